	.target	sm_80

	.elftype	@"ET_EXEC"


//--------------------- .note.nv.tkinfo           --------------------------
	.section	.note.nv.tkinfo,"",@"SHT_NOTE"
	.sectionflags	@"SHF_NOTE_NV_TKINFO"
	.tkinfo
        /*0018*/ 	.word	0x00000002
        /*0030*/ 	.string	""
        /*0030*/ 	.string	"ptxas"
        /*0030*/ 	.string	"Cuda compilation tools, release 13.0, V13.0.88"
        /*0030*/ 	.string	"Build cuda_13.0.r13.0/compiler.36424714_0"
        /*0030*/ 	.string	"-v  -suppress-debug-info  -lineinfo  -arch sm_80 "



//--------------------- .note.nv.cuinfo           --------------------------
	.section	.note.nv.cuinfo,"",@"SHT_NOTE"
	.sectionflags	@"SHF_NOTE_NV_CUINFO"
        /*0018*/ 	.short	0x0002
        /*001a*/ 	.short	0x0050
        /*001c*/ 	.short	0x0082
	.zero		2


//--------------------- .nv.info                  --------------------------
	.section	.nv.info,"",@"SHT_CUDA_INFO"
	.align	4


	//----- nvinfo : EIATTR_REGCOUNT
	.align		4
        /*0000*/ 	.byte	0x04, 0x2f
        /*0002*/ 	.short	(.L_1 - .L_0)
	.align		4
.L_0:
        /*0004*/ 	.word	index@(matmul_kernel)
        /*0008*/ 	.word	0x00000020


	//----- nvinfo : EIATTR_FRAME_SIZE
	.align		4
.L_1:
        /*000c*/ 	.byte	0x04, 0x11
        /*000e*/ 	.short	(.L_3 - .L_2)
	.align		4
.L_2:
        /*0010*/ 	.word	index@(matmul_kernel)
        /*0014*/ 	.word	0x000023a8


	//----- nvinfo : EIATTR_MIN_STACK_SIZE
	.align		4
.L_3:
        /*0018*/ 	.byte	0x04, 0x12
        /*001a*/ 	.short	(.L_5 - .L_4)
	.align		4
.L_4:
        /*001c*/ 	.word	index@(matmul_kernel)
        /*0020*/ 	.word	0x000023a8
.L_5:


//--------------------- .nv.info.matmul_kernel    --------------------------
	.section	.nv.info.matmul_kernel,"",@"SHT_CUDA_INFO"
	.sectionflags	@""
	.align	4


	//----- nvinfo : EIATTR_CUDA_API_VERSION
	.align		4
        /*0000*/ 	.byte	0x04, 0x37
        /*0002*/ 	.short	(.L_7 - .L_6)
.L_6:
        /*0004*/ 	.word	0x00000082


	//----- nvinfo : EIATTR_SW2861232_WAR
	.align		4
.L_7:
        /*0008*/ 	.byte	0x01, 0x35
	.zero		2


	//----- nvinfo : EIATTR_PARAM_CBANK
	.align		4
        /*000c*/ 	.byte	0x04, 0x0a
        /*000e*/ 	.short	(.L_9 - .L_8)
	.align		4
.L_8:
        /*0010*/ 	.word	index@(.nv.constant0.matmul_kernel)
        /*0014*/ 	.short	0x0160
        /*0016*/ 	.short	0x0050


	//----- nvinfo : EIATTR_CBANK_PARAM_SIZE
	.align		4
.L_9:
        /*0018*/ 	.byte	0x03, 0x19
        /*001a*/ 	.short	0x0050


	//----- nvinfo : EIATTR_KPARAM_INFO
	.align		4
        /*001c*/ 	.byte	0x04, 0x17
        /*001e*/ 	.short	(.L_11 - .L_10)
.L_10:
        /*0020*/ 	.word	0x00000000
        /*0024*/ 	.short	0x000d
        /*0026*/ 	.short	0x0048
        /*0028*/ 	.byte	0x00, 0xf4, 0x21, 0x00


	//----- nvinfo : EIATTR_KPARAM_INFO
	.align		4
.L_11:
        /*002c*/ 	.byte	0x04, 0x17
        /*002e*/ 	.short	(.L_13 - .L_12)
.L_12:
        /*0030*/ 	.word	0x00000000
        /*0034*/ 	.short	0x000c
        /*0036*/ 	.short	0x0040
        /*0038*/ 	.byte	0x00, 0xf4, 0x21, 0x00


	//----- nvinfo : EIATTR_KPARAM_INFO
	.align		4
.L_13:
        /*003c*/ 	.byte	0x04, 0x17
        /*003e*/ 	.short	(.L_15 - .L_14)
.L_14:
        /*0040*/ 	.word	0x00000000
        /*0044*/ 	.short	0x000b
        /*0046*/ 	.short	0x0038
        /*0048*/ 	.byte	0x00, 0xf0, 0x11, 0x00


	//----- nvinfo : EIATTR_KPARAM_INFO
	.align		4
.L_15:
        /*004c*/ 	.byte	0x04, 0x17
        /*004e*/ 	.short	(.L_17 - .L_16)
.L_16:
        /*0050*/ 	.word	0x00000000
        /*0054*/ 	.short	0x000a
        /*0056*/ 	.short	0x0034
        /*0058*/ 	.byte	0x00, 0xf0, 0x11, 0x00


	//----- nvinfo : EIATTR_KPARAM_INFO
	.align		4
.L_17:
        /*005c*/ 	.byte	0x04, 0x17
        /*005e*/ 	.short	(.L_19 - .L_18)
.L_18:
        /*0060*/ 	.word	0x00000000
        /*0064*/ 	.short	0x0009
        /*0066*/ 	.short	0x0030
        /*0068*/ 	.byte	0x00, 0xf0, 0x11, 0x00


	//----- nvinfo : EIATTR_KPARAM_INFO
	.align		4
.L_19:
        /*006c*/ 	.byte	0x04, 0x17
        /*006e*/ 	.short	(.L_21 - .L_20)
.L_20:
        /*0070*/ 	.word	0x00000000
        /*0074*/ 	.short	0x0008
        /*0076*/ 	.short	0x002c
        /*0078*/ 	.byte	0x00, 0xf0, 0x11, 0x00


	//----- nvinfo : EIATTR_KPARAM_INFO
	.align		4
.L_21:
        /*007c*/ 	.byte	0x04, 0x17
        /*007e*/ 	.short	(.L_23 - .L_22)
.L_22:
        /*0080*/ 	.word	0x00000000
        /*0084*/ 	.short	0x0007
        /*0086*/ 	.short	0x0028
        /*0088*/ 	.byte	0x00, 0xf0, 0x11, 0x00


	//----- nvinfo : EIATTR_KPARAM_INFO
	.align		4
.L_23:
        /*008c*/ 	.byte	0x04, 0x17
        /*008e*/ 	.short	(.L_25 - .L_24)
.L_24:
        /*0090*/ 	.word	0x00000000
        /*0094*/ 	.short	0x0006
        /*0096*/ 	.short	0x0024
        /*0098*/ 	.byte	0x00, 0xf0, 0x11, 0x00


	//----- nvinfo : EIATTR_KPARAM_INFO
	.align		4
.L_25:
        /*009c*/ 	.byte	0x04, 0x17
        /*009e*/ 	.short	(.L_27 - .L_26)
.L_26:
        /*00a0*/ 	.word	0x00000000
        /*00a4*/ 	.short	0x0005
        /*00a6*/ 	.short	0x0020
        /*00a8*/ 	.byte	0x00, 0xf0, 0x11, 0x00


	//----- nvinfo : EIATTR_KPARAM_INFO
	.align		4
.L_27:
        /*00ac*/ 	.byte	0x04, 0x17
        /*00ae*/ 	.short	(.L_29 - .L_28)
.L_28:
        /*00b0*/ 	.word	0x00000000
        /*00b4*/ 	.short	0x0004
        /*00b6*/ 	.short	0x001c
        /*00b8*/ 	.byte	0x00, 0xf0, 0x11, 0x00


	//----- nvinfo : EIATTR_KPARAM_INFO
	.align		4
.L_29:
        /*00bc*/ 	.byte	0x04, 0x17
        /*00be*/ 	.short	(.L_31 - .L_30)
.L_30:
        /*00c0*/ 	.word	0x00000000
        /*00c4*/ 	.short	0x0003
        /*00c6*/ 	.short	0x0018
        /*00c8*/ 	.byte	0x00, 0xf0, 0x11, 0x00


	//----- nvinfo : EIATTR_KPARAM_INFO
	.align		4
.L_31:
        /*00cc*/ 	.byte	0x04, 0x17
        /*00ce*/ 	.short	(.L_33 - .L_32)
.L_32:
        /*00d0*/ 	.word	0x00000000
        /*00d4*/ 	.short	0x0002
        /*00d6*/ 	.short	0x0010
        /*00d8*/ 	.byte	0x00, 0xf4, 0x21, 0x00


	//----- nvinfo : EIATTR_KPARAM_INFO
	.align		4
.L_33:
        /*00dc*/ 	.byte	0x04, 0x17
        /*00de*/ 	.short	(.L_35 - .L_34)
.L_34:
        /*00e0*/ 	.word	0x00000000
        /*00e4*/ 	.short	0x0001
        /*00e6*/ 	.short	0x0008
        /*00e8*/ 	.byte	0x00, 0xf4, 0x21, 0x00


	//----- nvinfo : EIATTR_KPARAM_INFO
	.align		4
.L_35:
        /*00ec*/ 	.byte	0x04, 0x17
        /*00ee*/ 	.short	(.L_37 - .L_36)
.L_36:
        /*00f0*/ 	.word	0x00000000
        /*00f4*/ 	.short	0x0000
        /*00f6*/ 	.short	0x0000
        /*00f8*/ 	.byte	0x00, 0xf4, 0x21, 0x00


	//----- nvinfo : EIATTR_MAXREG_COUNT
	.align		4
.L_37:
        /*00fc*/ 	.byte	0x03, 0x1b
        /*00fe*/ 	.short	0x00ff


	//----- nvinfo : EIATTR_NUM_BARRIERS
	.align		4
        /*0100*/ 	.byte	0x02, 0x4c
        /*0102*/ 	.byte	0x01
	.zero		1


	//----- nvinfo : EIATTR_ANNOTATIONS
	.align		4
        /*0104*/ 	.byte	0x04, 0x55
        /*0106*/ 	.short	(.L_39 - .L_38)


	//   ....[0]....
.L_38:
        /*0108*/ 	.word	0x00000001
        /*010c*/ 	.byte	0x70, 0x00, 0x00, 0x00, 0x01, 0x00, 0x00, 0x00, 0xb0, 0x00, 0x00, 0x00, 0x01, 0x00, 0x00, 0x00
        /* <DEDUP_REMOVED lines=3344> */
        /*d21c*/ 	.byte	0x80, 0x29, 0x03, 0x00, 0x01, 0x00, 0x00, 0x00, 0xc0, 0x29, 0x03, 0x00


	//----- nvinfo : EIATTR_MERCURY_ISA_VERSION
	.align		4
.L_39:
        /*d228*/ 	.byte	0x03, 0x5f
        /*d22a*/ 	.short	0x0000


	//----- nvinfo : EIATTR_EXIT_INSTR_OFFSETS
	.align		4
        /*d22c*/ 	.byte	0x04, 0x1c
        /*d22e*/ 	.short	(.L_41 - .L_40)


	//   ....[0]....
.L_40:
        /*d230*/ 	.word	0x00032d50


	//   ....[1]....
        /*d234*/ 	.word	0x00032d80


	//----- nvinfo : EIATTR_REQNTID
	.align		4
.L_41:
        /*d238*/ 	.byte	0x04, 0x10
        /*d23a*/ 	.short	(.L_43 - .L_42)
.L_42:
        /*d23c*/ 	.word	0x00000080
        /*d240*/ 	.word	0x00000001
        /*d244*/ 	.word	0x00000001
.L_43:


//--------------------- .nv.callgraph             --------------------------
	.section	.nv.callgraph,"",@"SHT_CUDA_CALLGRAPH"
	.align	4
	.sectionentsize	8
	.align		4
        /*0000*/ 	.word	0x00000000
	.align		4
        /*0004*/ 	.word	0xffffffff
	.align		4
        /*0008*/ 	.word	0x00000000
	.align		4
        /*000c*/ 	.word	0xfffffffe
	.align		4
        /*0010*/ 	.word	0x00000000
	.align		4
        /*0014*/ 	.word	0xfffffffd
	.align		4
        /*0018*/ 	.word	0x00000000
	.align		4
        /*001c*/ 	.word	0xfffffffc


//--------------------- .nv.rel.action            --------------------------
	.section	.nv.rel.action,"",@"SHT_CUDA_RELOCINFO"
	.align	8
	.sectionentsize	8
        /*0000*/ 	.byte	0x73, 0x00, 0x00, 0x00, 0x00, 0x00, 0x00, 0x00, 0x00, 0x00, 0x00, 0x11, 0x25, 0x00, 0x05, 0x36


//--------------------- .nv.constant0.matmul_kernel --------------------------
	.section	.nv.constant0.matmul_kernel,"a",@progbits
	.sectionflags	@""
	.align	4
.nv.constant0.matmul_kernel:
	.zero		432


//--------------------- .text.matmul_kernel       --------------------------
	.section	.text.matmul_kernel,"ax",@progbits
	.sectioninfo	@"SHI_REGISTERS=32"
	.align	128
        .global         matmul_kernel
        .type           matmul_kernel,@function
        .size           matmul_kernel,(.L_x_4 - matmul_kernel)
        .other          matmul_kernel,@"STO_CUDA_ENTRY STV_DEFAULT"
matmul_kernel:
.text.matmul_kernel:
[----:B------:R-:W-:-:S04]  /*0000*/  IMAD.MOV.U32 R1, RZ, RZ, c[0x0][0x28] ;  /* 0x00000a00ff017624 */ /* 0x000fc800078e00ff */
[----:B------:R-:W-:Y:S01]  /*0010*/  IMAD.MOV.U32 R6, RZ, RZ, 0xff ;  /* 0x000000ffff067424 */ /* 0x000fe200078e00ff */
[----:B------:R-:W-:Y:S01]  /*0020*/  IADD3 R1, R1, -0x23a8, RZ ;  /* 0xffffdc5801017810 */ /* 0x000fe20007ffe0ff */
[----:B------:R-:W0:Y:S01]  /*0030*/  S2R R28, SR_TID.X ;  /* 0x00000000001c7919 */ /* 0x000e220000002100 */
[----:B------:R-:W-:Y:S01]  /*0040*/  ULDC.64 UR4, c[0x0][0x118] ;  /* 0x0000460000047ab9 */ /* 0x000fe20000000a00 */
[----:B------:R-:W-:Y:S01]  /*0050*/  CS2R R12, SRZ ;  /* 0x00000000000c7805 */ /* 0x000fe2000001ff00 */
[----:B------:R-:W-:Y:S01]  /*0060*/  IADD3 R0, R6, c[0x0][0x17c], RZ ;  /* 0x00005f0006007a10 */ /* 0x000fe20007ffe0ff */
[----:B------:R1:W-:Y:S01]  /*0070*/  STL [R1+0x70], RZ ;  /* 0x000070ff01007387 */ /* 0x0003e20000100800 */
[----:B------:R-:W-:Y:S01]  /*0080*/  CS2R R14, SRZ ;  /* 0x00000000000e7805 */ /* 0x000fe2000001ff00 */
[----:B------:R-:W-:Y:S01]  /*0090*/  CS2R R24, SRZ ;  /* 0x0000000000187805 */ /* 0x000fe2000001ff00 */
[----:B------:R-:W-:Y:S01]  /*00a0*/  SHF.R.S32.HI R3, RZ, 0x1f, R0 ;  /* 0x0000001fff037819 */ /* 0x000fe20000011400 */
[----:B------:R1:W-:Y:S01]  /*00b0*/  STL [R1+0x74], RZ ;  /* 0x000074ff01007387 */ /* 0x0003e20000100800 */
[----:B------:R-:W-:Y:S01]  /*00c0*/  CS2R R26, SRZ ;  /* 0x00000000001a7805 */ /* 0x000fe2000001ff00 */
[----:B------:R-:W-:Y:S01]  /*00d0*/  CS2R R16, SRZ ;  /* 0x0000000000107805 */ /* 0x000fe2000001ff00 */
[----:B------:R-:W-:Y:S01]  /*00e0*/  LEA.HI R3, R3, R0, RZ, 0x8 ;  /* 0x0000000003037211 */ /* 0x000fe200078f40ff */
[----:B------:R1:W-:Y:S01]  /*00f0*/  STL [R1+0x78], RZ ;  /* 0x000078ff01007387 */ /* 0x0003e20000100800 */
[----:B------:R-:W-:Y:S01]  /*0100*/  CS2R R18, SRZ ;  /* 0x0000000000127805 */ /* 0x000fe2000001ff00 */
[----:B------:R-:W-:Y:S01]  /*0110*/  CS2R R20, SRZ ;  /* 0x0000000000147805 */ /* 0x000fe2000001ff00 */
[----:B------:R-:W-:Y:S01]  /*0120*/  SHF.R.S32.HI R0, RZ, 0x8, R3 ;  /* 0x00000008ff007819 */ /* 0x000fe20000011403 */
[----:B------:R1:W-:Y:S01]  /*0130*/  STL [R1+0x7c], RZ ;  /* 0x00007cff01007387 */ /* 0x0003e20000100800 */
[----:B------:R-:W-:-:S03]  /*0140*/  CS2R R22, SRZ ;  /* 0x0000000000167805 */ /* 0x000fc6000001ff00 */
[----:B------:R-:W-:Y:S01]  /*0150*/  IMAD.SHL.U32 R0, R0, 0x4, RZ ;  /* 0x0000000400007824 */ /* 0x000fe200078e00ff */
[----:B------:R-:W2:Y:S01]  /*0160*/  S2R R3, SR_CTAID.X ;  /* 0x0000000000037919 */ /* 0x000ea20000002500 */
[----:B0-----:R-:W-:-:S03]  /*0170*/  LOP3.LUT R28, R28, 0x7f, RZ, 0xc0, !PT ;  /* 0x0000007f1c1c7812 */ /* 0x001fc600078ec0ff */
[----:B------:R1:W-:Y:S01]  /*0180*/  STL [R1+0x60], RZ ;  /* 0x000060ff01007387 */ /* 0x0003e20000100800 */
[-C--:B------:R-:W-:Y:S02]  /*0190*/  IABS R7, R0.reuse ;  /* 0x0000000000077213 */ /* 0x080fe40000000000 */
[----:B------:R-:W-:Y:S01]  /*01a0*/  IABS R11, R0 ;  /* 0x00000000000b7213 */ /* 0x000fe20000000000 */
[----:B------:R1:W-:Y:S01]  /*01b0*/  STL [R1+0x64], RZ ;  /* 0x000064ff01007387 */ /* 0x0003e20000100800 */
[----:B------:R-:W0:Y:S03]  /*01c0*/  I2F.RP R2, R7 ;  /* 0x0000000700027306 */ /* 0x000e260000209400 */
[----:B------:R1:W-:Y:S04]  /*01d0*/  STL [R1+0x68], RZ ;  /* 0x000068ff01007387 */ /* 0x0003e80000100800 */
[----:B------:R1:W-:Y:S04]  /*01e0*/  STL [R1+0x6c], RZ ;  /* 0x00006cff01007387 */ /* 0x0003e80000100800 */
[----:B------:R1:W-:Y:S01]  /*01f0*/  STL [R1+0x50], RZ ;  /* 0x000050ff01007387 */ /* 0x0003e20000100800 */
[----:B--2---:R-:W-:Y:S01]  /*0200*/  IABS R10, R3 ;  /* 0x00000003000a7213 */ /* 0x004fe20000000000 */
[----:B0-----:R-:W0:Y:S02]  /*0210*/  MUFU.RCP R2, R2 ;  /* 0x0000000200027308 */ /* 0x001e240000001000 */
[----:B------:R1:W-:Y:S04]  /*0220*/  STL [R1+0x54], RZ ;  /* 0x000054ff01007387 */ /* 0x0003e80000100800 */
[----:B------:R1:W-:Y:S04]  /*0230*/  STL [R1+0x58], RZ ;  /* 0x000058ff01007387 */ /* 0x0003e80000100800 */
[----:B------:R1:W-:Y:S04]  /*0240*/  STL [R1+0x5c], RZ ;  /* 0x00005cff01007387 */ /* 0x0003e80000100800 */
[----:B------:R1:W-:Y:S01]  /*0250*/  STL [R1+0x40], RZ ;  /* 0x000040ff01007387 */ /* 0x0003e20000100800 */
[----:B0-----:R-:W-:Y:S01]  /*0260*/  IADD3 R4, R2, 0xffffffe, RZ ;  /* 0x0ffffffe02047810 */ /* 0x001fe20007ffe0ff */
[----:B------:R-:W-:-:S02]  /*0270*/  IMAD.MOV R2, RZ, RZ, -R11 ;  /* 0x000000ffff027224 */ /* 0x000fc400078e0a0b */
[----:B------:R1:W-:Y:S01]  /*0280*/  STL [R1+0x44], RZ ;  /* 0x000044ff01007387 */ /* 0x0003e20000100800 */
[----:B------:R0:W2:Y:S03]  /*0290*/  F2I.FTZ.U32.TRUNC.NTZ R5, R4 ;  /* 0x0000000400057305 */ /* 0x0000a6000021f000 */
[----:B------:R1:W-:Y:S04]  /*02a0*/  STL [R1+0x48], RZ ;  /* 0x000048ff01007387 */ /* 0x0003e80000100800 */
[----:B------:R1:W-:Y:S01]  /*02b0*/  STL [R1+0x4c], RZ ;  /* 0x00004cff01007387 */ /* 0x0003e20000100800 */
[----:B0-----:R-:W-:-:S03]  /*02c0*/  IMAD.MOV.U32 R4, RZ, RZ, RZ ;  /* 0x000000ffff047224 */ /* 0x001fc600078e00ff */
[----:B------:R1:W-:Y:S04]  /*02d0*/  STL [R1+0x30], RZ ;  /* 0x000030ff01007387 */ /* 0x0003e80000100800 */
[----:B------:R1:W-:Y:S01]  /*02e0*/  STL [R1+0x34], RZ ;  /* 0x000034ff01007387 */ /* 0x0003e20000100800 */
[----:B--2---:R-:W-:-:S03]  /*02f0*/  IMAD.MOV R8, RZ, RZ, -R5 ;  /* 0x000000ffff087224 */ /* 0x004fc600078e0a05 */
[----:B------:R1:W-:Y:S01]  /*0300*/  STL [R1+0x38], RZ ;  /* 0x000038ff01007387 */ /* 0x0003e20000100800 */
[----:B------:R-:W-:Y:S02]  /*0310*/  IMAD R9, R8, R7, RZ ;  /* 0x0000000708097224 */ /* 0x000fe400078e02ff */
[----:B------:R-:W-:Y:S01]  /*0320*/  IMAD.MOV.U32 R8, RZ, RZ, R10 ;  /* 0x000000ffff087224 */ /* 0x000fe200078e000a */
[----:B------:R1:W-:Y:S01]  /*0330*/  STL [R1+0x3c], RZ ;  /* 0x00003cff01007387 */ /* 0x0003e20000100800 */
[----:B------:R-:W-:-:S03]  /*0340*/  IMAD.HI.U32 R5, R5, R9, R4 ;  /* 0x0000000905057227 */ /* 0x000fc600078e0004 */
[----:B------:R1:W-:Y:S03]  /*0350*/  STL [R1+0x20], RZ ;  /* 0x000020ff01007387 */ /* 0x0003e60000100800 */
[----:B------:R-:W-:Y:S01]  /*0360*/  IMAD.HI.U32 R5, R5, R8, RZ ;  /* 0x0000000805057227 */ /* 0x000fe200078e00ff */
[----:B------:R1:W-:Y:S03]  /*0370*/  STL [R1+0x24], RZ ;  /* 0x000024ff01007387 */ /* 0x0003e60000100800 */
[----:B------:R-:W-:Y:S01]  /*0380*/  IMAD R2, R5, R2, R8 ;  /* 0x0000000205027224 */ /* 0x000fe200078e0208 */
[----:B------:R1:W-:Y:S04]  /*0390*/  STL [R1+0x28], RZ ;  /* 0x000028ff01007387 */ /* 0x0003e80000100800 */
[----:B------:R-:W-:Y:S01]  /*03a0*/  ISETP.GT.U32.AND P1, PT, R7, R2, PT ;  /* 0x000000020700720c */ /* 0x000fe20003f24070 */
[----:B------:R1:W-:Y:S04]  /*03b0*/  STL [R1+0x2c], RZ ;  /* 0x00002cff01007387 */ /* 0x0003e80000100800 */
[----:B------:R1:W-:Y:S04]  /*03c0*/  STL [R1+0x10], RZ ;  /* 0x000010ff01007387 */ /* 0x0003e80000100800 */
[----:B------:R1:W-:Y:S04]  /*03d0*/  STL [R1+0x14], RZ ;  /* 0x000014ff01007387 */ /* 0x0003e80000100800 */
[----:B------:R-:W-:Y:S01]  /*03e0*/  @!P1 IMAD.IADD R2, R2, 0x1, -R7 ;  /* 0x0000000102029824 */ /* 0x000fe200078e0a07 */
[----:B------:R1:W-:Y:S01]  /*03f0*/  STL [R1+0x18], RZ ;  /* 0x000018ff01007387 */ /* 0x0003e20000100800 */
[----:B------:R-:W-:-:S02]  /*0400*/  @!P1 IADD3 R5, R5, 0x1, RZ ;  /* 0x0000000105059810 */ /* 0x000fc40007ffe0ff */
[----:B------:R-:W-:Y:S01]  /*0410*/  ISETP.NE.AND P1, PT, R0, RZ, PT ;  /* 0x000000ff0000720c */ /* 0x000fe20003f25270 */
[----:B------:R1:W-:Y:S01]  /*0420*/  STL [R1+0x1c], RZ ;  /* 0x00001cff01007387 */ /* 0x0003e20000100800 */
[----:B------:R-:W-:Y:S02]  /*0430*/  ISETP.GE.U32.AND P0, PT, R2, R7, PT ;  /* 0x000000070200720c */ /* 0x000fe40003f06070 */
[----:B------:R-:W-:Y:S01]  /*0440*/  LOP3.LUT R2, R3, R0, RZ, 0x3c, !PT ;  /* 0x0000000003027212 */ /* 0x000fe200078e3cff */
[----:B------:R1:W-:Y:S03]  /*0450*/  STL [R1], RZ ;  /* 0x000000ff01007387 */ /* 0x0003e60000100800 */
[----:B------:R-:W-:Y:S01]  /*0460*/  ISETP.GE.AND P2, PT, R2, RZ, PT ;  /* 0x000000ff0200720c */ /* 0x000fe20003f46270 */
[----:B------:R1:W-:Y:S01]  /*0470*/  STL [R1+0x4], RZ ;  /* 0x000004ff01007387 */ /* 0x0003e20000100800 */
[----:B------:R-:W-:-:S03]  /*0480*/  IADD3 R2, R6, c[0x0][0x178], RZ ;  /* 0x00005e0006027a10 */ /* 0x000fc60007ffe0ff */
[----:B------:R1:W-:Y:S02]  /*0490*/  STL [R1+0x8], RZ ;  /* 0x000008ff01007387 */ /* 0x0003e40000100800 */
[----:B------:R-:W-:Y:S02]  /*04a0*/  @P0 IADD3 R5, R5, 0x1, RZ ;  /* 0x0000000105050810 */ /* 0x000fe40007ffe0ff */
[----:B------:R1:W-:Y:S03]  /*04b0*/  STL [R1+0xc], RZ ;  /* 0x00000cff01007387 */ /* 0x0003e60000100800 */
[----:B------:R-:W-:Y:S01]  /*04c0*/  IMAD.MOV.U32 R4, RZ, RZ, R5 ;  /* 0x000000ffff047224 */ /* 0x000fe200078e0005 */
[----:B------:R1:W-:Y:S01]  /*04d0*/  STL [R1+0x80], RZ ;  /* 0x000080ff01007387 */ /* 0x0003e20000100800 */
[----:B------:R-:W-:Y:S02]  /*04e0*/  SHF.R.S32.HI R5, RZ, 0x1f, R2 ;  /* 0x0000001fff057819 */ /* 0x000fe40000011402 */
[----:B------:R-:W-:Y:S01]  /*04f0*/  @!P2 IMAD.MOV R4, RZ, RZ, -R4 ;  /* 0x000000ffff04a224 */ /* 0x000fe200078e0a04 */
[----:B------:R1:W-:Y:S01]  /*0500*/  STL [R1+0x84], RZ ;  /* 0x000084ff01007387 */ /* 0x0003e20000100800 */
[----:B------:R-:W-:-:S02]  /*0510*/  @!P1 LOP3.LUT R4, RZ, R0, RZ, 0x33, !PT ;  /* 0x00000000ff049212 */ /* 0x000fc400078e33ff */
[----:B------:R-:W-:Y:S01]  /*0520*/  LEA.HI R5, R5, R2, RZ, 0x8 ;  /* 0x0000000205057211 */ /* 0x000fe200078f40ff */
[----:B------:R1:W-:Y:S02]  /*0530*/  STL [R1+0x88], RZ ;  /* 0x000088ff01007387 */ /* 0x0003e40000100800 */
[----:B------:R-:W-:Y:S02]  /*0540*/  IMAD.SHL.U32 R2, R4, 0x4, RZ ;  /* 0x0000000404027824 */ /* 0x000fe400078e00ff */
[----:B------:R1:W-:Y:S01]  /*0550*/  STL [R1+0x8c], RZ ;  /* 0x00008cff01007387 */ /* 0x0003e20000100800 */
[----:B------:R-:W-:Y:S02]  /*0560*/  IMAD.MOV R4, RZ, RZ, -R4 ;  /* 0x000000ffff047224 */ /* 0x000fe400078e0a04 */
[----:B------:R-:W-:Y:S01]  /*0570*/  LEA.HI.SX32 R5, R5, -R2, 0x18 ;  /* 0x8000000205057211 */ /* 0x000fe200078fc2ff */
[----:B------:R1:W-:Y:S01]  /*0580*/  STL [R1+0xa0], RZ ;  /* 0x0000a0ff01007387 */ /* 0x0003e20000100800 */
[----:B------:R-:W-:-:S02]  /*0590*/  IMAD R9, R0, R4, R3 ;  /* 0x0000000400097224 */ /* 0x000fc400078e0203 */
[----:B------:R-:W-:Y:S01]  /*05a0*/  IMNMX R10, R5, 0x4, PT ;  /* 0x00000004050a7817 */ /* 0x000fe20003800200 */
[----:B------:R1:W-:Y:S01]  /*05b0*/  STL [R1+0xa4], RZ ;  /* 0x0000a4ff01007387 */ /* 0x0003e20000100800 */
[----:B------:R-:W-:Y:S02]  /*05c0*/  IMAD.MOV.U32 R4, RZ, RZ, RZ ;  /* 0x000000ffff047224 */ /* 0x000fe400078e00ff */
[-C--:B------:R-:W-:Y:S01]  /*05d0*/  IABS R8, R10.reuse ;  /* 0x0000000a00087213 */ /* 0x080fe20000000000 */
[----:B------:R1:W-:Y:S01]  /*05e0*/  STL [R1+0xa8], RZ ;  /* 0x0000a8ff01007387 */ /* 0x0003e20000100800 */
[----:B------:R-:W-:Y:S02]  /*05f0*/  IABS R0, R10 ;  /* 0x0000000a00007213 */ /* 0x000fe40000000000 */
[----:B------:R-:W0:Y:S01]  /*0600*/  I2F.RP R6, R8 ;  /* 0x0000000800067306 */ /* 0x000e220000209400 */
[----:B------:R1:W-:Y:S04]  /*0610*/  STL [R1+0xac], RZ ;  /* 0x0000acff01007387 */ /* 0x0003e80000100800 */
[----:B------:R1:W-:Y:S04]  /*0620*/  STL [R1+0x90], RZ ;  /* 0x000090ff01007387 */ /* 0x0003e80000100800 */
[----:B------:R1:W-:Y:S04]  /*0630*/  STL [R1+0x94], RZ ;  /* 0x000094ff01007387 */ /* 0x0003e80000100800 */
[----:B------:R1:W-:Y:S01]  /*0640*/  STL [R1+0x98], RZ ;  /* 0x000098ff01007387 */ /* 0x0003e20000100800 */
[----:B0-----:R-:W0:Y:S03]  /*0650*/  MUFU.RCP R6, R6 ;  /* 0x0000000600067308 */ /* 0x001e260000001000 */
[----:B------:R1:W-:Y:S04]  /*0660*/  STL [R1+0x9c], RZ ;  /* 0x00009cff01007387 */ /* 0x0003e80000100800 */
[----:B------:R1:W-:Y:S04]  /*0670*/  STL [R1+0xb0], RZ ;  /* 0x0000b0ff01007387 */ /* 0x0003e80000100800 */
[----:B------:R1:W-:Y:S04]  /*0680*/  STL [R1+0xb4], RZ ;  /* 0x0000b4ff01007387 */ /* 0x0003e80000100800 */
[----:B------:R1:W-:Y:S01]  /*0690*/  STL [R1+0xb8], RZ ;  /* 0x0000b8ff01007387 */ /* 0x0003e20000100800 */
[----:B0-----:R-:W-:-:S03]  /*06a0*/  IADD3 R5, R6, 0xffffffe, RZ ;  /* 0x0ffffffe06057810 */ /* 0x001fc60007ffe0ff */
[----:B------:R1:W-:Y:S04]  /*06b0*/  STL [R1+0xbc], RZ ;  /* 0x0000bcff01007387 */ /* 0x0003e80000100800 */
[----:B------:R1:W-:Y:S01]  /*06c0*/  STL [R1+0xc0], RZ ;  /* 0x0000c0ff01007387 */ /* 0x0003e20000100800 */
[----:B------:R-:W0:Y:S03]  /*06d0*/  F2I.FTZ.U32.TRUNC.NTZ R5, R5 ;  /* 0x0000000500057305 */ /* 0x000e26000021f000 */
[----:B------:R1:W-:Y:S04]  /*06e0*/  STL [R1+0xc4], RZ ;  /* 0x0000c4ff01007387 */ /* 0x0003e80000100800 */
[----:B------:R1:W-:Y:S04]  /*06f0*/  STL [R1+0xc8], RZ ;  /* 0x0000c8ff01007387 */ /* 0x0003e80000100800 */
[----:B------:R1:W-:Y:S04]  /*0700*/  STL [R1+0xcc], RZ ;  /* 0x0000ccff01007387 */ /* 0x0003e80000100800 */
[----:B------:R1:W-:Y:S01]  /*0710*/  STL [R1+0xd0], RZ ;  /* 0x0000d0ff01007387 */ /* 0x0003e20000100800 */
[----:B0-----:R-:W-:-:S03]  /*0720*/  IMAD.MOV R7, RZ, RZ, -R5 ;  /* 0x000000ffff077224 */ /* 0x001fc600078e0a05 */
[----:B------:R1:W-:Y:S01]  /*0730*/  STL [R1+0xd4], RZ ;  /* 0x0000d4ff01007387 */ /* 0x0003e20000100800 */
[----:B------:R-:W-:Y:S01]  /*0740*/  IMAD.MOV.U32 R3, RZ, RZ, R7 ;  /* 0x000000ffff037224 */ /* 0x000fe200078e0007 */
[----:B------:R-:W-:Y:S02]  /*0750*/  IABS R7, R9 ;  /* 0x0000000900077213 */ /* 0x000fe40000000000 */
[----:B------:R1:W-:Y:S01]  /*0760*/  STL [R1+0xd8], RZ ;  /* 0x0000d8ff01007387 */ /* 0x0003e20000100800 */
[----:B------:R-:W-:-:S03]  /*0770*/  IMAD R3, R3, R8, RZ ;  /* 0x0000000803037224 */ /* 0x000fc600078e02ff */
[----:B------:R1:W-:Y:S01]  /*0780*/  STL [R1+0xdc], RZ ;  /* 0x0000dcff01007387 */ /* 0x0003e20000100800 */
[----:B------:R-:W-:-:S03]  /*0790*/  IMAD.HI.U32 R4, R5, R3, R4 ;  /* 0x0000000305047227 */ /* 0x000fc600078e0004 */
[----:B------:R1:W-:Y:S01]  /*07a0*/  STL [R1+0xe0], RZ ;  /* 0x0000e0ff01007387 */ /* 0x0003e20000100800 */
[----:B------:R-:W-:Y:S02]  /*07b0*/  IMAD.MOV R3, RZ, RZ, -R0 ;  /* 0x000000ffff037224 */ /* 0x000fe400078e0a00 */
[----:B------:R-:W-:Y:S01]  /*07c0*/  IMAD.HI.U32 R0, R4, R7, RZ ;  /* 0x0000000704007227 */ /* 0x000fe200078e00ff */
[----:B------:R1:W-:Y:S03]  /*07d0*/  STL [R1+0xe4], RZ ;  /* 0x0000e4ff01007387 */ /* 0x0003e60000100800 */
[----:B------:R-:W-:Y:S01]  /*07e0*/  IMAD R3, R0, R3, R7 ;  /* 0x0000000300037224 */ /* 0x000fe200078e0207 */
[----:B------:R1:W-:Y:S01]  /*07f0*/  STL [R1+0xe8], RZ ;  /* 0x0000e8ff01007387 */ /* 0x0003e20000100800 */
[----:B------:R-:W-:-:S03]  /*0800*/  CS2R R6, SRZ ;  /* 0x0000000000067805 */ /* 0x000fc6000001ff00 */
[----:B------:R1:W-:Y:S01]  /*0810*/  STL [R1+0xec], RZ ;  /* 0x0000ecff01007387 */ /* 0x0003e20000100800 */
[----:B------:R-:W-:-:S03]  /*0820*/  ISETP.GT.U32.AND P1, PT, R8, R3, PT ;  /* 0x000000030800720c */ /* 0x000fc60003f24070 */
[----:B------:R1:W-:Y:S04]  /*0830*/  STL [R1+0xf0], RZ ;  /* 0x0000f0ff01007387 */ /* 0x0003e80000100800 */
[----:B------:R1:W-:Y:S04]  /*0840*/  STL [R1+0xf4], RZ ;  /* 0x0000f4ff01007387 */ /* 0x0003e80000100800 */
[----:B------:R1:W-:Y:S02]  /*0850*/  STL [R1+0xf8], RZ ;  /* 0x0000f8ff01007387 */ /* 0x0003e40000100800 */
[----:B------:R-:W-:Y:S01]  /*0860*/  @!P1 IMAD.IADD R3, R3, 0x1, -R8 ;  /* 0x0000000103039824 */ /* 0x000fe200078e0a08 */
[----:B------:R-:W-:Y:S01]  /*0870*/  @!P1 IADD3 R0, R0, 0x1, RZ ;  /* 0x0000000100009810 */ /* 0x000fe20007ffe0ff */
[----:B------:R1:W-:Y:S01]  /*0880*/  STL [R1+0xfc], RZ ;  /* 0x0000fcff01007387 */ /* 0x0003e20000100800 */
[----:B------:R-:W-:-:S02]  /*0890*/  ISETP.NE.AND P1, PT, R10, RZ, PT ;  /* 0x000000ff0a00720c */ /* 0x000fc40003f25270 */
[----:B------:R-:W-:Y:S01]  /*08a0*/  ISETP.GE.U32.AND P0, PT, R3, R8, PT ;  /* 0x000000080300720c */ /* 0x000fe20003f06070 */
[----:B------:R1:W-:Y:S01]  /*08b0*/  STL [R1+0x100], RZ ;  /* 0x000100ff01007387 */ /* 0x0003e20000100800 */
[----:B------:R-:W-:-:S03]  /*08c0*/  LOP3.LUT R3, R9, R10, RZ, 0x3c, !PT ;  /* 0x0000000a09037212 */ /* 0x000fc600078e3cff */
[----:B------:R1:W-:Y:S01]  /*08d0*/  STL [R1+0x104], RZ ;  /* 0x000104ff01007387 */ /* 0x0003e20000100800 */
[----:B------:R-:W-:Y:S01]  /*08e0*/  ISETP.GE.AND P2, PT, R3, RZ, PT ;  /* 0x000000ff0300720c */ /* 0x000fe20003f46270 */
[----:B------:R-:W-:Y:S02]  /*08f0*/  IMAD.MOV.U32 R3, RZ, RZ, c[0x0][0x180] ;  /* 0x00006000ff037624 */ /* 0x000fe400078e00ff */
[----:B------:R1:W-:Y:S03]  /*0900*/  STL [R1+0x108], RZ ;  /* 0x000108ff01007387 */ /* 0x0003e60000100800 */
[----:B------:R-:W-:Y:S01]  /*0910*/  IADD3 R3, R3, 0x1f, RZ ;  /* 0x0000001f03037810 */ /* 0x000fe20007ffe0ff */
[----:B------:R1:W-:Y:S01]  /*0920*/  STL [R1+0x10c], RZ ;  /* 0x00010cff01007387 */ /* 0x0003e20000100800 */
[----:B------:R-:W-:Y:S02]  /*0930*/  @P0 IADD3 R0, R0, 0x1, RZ ;  /* 0x0000000100000810 */ /* 0x000fe40007ffe0ff */
[----:B------:R-:W-:Y:S01]  /*0940*/  ISETP.GE.AND P0, PT, R3, 0x20, PT ;  /* 0x000000200300780c */ /* 0x000fe20003f06270 */
[----:B------:R1:W-:Y:S02]  /*0950*/  STL [R1+0x110], RZ ;  /* 0x000110ff01007387 */ /* 0x0003e40000100800 */
[----:B------:R-:W-:Y:S01]  /*0960*/  @!P2 IMAD.MOV R0, RZ, RZ, -R0 ;  /* 0x000000ffff00a224 */ /* 0x000fe200078e0a00 */
[----:B------:R-:W-:Y:S01]  /*0970*/  @!P1 LOP3.LUT R0, RZ, R10, RZ, 0x33, !PT ;  /* 0x0000000aff009212 */ /* 0x000fe200078e33ff */
[----:B------:R1:W-:Y:S04]  /*0980*/  STL [R1+0x114], RZ ;  /* 0x000114ff01007387 */ /* 0x0003e80000100800 */
[----:B------:R1:W-:Y:S01]  /*0990*/  STL [R1+0x118], RZ ;  /* 0x000118ff01007387 */ /* 0x0003e20000100800 */
[----:B------:R-:W-:-:S02]  /*09a0*/  IMAD.MOV R5, RZ, RZ, -R0 ;  /* 0x000000ffff057224 */ /* 0x000fc400078e0a00 */
[----:B------:R-:W-:Y:S01]  /*09b0*/  IMAD.SHL.U32 R29, R0, 0x100, RZ ;  /* 0x00000100001d7824 */ /* 0x000fe200078e00ff */
[----:B------:R1:W-:Y:S01]  /*09c0*/  STL [R1+0x11c], RZ ;  /* 0x00011cff01007387 */ /* 0x0003e20000100800 */
[----:B------:R-:W-:Y:S02]  /*09d0*/  IMAD R5, R10, R5, R9 ;  /* 0x000000050a057224 */ /* 0x000fe400078e0209 */
[----:B------:R-:W-:Y:S01]  /*09e0*/  CS2R R8, SRZ ;  /* 0x0000000000087805 */ /* 0x000fe2000001ff00 */
[----:B------:R1:W-:Y:S01]  /*09f0*/  STL [R1+0x130], RZ ;  /* 0x000130ff01007387 */ /* 0x0003e20000100800 */
[----:B------:R-:W-:Y:S01]  /*0a00*/  IMAD.IADD R2, R2, 0x1, R5 ;  /* 0x0000000102027824 */ /* 0x000fe200078e0205 */
[----:B------:R-:W-:Y:S01]  /*0a10*/  CS2R R10, SRZ ;  /* 0x00000000000a7805 */ /* 0x000fe2000001ff00 */
[----:B------:R-:W-:Y:S01]  /*0a20*/  CS2R R4, SRZ ;  /* 0x0000000000047805 */ /* 0x000fe2000001ff00 */
[----:B------:R1:W-:Y:S01]  /*0a30*/  STL [R1+0x134], RZ ;  /* 0x000134ff01007387 */ /* 0x0003e20000100800 */
[----:B------:R-:W-:-:S03]  /*0a40*/  IMAD R28, R2, 0x100, R28 ;  /* 0x00000100021c7824 */ /* 0x000fc600078e021c */
[----:B------:R1:W-:Y:S02]  /*0a50*/  STL [R1+0x138], RZ ;  /* 0x000138ff01007387 */ /* 0x0003e40000100800 */
[----:B------:R-:W-:Y:S02]  /*0a60*/  IADD3 R0, R28, 0x80, RZ ;  /* 0x000000801c007810 */ /* 0x000fe40007ffe0ff */
[----:B------:R1:W-:Y:S04]  /*0a70*/  STL [R1+0x13c], RZ ;  /* 0x00013cff01007387 */ /* 0x0003e80000100800 */
        /* <DEDUP_REMOVED lines=139> */
[----:B------:R1:W-:Y:S04]  /*1330*/  STL [R1+0x128], R29 ;  /* 0x0001281d01007387 */ /* 0x0003e80000100800 */
[----:B------:R1:W-:Y:S04]  /*1340*/  STL [R1+0x12c], R28 ;  /* 0x00012c1c01007387 */ /* 0x0003e80000100800 */
        /* <DEDUP_REMOVED lines=17> */
[----:B------:R1:W-:Y:S01]  /*1460*/  STL [R1+0x8e0], R0 ;  /* 0x0008e00001007387 */ /* 0x0003e20000100800 */
[----:B------:R-:W-:Y:S05]  /*1470*/  @!P0 BRA `(.L_x_0) ;  /* 0x00023d7000008947 */ /* 0x000fea0003800000 */
[----:B------:R-:W-:Y:S01]  /*1480*/  IABS R2, c[0x0][0x178] ;  /* 0x00005e0000027a13 */ /* 0x000fe20000000000 */
[----:B------:R-:W-:Y:S01]  /*1490*/  IMAD.MOV.U32 R23, RZ, RZ, R0 ;  /* 0x000000ffff177224 */ /* 0x000fe200078e0000 */
[----:B------:R-:W-:Y:S01]  /*14a0*/  IABS R7, c[0x0][0x17c] ;  /* 0x00005f0000077a13 */ /* 0x000fe20000000000 */
[----:B------:R-:W0:Y:S01]  /*14b0*/  S2R R10, SR_TID.X ;  /* 0x00000000000a7919 */ /* 0x000e220000002100 */
[----:B------:R-:W2:Y:S08]  /*14c0*/  I2F.RP R6, R2 ;  /* 0x0000000200067306 */ /* 0x000eb00000209400 */
[----:B-1----:R-:W1:Y:S08]  /*14d0*/  I2F.RP R0, R7 ;  /* 0x0000000700007306 */ /* 0x002e700000209400 */
[----:B--2---:R-:W2:Y:S01]  /*14e0*/  MUFU.RCP R6, R6 ;  /* 0x0000000600067308 */ /* 0x004ea20000001000 */
[----:B0-----:R-:W-:-:S07]  /*14f0*/  SHF.R.U32.HI R26, RZ, 0x5, R10 ;  /* 0x00000005ff1a7819 */ /* 0x001fce000001160a */
[----:B-1----:R-:W0:Y:S01]  /*1500*/  MUFU.RCP R0, R0 ;  /* 0x0000000000007308 */ /* 0x002e220000001000 */
[----:B------:R-:W-:Y:S02]  /*1510*/  IABS R10, R28 ;  /* 0x0000001c000a7213 */ /* 0x000fe40000000000 */
[----:B------:R-:W-:-:S04]  /*1520*/  SGXT.U32 R26, R26, 0x2 ;  /* 0x000000021a1a781a */ /* 0x000fc80000000000 */
[----:B------:R-:W-:Y:S02]  /*1530*/  LOP3.LUT R26, R29, R26, RZ, 0xfc, !PT ;  /* 0x0000001a1d1a7212 */ /* 0x000fe400078efcff */
[----:B--2---:R-:W-:Y:S02]  /*1540*/  IADD3 R8, R6, 0xffffffe, RZ ;  /* 0x0ffffffe06087810 */ /* 0x004fe40007ffe0ff */
[C---:B------:R-:W-:Y:S02]  /*1550*/  LOP3.LUT R12, R26.reuse, 0xf8, RZ, 0xfc, !PT ;  /* 0x000000f81a0c7812 */ /* 0x040fe400078efcff */
[----:B------:R1:W2:Y:S01]  /*1560*/  F2I.FTZ.U32.TRUNC.NTZ R9, R8 ;  /* 0x0000000800097305 */ /* 0x0002a2000021f000 */
[----:B------:R-:W-:Y:S02]  /*1570*/  LOP3.LUT R15, R26, 0xf0, RZ, 0xfc, !PT ;  /* 0x000000f01a0f7812 */ /* 0x000fe400078efcff */
[----:B0-----:R-:W-:Y:S02]  /*1580*/  IADD3 R4, R0, 0xffffffe, RZ ;  /* 0x0ffffffe00047810 */ /* 0x001fe40007ffe0ff */
[----:B------:R-:W-:-:S02]  /*1590*/  SHF.R.S32.HI R0, RZ, 0x1f, R3 ;  /* 0x0000001fff007819 */ /* 0x000fc40000011403 */
[----:B------:R-:W-:Y:S01]  /*15a0*/  IABS R6, R12 ;  /* 0x0000000c00067213 */ /* 0x000fe20000000000 */
[----:B------:R-:W0:Y:S01]  /*15b0*/  F2I.FTZ.U32.TRUNC.NTZ R5, R4 ;  /* 0x0000000400057305 */ /* 0x000e22000021f000 */
[----:B-1----:R-:W-:Y:S01]  /*15c0*/  IMAD.MOV.U32 R8, RZ, RZ, RZ ;  /* 0x000000ffff087224 */ /* 0x002fe200078e00ff */
[----:B------:R-:W-:Y:S02]  /*15d0*/  LEA.HI R3, R0, R3, RZ, 0x5 ;  /* 0x0000000300037211 */ /* 0x000fe400078f28ff */
[----:B------:R-:W-:Y:S02]  /*15e0*/  LOP3.LUT R13, R26, 0xec, RZ, 0xfc, !PT ;  /* 0x000000ec1a0d7812 */ /* 0x000fe400078efcff */
[----:B------:R-:W-:Y:S01]  /*15f0*/  ISETP.GE.AND P6, PT, R12, RZ, PT ;  /* 0x000000ff0c00720c */ /* 0x000fe20003fc6270 */
[----:B------:R1:W-:Y:S01]  /*1600*/  STL [R1+0xc0], R3 ;  /* 0x0000c00301007387 */ /* 0x0003e20000100800 */
[----:B--2---:R-:W-:Y:S01]  /*1610*/  IMAD.MOV R11, RZ, RZ, -R9 ;  /* 0x000000ffff0b7224 */ /* 0x004fe200078e0a09 */
[----:B------:R-:W-:-:S02]  /*1620*/  IABS R12, R13 ;  /* 0x0000000d000c7213 */ /* 0x000fc40000000000 */
[----:B------:R-:W-:Y:S01]  /*1630*/  ISETP.GE.AND P5, PT, R15, RZ, PT ;  /* 0x000000ff0f00720c */ /* 0x000fe20003fa6270 */
[----:B------:R-:W-:Y:S01]  /*1640*/  IMAD R11, R11, R2, RZ ;  /* 0x000000020b0b7224 */ /* 0x000fe200078e02ff */
[----:B------:R-:W-:-:S03]  /*1650*/  LOP3.LUT R16, R26, 0xd8, RZ, 0xfc, !PT ;  /* 0x000000d81a107812 */ /* 0x000fc600078efcff */
[----:B------:R-:W-:Y:S01]  /*1660*/  IMAD.HI.U32 R9, R9, R11, R8 ;  /* 0x0000000b09097227 */ /* 0x000fe200078e0008 */
[----:B------:R-:W-:-:S03]  /*1670*/  IABS R8, R23 ;  /* 0x0000001700087213 */ /* 0x000fc60000000000 */
[----:B0-----:R-:W-:Y:S02]  /*1680*/  IMAD.MOV R4, RZ, RZ, -R5 ;  /* 0x000000ffff047224 */ /* 0x001fe400078e0a05 */
[----:B------:R-:W-:-:S04]  /*1690*/  IMAD.HI.U32 R0, R9, R8, RZ ;  /* 0x0000000809007227 */ /* 0x000fc800078e00ff */
[----:B------:R-:W-:-:S04]  /*16a0*/  IMAD.HI.U32 R9, R9, R10, RZ ;  /* 0x0000000a09097227 */ /* 0x000fc800078e00ff */
[----:B-1----:R-:W-:Y:S02]  /*16b0*/  IMAD R3, R4, R7, RZ ;  /* 0x0000000704037224 */ /* 0x002fe400078e02ff */
[----:B------:R-:W-:Y:S02]  /*16c0*/  IMAD.MOV.U32 R4, RZ, RZ, RZ ;  /* 0x000000ffff047224 */ /* 0x000fe400078e00ff */
[----:B------:R-:W-:Y:S02]  /*16d0*/  IMAD.MOV R9, RZ, RZ, -R9 ;  /* 0x000000ffff097224 */ /* 0x000fe400078e0a09 */
[----:B------:R-:W-:Y:S02]  /*16e0*/  IMAD.MOV R11, RZ, RZ, -R0 ;  /* 0x000000ffff0b7224 */ /* 0x000fe400078e0a00 */
[----:B------:R-:W-:-:S04]  /*16f0*/  IMAD.HI.U32 R0, R5, R3, R4 ;  /* 0x0000000305007227 */ /* 0x000fc800078e0004 */
[C---:B------:R-:W-:Y:S01]  /*1700*/  IMAD R3, R2.reuse, R9, R10 ;  /* 0x0000000902037224 */ /* 0x040fe200078e020a */
[----:B------:R-:W-:Y:S01]  /*1710*/  IABS R9, R15 ;  /* 0x0000000f00097213 */ /* 0x000fe20000000000 */
[----:B------:R-:W-:Y:S01]  /*1720*/  IMAD R5, R2, R11, R8 ;  /* 0x0000000b02057224 */ /* 0x000fe200078e0208 */
[----:B------:R-:W-:Y:S01]  /*1730*/  LOP3.LUT R8, R26, 0xf4, RZ, 0xfc, !PT ;  /* 0x000000f41a087812 */ /* 0x000fe200078efcff */
[----:B------:R-:W-:Y:S01]  /*1740*/  IMAD.HI.U32 R4, R0, R6, RZ ;  /* 0x0000000600047227 */ /* 0x000fe200078e00ff */
[C---:B------:R-:W-:Y:S02]  /*1750*/  ISETP.GT.U32.AND P1, PT, R2.reuse, R3, PT ;  /* 0x000000030200720c */ /* 0x040fe40003f24070 */
[----:B------:R-:W-:Y:S01]  /*1760*/  ISETP.GT.U32.AND P0, PT, R2, R5, PT ;  /* 0x000000050200720c */ /* 0x000fe20003f04070 */
[----:B------:R-:W-:Y:S01]  /*1770*/  IMAD.MOV R4, RZ, RZ, -R4 ;  /* 0x000000ffff047224 */ /* 0x000fe200078e0a04 */
[----:B------:R-:W-:Y:S02]  /*1780*/  IABS R10, R8 ;  /* 0x00000008000a7213 */ /* 0x000fe40000000000 */
[----:B------:R-:W-:Y:S01]  /*1790*/  ISETP.GE.AND P2, PT, R8, RZ, PT ;  /* 0x000000ff0800720c */ /* 0x000fe20003f46270 */
[----:B------:R-:W-:Y:S01]  /*17a0*/  IMAD R4, R7, R4, R6 ;  /* 0x0000000407047224 */ /* 0x000fe200078e0206 */
[----:B------:R-:W-:Y:S01]  /*17b0*/  LOP3.LUT R11, R26, 0xe8, RZ, 0xfc, !PT ;  /* 0x000000e81a0b7812 */ /* 0x000fe200078efcff */
[----:B------:R-:W-:Y:S01]  /*17c0*/  IMAD.HI.U32 R6, R0, R10, RZ ;  /* 0x0000000a00067227 */ /* 0x000fe200078e00ff */
[----:B------:R-:W-:-:S02]  /*17d0*/  LOP3.LUT R15, R26, 0xe4, RZ, 0xfc, !PT ;  /* 0x000000e41a0f7812 */ /* 0x000fc400078efcff */
[----:B------:R-:W-:Y:S01]  /*17e0*/  ISETP.GT.U32.AND P3, PT, R7, R4, PT ;  /* 0x000000040700720c */ /* 0x000fe20003f64070 */
[--C-:B------:R-:W-:Y:S01]  /*17f0*/  @!P1 IMAD.IADD R3, R3, 0x1, -R2.reuse ;  /* 0x0000000103039824 */ /* 0x100fe200078e0a02 */
[----:B------:R-:W-:Y:S01]  /*1800*/  IABS R14, R11 ;  /* 0x0000000b000e7213 */ /* 0x000fe20000000000 */
[----:B------:R-:W-:Y:S01]  /*1810*/  @!P0 IMAD.IADD R5, R5, 0x1, -R2 ;  /* 0x0000000105058824 */ /* 0x000fe200078e0a02 */
[----:B------:R-:W-:Y:S01]  /*1820*/  ISETP.GE.AND P1, PT, R23, RZ, PT ;  /* 0x000000ff1700720c */ /* 0x000fe20003f26270 */
[----:B------:R-:W-:Y:S01]  /*1830*/  IMAD.HI.U32 R8, R0, R9, RZ ;  /* 0x0000000900087227 */ /* 0x000fe200078e00ff */
[C---:B------:R-:W-:Y:S02]  /*1840*/  ISETP.GT.U32.AND P0, PT, R2.reuse, R3, PT ;  /* 0x000000030200720c */ /* 0x040fe40003f04070 */
[----:B------:R-:W-:Y:S01]  /*1850*/  ISETP.GT.U32.AND P4, PT, R2, R5, PT ;  /* 0x000000050200720c */ /* 0x000fe20003f84070 */
[----:B------:R-:W-:Y:S02]  /*1860*/  IMAD.MOV R6, RZ, RZ, -R6 ;  /* 0x000000ffff067224 */ /* 0x000fe400078e0a06 */
[----:B------:R-:W-:-:S02]  /*1870*/  IMAD.MOV R8, RZ, RZ, -R8 ;  /* 0x000000ffff087224 */ /* 0x000fc400078e0a08 */
[----:B------:R-:W-:Y:S01]  /*1880*/  @!P3 IMAD.IADD R4, R4, 0x1, -R7 ;  /* 0x000000010404b824 */ /* 0x000fe200078e0a07 */
[----:B------:R-:W-:Y:S01]  /*1890*/  ISETP.GE.AND P3, PT, R28, RZ, PT ;  /* 0x000000ff1c00720c */ /* 0x000fe20003f66270 */
[C---:B------:R-:W-:Y:S02]  /*18a0*/  IMAD R10, R7.reuse, R6, R10 ;  /* 0x00000006070a7224 */ /* 0x040fe400078e020a */
[----:B------:R-:W-:Y:S02]  /*18b0*/  IMAD R6, R7, R8, R9 ;  /* 0x0000000807067224 */ /* 0x000fe400078e0209 */
[--C-:B------:R-:W-:Y:S01]  /*18c0*/  @!P0 IMAD.IADD R3, R3, 0x1, -R2.reuse ;  /* 0x0000000103038824 */ /* 0x100fe200078e0a02 */
[----:B------:R-:W-:Y:S01]  /*18d0*/  ISETP.GT.U32.AND P0, PT, R7, R4, PT ;  /* 0x000000040700720c */ /* 0x000fe20003f04070 */
[----:B------:R-:W-:Y:S01]  /*18e0*/  @!P4 IMAD.IADD R5, R5, 0x1, -R2 ;  /* 0x000000010505c824 */ /* 0x000fe200078e0a02 */
[----:B------:R-:W-:Y:S01]  /*18f0*/  ISETP.GT.U32.AND P4, PT, R7, R10, PT ;  /* 0x0000000a0700720c */ /* 0x000fe20003f84070 */
[----:B------:R-:W-:-:S04]  /*1900*/  IMAD.HI.U32 R8, R0, R12, RZ ;  /* 0x0000000c00087227 */ /* 0x000fc800078e00ff */
[----:B------:R-:W-:-:S04]  /*1910*/  IMAD.HI.U32 R9, R0, R14, RZ ;  /* 0x0000000e00097227 */ /* 0x000fc800078e00ff */
[----:B------:R-:W-:Y:S02]  /*1920*/  IMAD.MOV R8, RZ, RZ, -R8 ;  /* 0x000000ffff087224 */ /* 0x000fe400078e0a08 */
[----:B------:R-:W-:Y:S02]  /*1930*/  IMAD.MOV R9, RZ, RZ, -R9 ;  /* 0x000000ffff097224 */ /* 0x000fe400078e0a09 */
[C---:B------:R-:W-:Y:S01]  /*1940*/  IMAD R8, R7.reuse, R8, R12 ;  /* 0x0000000807087224 */ /* 0x040fe200078e020c */
[----:B------:R-:W-:Y:S01]  /*1950*/  LOP3.LUT R12, RZ, c[0x0][0x178], RZ, 0x33, !PT ;  /* 0x00005e00ff0c7a12 */ /* 0x000fe200078e33ff */
[C---:B------:R-:W-:Y:S01]  /*1960*/  IMAD R2, R7.reuse, R9, R14 ;  /* 0x0000000907027224 */ /* 0x040fe200078e020e */
[----:B------:R-:W-:Y:S01]  /*1970*/  IABS R9, R15 ;  /* 0x0000000f00097213 */ /* 0x000fe20000000000 */
[--C-:B------:R-:W-:Y:S01]  /*1980*/  @!P0 IMAD.IADD R4, R4, 0x1, -R7.reuse ;  /* 0x0000000104048824 */ /* 0x100fe200078e0a07 */
[----:B------:R-:W-:Y:S01]  /*1990*/  ISETP.GT.U32.AND P0, PT, R7, R8, PT ;  /* 0x000000080700720c */ /* 0x000fe20003f04070 */
[----:B------:R-:W-:-:S02]  /*19a0*/  @!P4 IMAD.IADD R10, R10, 0x1, -R7 ;  /* 0x000000010a0ac824 */ /* 0x000fc400078e0a07 */
[----:B------:R-:W-:Y:S01]  /*19b0*/  @!P1 IMAD.MOV R5, RZ, RZ, -R5 ;  /* 0x000000ffff059224 */ /* 0x000fe200078e0a05 */
[----:B------:R-:W-:Y:S01]  /*19c0*/  ISETP.NE.AND P1, PT, RZ, c[0x0][0x178], PT ;  /* 0x00005e00ff007a0c */ /* 0x000fe20003f25270 */
[----:B------:R-:W-:Y:S01]  /*19d0*/  @!P3 IMAD.MOV R3, RZ, RZ, -R3 ;  /* 0x000000ffff03b224 */ /* 0x000fe200078e0a03 */
[C---:B------:R-:W-:Y:S01]  /*19e0*/  ISETP.GT.U32.AND P4, PT, R7.reuse, R10, PT ;  /* 0x0000000a0700720c */ /* 0x040fe20003f84070 */
[----:B------:R-:W-:Y:S01]  /*19f0*/  @!P6 IMAD.MOV R4, RZ, RZ, -R4 ;  /* 0x000000ffff04e224 */ /* 0x000fe200078e0a04 */
[C---:B------:R-:W-:Y:S02]  /*1a00*/  ISETP.GT.U32.AND P6, PT, R7.reuse, R2, PT ;  /* 0x000000020700720c */ /* 0x040fe40003fc4070 */
[----:B------:R-:W-:Y:S02]  /*1a10*/  ISETP.GT.U32.AND P3, PT, R7, R6, PT ;  /* 0x000000060700720c */ /* 0x000fe40003f64070 */
[C---:B------:R-:W-:Y:S01]  /*1a20*/  SEL R14, R12.reuse, R5, !P1 ;  /* 0x000000050c0e7207 */ /* 0x040fe20004800000 */
[----:B------:R-:W-:Y:S01]  /*1a30*/  IMAD.MOV.U32 R5, RZ, RZ, R9 ;  /* 0x000000ffff057224 */ /* 0x000fe200078e0009 */
[----:B------:R-:W-:Y:S01]  /*1a40*/  SEL R3, R12, R3, !P1 ;  /* 0x000000030c037207 */ /* 0x000fe20004800000 */
[--C-:B------:R-:W-:Y:S01]  /*1a50*/  @!P0 IMAD.IADD R8, R8, 0x1, -R7.reuse ;  /* 0x0000000108088824 */ /* 0x100fe200078e0a07 */
[----:B------:R-:W-:Y:S01]  /*1a60*/  LOP3.LUT R9, R26, 0xe0, RZ, 0xfc, !PT ;  /* 0x000000e01a097812 */ /* 0x000fe200078efcff */
[----:B------:R0:W-:Y:S01]  /*1a70*/  STL [R1+0xc8], R14 ;  /* 0x0000c80e01007387 */ /* 0x0001e20000100800 */
[----:B------:R-:W-:Y:S01]  /*1a80*/  ISETP.GE.AND P1, PT, R13, RZ, PT ;  /* 0x000000ff0d00720c */ /* 0x000fe20003f26270 */
[--C-:B------:R-:W-:Y:S01]  /*1a90*/  @!P4 IMAD.IADD R10, R10, 0x1, -R7.reuse ;  /* 0x000000010a0ac824 */ /* 0x100fe200078e0a07 */
[----:B------:R-:W-:Y:S01]  /*1aa0*/  IABS R13, R16 ;  /* 0x00000010000d7213 */ /* 0x000fe20000000000 */
[----:B------:R1:W-:Y:S01]  /*1ab0*/  STL [R1+0xc4], R3 ;  /* 0x0000c40301007387 */ /* 0x0003e20000100800 */
[--C-:B------:R-:W-:Y:S01]  /*1ac0*/  @!P6 IMAD.IADD R2, R2, 0x1, -R7.reuse ;  /* 0x000000010202e824 */ /* 0x100fe200078e0a07 */
[----:B------:R-:W-:Y:S01]  /*1ad0*/  ISETP.GT.U32.AND P6, PT, R7, R8, PT ;  /* 0x000000080700720c */ /* 0x000fe20003fc4070 */
[----:B------:R-:W-:Y:S01]  /*1ae0*/  @!P3 IMAD.IADD R6, R6, 0x1, -R7 ;  /* 0x000000010606b824 */ /* 0x000fe200078e0a07 */
[----:B------:R2:W-:Y:S01]  /*1af0*/  STL [R1+0xbc], R4 ;  /* 0x0000bc0401007387 */ /* 0x0005e20000100800 */
[----:B------:R-:W-:Y:S01]  /*1b00*/  IMAD.MOV.U32 R12, RZ, RZ, R10 ;  /* 0x000000ffff0c7224 */ /* 0x000fe200078e000a */
[----:B0-----:R-:W-:-:S02]  /*1b10*/  IABS R14, R9 ;  /* 0x00000009000e7213 */ /* 0x001fc40000000000 */
[C---:B------:R-:W-:Y:S01]  /*1b20*/  ISETP.GT.U32.AND P0, PT, R7.reuse, R6, PT ;  /* 0x000000060700720c */ /* 0x040fe20003f04070 */
[----:B------:R-:W-:Y:S01]  /*1b30*/  @!P2 IMAD.MOV R12, RZ, RZ, -R12 ;  /* 0x000000ffff0ca224 */ /* 0x000fe200078e0a0c */
[----:B------:R-:W-:Y:S01]  /*1b40*/  ISETP.GT.U32.AND P2, PT, R7, R2, PT ;  /* 0x000000020700720c */ /* 0x000fe20003f44070 */
[C---:B-1----:R-:W-:Y:S01]  /*1b50*/  IMAD.HI.U32 R3, R0.reuse, R5, RZ ;  /* 0x0000000500037227 */ /* 0x042fe200078e00ff */
[----:B------:R-:W-:Y:S02]  /*1b60*/  ISETP.GE.AND P4, PT, R11, RZ, PT ;  /* 0x000000ff0b00720c */ /* 0x000fe40003f86270 */
[----:B------:R0:W-:Y:S01]  /*1b70*/  STL [R1+0xb8], R12 ;  /* 0x0000b80c01007387 */ /* 0x0001e20000100800 */
[----:B--2---:R-:W-:Y:S01]  /*1b80*/  IMAD.MOV R4, RZ, RZ, -R3 ;  /* 0x000000ffff047224 */ /* 0x004fe200078e0a03 */
[----:B------:R-:W-:Y:S01]  /*1b90*/  ISETP.GE.AND P3, PT, R15, RZ, PT ;  /* 0x000000ff0f00720c */ /* 0x000fe20003f66270 */
[----:B------:R-:W-:-:S04]  /*1ba0*/  IMAD.HI.U32 R3, R0, R14, RZ ;  /* 0x0000000e00037227 */ /* 0x000fc800078e00ff */
[----:B------:R-:W-:Y:S01]  /*1bb0*/  IMAD.MOV R10, RZ, RZ, -R3 ;  /* 0x000000ffff0a7224 */ /* 0x000fe200078e0a03 */
[----:B------:R-:W-:Y:S01]  /*1bc0*/  LOP3.LUT R3, R26, 0xd0, RZ, 0xfc, !PT ;  /* 0x000000d01a037812 */ /* 0x000fe200078efcff */
[----:B------:R-:W-:Y:S02]  /*1bd0*/  @!P6 IMAD.IADD R8, R8, 0x1, -R7 ;  /* 0x000000010808e824 */ /* 0x000fe400078e0a07 */
[C---:B------:R-:W-:Y:S01]  /*1be0*/  IMAD R14, R7.reuse, R10, R14 ;  /* 0x0000000a070e7224 */ /* 0x040fe200078e020e */
[----:B------:R-:W-:Y:S01]  /*1bf0*/  IABS R11, R3 ;  /* 0x00000003000b7213 */ /* 0x000fe20000000000 */
[C---:B------:R-:W-:Y:S01]  /*1c00*/  IMAD R4, R7.reuse, R4, R5 ;  /* 0x0000000407047224 */ /* 0x040fe200078e0205 */
[----:B------:R-:W-:Y:S01]  /*1c10*/  LOP3.LUT R5, R26, 0xd4, RZ, 0xfc, !PT ;  /* 0x000000d41a057812 */ /* 0x000fe200078efcff */
[----:B------:R-:W-:Y:S01]  /*1c20*/  @!P0 IMAD.IADD R6, R6, 0x1, -R7 ;  /* 0x0000000106068824 */ /* 0x000fe200078e0a07 */
[C---:B------:R-:W-:Y:S01]  /*1c30*/  ISETP.GT.U32.AND P6, PT, R7.reuse, R14, PT ;  /* 0x0000000e0700720c */ /* 0x040fe20003fc4070 */
[----:B------:R-:W-:Y:S01]  /*1c40*/  IMAD.HI.U32 R10, R0, R13, RZ ;  /* 0x0000000d000a7227 */ /* 0x000fe200078e00ff */
[----:B------:R-:W-:-:S02]  /*1c50*/  ISETP.GT.U32.AND P0, PT, R7, R4, PT ;  /* 0x000000040700720c */ /* 0x000fc40003f04070 */
[----:B0-----:R-:W-:Y:S01]  /*1c60*/  IABS R12, R5 ;  /* 0x00000005000c7213 */ /* 0x001fe20000000000 */
[----:B------:R-:W-:Y:S02]  /*1c70*/  IMAD.MOV R10, RZ, RZ, -R10 ;  /* 0x000000ffff0a7224 */ /* 0x000fe400078e0a0a */
[----:B------:R-:W-:Y:S01]  /*1c80*/  @!P2 IMAD.IADD R2, R2, 0x1, -R7 ;  /* 0x000000010202a824 */ /* 0x000fe200078e0a07 */
[----:B------:R-:W-:Y:S01]  /*1c90*/  ISETP.GE.AND P2, PT, R9, RZ, PT ;  /* 0x000000ff0900720c */ /* 0x000fe20003f46270 */
[----:B------:R-:W-:-:S04]  /*1ca0*/  IMAD.HI.U32 R15, R0, R12, RZ ;  /* 0x0000000c000f7227 */ /* 0x000fc800078e00ff */
[--C-:B------:R-:W-:Y:S02]  /*1cb0*/  @!P6 IMAD.IADD R14, R14, 0x1, -R7.reuse ;  /* 0x000000010e0ee824 */ /* 0x100fe400078e0a07 */
[----:B------:R-:W-:Y:S01]  /*1cc0*/  @!P0 IMAD.IADD R4, R4, 0x1, -R7 ;  /* 0x0000000104048824 */ /* 0x000fe200078e0a07 */
[----:B------:R-:W-:Y:S01]  /*1cd0*/  ISETP.GE.AND P0, PT, R16, RZ, PT ;  /* 0x000000ff1000720c */ /* 0x000fe20003f06270 */
[----:B------:R-:W-:Y:S01]  /*1ce0*/  IMAD.MOV.U32 R17, RZ, RZ, R6 ;  /* 0x000000ffff117224 */ /* 0x000fe200078e0006 */
[----:B------:R-:W-:Y:S01]  /*1cf0*/  ISETP.GT.U32.AND P6, PT, R7, R14, PT ;  /* 0x0000000e0700720c */ /* 0x000fe20003fc4070 */
[----:B------:R-:W-:-:S04]  /*1d00*/  IMAD.HI.U32 R9, R0, R11, RZ ;  /* 0x0000000b00097227 */ /* 0x000fc800078e00ff */
[----:B------:R-:W-:Y:S02]  /*1d10*/  IMAD.MOV R15, RZ, RZ, -R15 ;  /* 0x000000ffff0f7224 */ /* 0x000fe400078e0a0f */
[C---:B------:R-:W-:Y:S01]  /*1d20*/  IMAD R13, R7.reuse, R10, R13 ;  /* 0x0000000a070d7224 */ /* 0x040fe200078e020d */
[C---:B------:R-:W-:Y:S01]  /*1d30*/  LOP3.LUT R10, R26.reuse, 0xcc, RZ, 0xfc, !PT ;  /* 0x000000cc1a0a7812 */ /* 0x040fe200078efcff */
[----:B------:R-:W-:Y:S01]  /*1d40*/  @!P5 IMAD.MOV R17, RZ, RZ, -R17 ;  /* 0x000000ffff11d224 */ /* 0x000fe200078e0a11 */
[C---:B------:R-:W-:Y:S01]  /*1d50*/  ISETP.GT.U32.AND P5, PT, R7.reuse, R4, PT ;  /* 0x000000040700720c */ /* 0x040fe20003fa4070 */
[----:B------:R-:W-:Y:S02]  /*1d60*/  IMAD.MOV R6, RZ, RZ, -R9 ;  /* 0x000000ffff067224 */ /* 0x000fe400078e0a09 */
[C---:B------:R-:W-:Y:S01]  /*1d70*/  IMAD R12, R7.reuse, R15, R12 ;  /* 0x0000000f070c7224 */ /* 0x040fe200078e020c */
[----:B------:R-:W-:Y:S01]  /*1d80*/  STL [R1+0xb4], R17 ;  /* 0x0000b41101007387 */ /* 0x000fe20000100800 */
[----:B------:R-:W-:Y:S01]  /*1d90*/  @!P1 IMAD.MOV R8, RZ, RZ, -R8 ;  /* 0x000000ffff089224 */ /* 0x000fe200078e0a08 */
[C---:B------:R-:W-:Y:S01]  /*1da0*/  ISETP.GT.U32.AND P1, PT, R7.reuse, R13, PT ;  /* 0x0000000d0700720c */ /* 0x040fe20003f24070 */
[C---:B------:R-:W-:Y:S01]  /*1db0*/  IMAD R11, R7.reuse, R6, R11 ;  /* 0x00000006070b7224 */ /* 0x040fe200078e020b */
[----:B------:R-:W-:Y:S01]  /*1dc0*/  LOP3.LUT R6, R26, 0xc8, RZ, 0xfc, !PT ;  /* 0x000000c81a067812 */ /* 0x000fe200078efcff */
[----:B------:R-:W-:Y:S01]  /*1dd0*/  @!P4 IMAD.MOV R2, RZ, RZ, -R2 ;  /* 0x000000ffff02c224 */ /* 0x000fe200078e0a02 */
[C---:B------:R-:W-:Y:S01]  /*1de0*/  ISETP.GT.U32.AND P4, PT, R7.reuse, R12, PT ;  /* 0x0000000c0700720c */ /* 0x040fe20003f84070 */
[--C-:B------:R-:W-:Y:S01]  /*1df0*/  @!P6 IMAD.IADD R14, R14, 0x1, -R7.reuse ;  /* 0x000000010e0ee824 */ /* 0x100fe200078e0a07 */
[----:B------:R-:W-:Y:S01]  /*1e00*/  ISETP.GT.U32.AND P6, PT, R7, R11, PT ;  /* 0x0000000b0700720c */ /* 0x000fe20003fc4070 */
[--C-:B------:R-:W-:Y:S01]  /*1e10*/  @!P5 IMAD.IADD R4, R4, 0x1, -R7.reuse ;  /* 0x000000010404d824 */ /* 0x100fe200078e0a07 */
[----:B------:R-:W-:Y:S01]  /*1e20*/  ISETP.GE.AND P5, PT, R5, RZ, PT ;  /* 0x000000ff0500720c */ /* 0x000fe20003fa6270 */
[----:B------:R0:W-:Y:S01]  /*1e30*/  STL [R1+0xb0], R8 ;  /* 0x0000b00801007387 */ /* 0x0001e20000100800 */
[----:B------:R-:W-:Y:S01]  /*1e40*/  IABS R5, R10 ;  /* 0x0000000a00057213 */ /* 0x000fe20000000000 */
[----:B------:R-:W-:Y:S01]  /*1e50*/  IMAD.MOV.U32 R15, RZ, RZ, R4 ;  /* 0x000000ffff0f7224 */ /* 0x000fe200078e0004 */
[----:B------:R-:W-:Y:S01]  /*1e60*/  IABS R9, R6 ;  /* 0x0000000600097213 */ /* 0x000fe20000000000 */
[--C-:B------:R-:W-:Y:S01]  /*1e70*/  @!P1 IMAD.IADD R13, R13, 0x1, -R7.reuse ;  /* 0x000000010d0d9824 */ /* 0x100fe200078e0a07 */
[----:B------:R-:W-:Y:S01]  /*1e80*/  ISETP.GE.AND P1, PT, R3, RZ, PT ;  /* 0x000000ff0300720c */ /* 0x000fe20003f26270 */
[----:B------:R-:W-:Y:S01]  /*1e90*/  IMAD.HI.U32 R3, R0, R5, RZ ;  /* 0x0000000500037227 */ /* 0x000fe200078e00ff */
[----:B------:R1:W-:Y:S03]  /*1ea0*/  STL [R1+0xac], R2 ;  /* 0x0000ac0201007387 */ /* 0x0003e60000100800 */
[--C-:B------:R-:W-:Y:S01]  /*1eb0*/  @!P4 IMAD.IADD R12, R12, 0x1, -R7.reuse ;  /* 0x000000010c0cc824 */ /* 0x100fe200078e0a07 */
[----:B------:R-:W-:Y:S01]  /*1ec0*/  ISETP.GT.U32.AND P4, PT, R7, R13, PT ;  /* 0x0000000d0700720c */ /* 0x000fe20003f84070 */
[----:B------:R-:W-:-:S02]  /*1ed0*/  @!P6 IMAD.IADD R11, R11, 0x1, -R7 ;  /* 0x000000010b0be824 */ /* 0x000fc400078e0a07 */
[----:B0-----:R-:W-:Y:S01]  /*1ee0*/  IMAD.MOV R8, RZ, RZ, -R3 ;  /* 0x000000ffff087224 */ /* 0x001fe200078e0a03 */
[C---:B------:R-:W-:Y:S01]  /*1ef0*/  ISETP.GT.U32.AND P6, PT, R7.reuse, R12, PT ;  /* 0x0000000c0700720c */ /* 0x040fe20003fc4070 */
[----:B------:R-:W-:Y:S01]  /*1f00*/  IMAD.HI.U32 R4, R0, R9, RZ ;  /* 0x0000000900047227 */ /* 0x000fe200078e00ff */
[C---:B-1----:R-:W-:Y:S02]  /*1f10*/  LOP3.LUT R2, R26.reuse, 0xc4, RZ, 0xfc, !PT ;  /* 0x000000c41a027812 */ /* 0x042fe400078efcff */
[C---:B------:R-:W-:Y:S01]  /*1f20*/  LOP3.LUT R3, R26.reuse, 0xc0, RZ, 0xfc, !PT ;  /* 0x000000c01a037812 */ /* 0x040fe200078efcff */
[----:B------:R-:W-:Y:S02]  /*1f30*/  IMAD R5, R7, R8, R5 ;  /* 0x0000000807057224 */ /* 0x000fe400078e0205 */
[----:B------:R-:W-:Y:S01]  /*1f40*/  IMAD.MOV R4, RZ, RZ, -R4 ;  /* 0x000000ffff047224 */ /* 0x000fe200078e0a04 */
[----:B------:R-:W-:Y:S01]  /*1f50*/  IABS R8, R3 ;  /* 0x0000000300087213 */ /* 0x000fe20000000000 */
[----:B------:R-:W-:Y:S01]  /*1f60*/  @!P4 IMAD.IADD R13, R13, 0x1, -R7 ;  /* 0x000000010d0dc824 */ /* 0x000fe200078e0a07 */
[C---:B------:R-:W-:Y:S01]  /*1f70*/  ISETP.GT.U32.AND P4, PT, R7.reuse, R5, PT ;  /* 0x000000050700720c */ /* 0x040fe20003f84070 */
[C---:B------:R-:W-:Y:S01]  /*1f80*/  IMAD R9, R7.reuse, R4, R9 ;  /* 0x0000000407097224 */ /* 0x040fe200078e0209 */
[----:B------:R-:W-:Y:S01]  /*1f90*/  LOP3.LUT R4, R26, 0xb8, RZ, 0xfc, !PT ;  /* 0x000000b81a047812 */ /* 0x000fe200078efcff */
[----:B------:R-:W-:Y:S01]  /*1fa0*/  @!P3 IMAD.MOV R15, RZ, RZ, -R15 ;  /* 0x000000ffff0fb224 */ /* 0x000fe200078e0a0f */
[C---:B------:R-:W-:Y:S01]  /*1fb0*/  ISETP.GT.U32.AND P3, PT, R7.reuse, R11, PT ;  /* 0x0000000b0700720c */ /* 0x040fe20003f64070 */
[----:B------:R-:W-:Y:S01]  /*1fc0*/  @!P6 IMAD.IADD R12, R12, 0x1, -R7 ;  /* 0x000000010c0ce824 */ /* 0x000fe200078e0a07 */
[----:B------:R-:W-:Y:S01]  /*1fd0*/  ISETP.GT.U32.AND P6, PT, R7, R9, PT ;  /* 0x000000090700720c */ /* 0x000fe20003fc4070 */
[----:B------:R-:W-:Y:S01]  /*1fe0*/  IMAD.MOV.U32 R18, RZ, RZ, R13 ;  /* 0x000000ffff127224 */ /* 0x000fe200078e000d */
[----:B------:R0:W-:Y:S01]  /*1ff0*/  STL [R1+0xa8], R15 ;  /* 0x0000a80f01007387 */ /* 0x0001e20000100800 */
[----:B------:R-:W-:Y:S01]  /*2000*/  IMAD.MOV.U32 R13, RZ, RZ, R12 ;  /* 0x000000ffff0d7224 */ /* 0x000fe200078e000c */
[----:B------:R-:W-:Y:S01]  /*2010*/  IABS R17, R4 ;  /* 0x0000000400117213 */ /* 0x000fe20000000000 */
[----:B------:R-:W-:-:S02]  /*2020*/  @!P0 IMAD.MOV R18, RZ, RZ, -R18 ;  /* 0x000000ffff128224 */ /* 0x000fc400078e0a12 */
[----:B------:R-:W-:Y:S01]  /*2030*/  @!P4 IMAD.IADD R5, R5, 0x1, -R7 ;  /* 0x000000010505c824 */ /* 0x000fe200078e0a07 */
[----:B------:R-:W-:Y:S01]  /*2040*/  ISETP.GE.AND P4, PT, R6, RZ, PT ;  /* 0x000000ff0600720c */ /* 0x000fe20003f86270 */
[----:B------:R-:W-:Y:S01]  /*2050*/  @!P5 IMAD.MOV R13, RZ, RZ, -R13 ;  /* 0x000000ffff0dd224 */ /* 0x000fe200078e0a0d */
[----:B------:R-:W-:Y:S01]  /*2060*/  ISETP.GE.AND P5, PT, R2, RZ, PT ;  /* 0x000000ff0200720c */ /* 0x000fe20003fa6270 */
[--C-:B------:R-:W-:Y:S01]  /*2070*/  @!P3 IMAD.IADD R11, R11, 0x1, -R7.reuse ;  /* 0x000000010b0bb824 */ /* 0x100fe200078e0a07 */
[----:B0-----:R-:W-:Y:S01]  /*2080*/  IABS R15, R2 ;  /* 0x00000002000f7213 */ /* 0x001fe20000000000 */
[----:B------:R-:W-:Y:S01]  /*2090*/  @!P6 IMAD.IADD R9, R9, 0x1, -R7 ;  /* 0x000000010909e824 */ /* 0x000fe200078e0a07 */
[----:B------:R-:W-:Y:S01]  /*20a0*/  ISETP.GE.AND P3, PT, R10, RZ, PT ;  /* 0x000000ff0a00720c */ /* 0x000fe20003f66270 */
[----:B------:R-:W-:Y:S01]  /*20b0*/  IMAD.HI.U32 R10, R0, R8, RZ ;  /* 0x00000008000a7227 */ /* 0x000fe200078e00ff */
[----:B------:R-:W-:-:S03]  /*20c0*/  ISETP.GT.U32.AND P6, PT, R7, R5, PT ;  /* 0x000000050700720c */ /* 0x000fc60003fc4070 */
[----:B------:R-:W-:-:S04]  /*20d0*/  IMAD.HI.U32 R16, R0, R15, RZ ;  /* 0x0000000f00107227 */ /* 0x000fc800078e00ff */
[----:B------:R-:W-:Y:S02]  /*20e0*/  IMAD.MOV R16, RZ, RZ, -R16 ;  /* 0x000000ffff107224 */ /* 0x000fe400078e0a10 */
[----:B------:R-:W-:Y:S02]  /*20f0*/  IMAD.MOV R10, RZ, RZ, -R10 ;  /* 0x000000ffff0a7224 */ /* 0x000fe400078e0a0a */
[C---:B------:R-:W-:Y:S02]  /*2100*/  IMAD R6, R7.reuse, R16, R15 ;  /* 0x0000001007067224 */ /* 0x040fe400078e020f */
[C---:B------:R-:W-:Y:S01]  /*2110*/  IMAD R2, R7.reuse, R10, R8 ;  /* 0x0000000a07027224 */ /* 0x040fe200078e0208 */
[----:B------:R-:W-:Y:S01]  /*2120*/  LOP3.LUT R8, R26, 0xac, RZ, 0xfc, !PT ;  /* 0x000000ac1a087812 */ /* 0x000fe200078efcff */
[----:B------:R-:W-:Y:S01]  /*2130*/  @!P2 IMAD.MOV R14, RZ, RZ, -R14 ;  /* 0x000000ffff0ea224 */ /* 0x000fe200078e0a0e */
[----:B------:R-:W-:Y:S01]  /*2140*/  ISETP.GT.U32.AND P0, PT, R7, R6, PT ;  /* 0x000000060700720c */ /* 0x000fe20003f04070 */
[----:B------:R-:W-:Y:S01]  /*2150*/  @!P6 IMAD.IADD R5, R5, 0x1, -R7 ;  /* 0x000000010505e824 */ /* 0x000fe200078e0a07 */
[C---:B------:R-:W-:Y:S01]  /*2160*/  ISETP.GT.U32.AND P2, PT, R7.reuse, R9, PT ;  /* 0x000000090700720c */ /* 0x040fe20003f44070 */
[----:B------:R-:W-:Y:S01]  /*2170*/  IMAD.MOV.U32 R12, RZ, RZ, R11 ;  /* 0x000000ffff0c7224 */ /* 0x000fe200078e000b */
[----:B------:R-:W-:Y:S01]  /*2180*/  ISETP.GT.U32.AND P6, PT, R7, R2, PT ;  /* 0x000000020700720c */ /* 0x000fe20003fc4070 */
[----:B------:R-:W-:Y:S01]  /*2190*/  IMAD.HI.U32 R11, R0, R17, RZ ;  /* 0x00000011000b7227 */ /* 0x000fe200078e00ff */
[----:B------:R0:W-:Y:S01]  /*21a0*/  STL [R1+0xa4], R14 ;  /* 0x0000a40e01007387 */ /* 0x0001e20000100800 */
[----:B------:R-:W-:-:S02]  /*21b0*/  IABS R15, R8 ;  /* 0x00000008000f7213 */ /* 0x000fc40000000000 */
[----:B------:R-:W-:Y:S01]  /*21c0*/  @!P1 IMAD.MOV R12, RZ, RZ, -R12 ;  /* 0x000000ffff0c9224 */ /* 0x000fe200078e0a0c */
[----:B------:R-:W-:Y:S01]  /*21d0*/  ISETP.GE.AND P1, PT, R3, RZ, PT ;  /* 0x000000ff0300720c */ /* 0x000fe20003f26270 */
[----:B------:R-:W-:Y:S01]  /*21e0*/  IMAD.MOV R11, RZ, RZ, -R11 ;  /* 0x000000ffff0b7224 */ /* 0x000fe200078e0a0b */
[----:B------:R-:W-:Y:S01]  /*21f0*/  LOP3.LUT R3, R26, 0xb4, RZ, 0xfc, !PT ;  /* 0x000000b41a037812 */ /* 0x000fe200078efcff */
[--C-:B------:R-:W-:Y:S01]  /*2200*/  @!P0 IMAD.IADD R6, R6, 0x1, -R7.reuse ;  /* 0x0000000106068824 */ /* 0x100fe200078e0a07 */
[----:B------:R-:W-:Y:S01]  /*2210*/  STL [R1+0xa0], R18 ;  /* 0x0000a01201007387 */ /* 0x000fe20000100800 */
[----:B------:R-:W-:Y:S01]  /*2220*/  @!P2 IMAD.IADD R9, R9, 0x1, -R7 ;  /* 0x000000010909a824 */ /* 0x000fe200078e0a07 */
[----:B------:R-:W-:Y:S01]  /*2230*/  IABS R16, R3 ;  /* 0x0000000300107213 */ /* 0x000fe20000000000 */
[C---:B------:R-:W-:Y:S01]  /*2240*/  IMAD R17, R7.reuse, R11, R17 ;  /* 0x0000000b07117224 */ /* 0x040fe200078e0211 */
[----:B------:R-:W-:Y:S01]  /*2250*/  ISETP.GE.AND P2, PT, R4, RZ, PT ;  /* 0x000000ff0400720c */ /* 0x000fe20003f46270 */
[----:B------:R-:W-:Y:S01]  /*2260*/  @!P6 IMAD.IADD R2, R2, 0x1, -R7 ;  /* 0x000000010202e824 */ /* 0x000fe200078e0a07 */
[C---:B------:R-:W-:Y:S01]  /*2270*/  ISETP.GT.U32.AND P6, PT, R7.reuse, R6, PT ;  /* 0x000000060700720c */ /* 0x040fe20003fc4070 */
[----:B------:R-:W-:Y:S01]  /*2280*/  @!P4 IMAD.MOV R9, RZ, RZ, -R9 ;  /* 0x000000ffff09c224 */ /* 0x000fe200078e0a09 */
[----:B------:R-:W-:Y:S01]  /*2290*/  ISETP.GT.U32.AND P4, PT, R7, R17, PT ;  /* 0x000000110700720c */ /* 0x000fe20003f84070 */
[----:B------:R-:W-:Y:S01]  /*22a0*/  IMAD.MOV.U32 R10, RZ, RZ, R5 ;  /* 0x000000ffff0a7224 */ /* 0x000fe200078e0005 */
[----:B------:R-:W-:Y:S01]  /*22b0*/  LOP3.LUT R4, R26, 0xb0, RZ, 0xfc, !PT ;  /* 0x000000b01a047812 */ /* 0x000fe200078efcff */
[----:B------:R-:W-:Y:S01]  /*22c0*/  IMAD.HI.U32 R5, R0, R16, RZ ;  /* 0x0000001000057227 */ /* 0x000fe200078e00ff */
[----:B------:R-:W-:Y:S01]  /*22d0*/  STL [R1+0x9c], R13 ;  /* 0x00009c0d01007387 */ /* 0x000fe20000100800 */
[----:B------:R-:W-:-:S02]  /*22e0*/  ISETP.GE.AND P0, PT, R3, RZ, PT ;  /* 0x000000ff0300720c */ /* 0x000fc40003f06270 */
[----:B------:R-:W-:Y:S01]  /*22f0*/  @!P3 IMAD.MOV R10, RZ, RZ, -R10 ;  /* 0x000000ffff0ab224 */ /* 0x000fe200078e0a0a */
[C---:B------:R-:W-:Y:S01]  /*2300*/  ISETP.GT.U32.AND P3, PT, R7.reuse, R2, PT ;  /* 0x000000020700720c */ /* 0x040fe20003f64070 */
[----:B------:R-:W-:Y:S01]  /*2310*/  IMAD.MOV R5, RZ, RZ, -R5 ;  /* 0x000000ffff057224 */ /* 0x000fe200078e0a05 */
[----:B------:R1:W-:Y:S01]  /*2320*/  STL [R1+0x98], R12 ;  /* 0x0000980c01007387 */ /* 0x0003e20000100800 */
[--C-:B------:R-:W-:Y:S01]  /*2330*/  @!P6 IMAD.IADD R6, R6, 0x1, -R7.reuse ;  /* 0x000000010606e824 */ /* 0x100fe200078e0a07 */
[----:B------:R-:W-:Y:S01]  /*2340*/  LOP3.LUT R3, R26, 0xa8, RZ, 0xfc, !PT ;  /* 0x000000a81a037812 */ /* 0x000fe200078efcff */
[----:B------:R-:W-:Y:S01]  /*2350*/  IMAD R16, R7, R5, R16 ;  /* 0x0000000507107224 */ /* 0x000fe200078e0210 */
[----:B------:R2:W-:Y:S01]  /*2360*/  STL [R1+0x94], R10 ;  /* 0x0000940a01007387 */ /* 0x0005e20000100800 */
[----:B------:R-:W-:Y:S01]  /*2370*/  @!P4 IMAD.IADD R17, R17, 0x1, -R7 ;  /* 0x000000011111c824 */ /* 0x000fe200078e0a07 */
[----:B0-----:R-:W-:Y:S01]  /*2380*/  IABS R14, R3 ;  /* 0x00000003000e7213 */ /* 0x001fe20000000000 */
[----:B------:R-:W-:Y:S01]  /*2390*/  IMAD.HI.U32 R5, R0, R15, RZ ;  /* 0x0000000f00057227 */ /* 0x000fe200078e00ff */
[----:B------:R0:W-:Y:S01]  /*23a0*/  STL [R1+0x90], R9 ;  /* 0x0000900901007387 */ /* 0x0001e20000100800 */
[----:B------:R-:W-:-:S02]  /*23b0*/  ISETP.GT.U32.AND P6, PT, R7, R16, PT ;  /* 0x000000100700720c */ /* 0x000fc40003fc4070 */
[----:B-1----:R-:W-:Y:S01]  /*23c0*/  IABS R12, R4 ;  /* 0x00000004000c7213 */ /* 0x002fe20000000000 */
[----:B------:R-:W-:Y:S01]  /*23d0*/  IMAD.MOV R5, RZ, RZ, -R5 ;  /* 0x000000ffff057224 */ /* 0x000fe200078e0a05 */
[----:B------:R-:W-:Y:S01]  /*23e0*/  ISETP.GE.AND P4, PT, R8, RZ, PT ;  /* 0x000000ff0800720c */ /* 0x000fe20003f86270 */
[----:B--2---:R-:W-:Y:S01]  /*23f0*/  IMAD.MOV.U32 R10, RZ, RZ, R6 ;  /* 0x000000ffff0a7224 */ /* 0x004fe200078e0006 */
[----:B------:R-:W-:Y:S01]  /*2400*/  LOP3.LUT R8, R26, 0xa4, RZ, 0xfc, !PT ;  /* 0x000000a41a087812 */ /* 0x000fe200078efcff */
[----:B------:R-:W-:Y:S01]  /*2410*/  @!P3 IMAD.IADD R2, R2, 0x1, -R7 ;  /* 0x000000010202b824 */ /* 0x000fe200078e0a07 */
[----:B------:R-:W-:Y:S01]  /*2420*/  ISETP.GE.AND P3, PT, R4, RZ, PT ;  /* 0x000000ff0400720c */ /* 0x000fe20003f66270 */
[----:B0-----:R-:W-:Y:S01]  /*2430*/  IMAD.HI.U32 R9, R0, R12, RZ ;  /* 0x0000000c00097227 */ /* 0x001fe200078e00ff */
[----:B------:R-:W-:-:S03]  /*2440*/  LOP3.LUT R11, R26, 0x94, RZ, 0xfc, !PT ;  /* 0x000000941a0b7812 */ /* 0x000fc600078efcff */
[----:B------:R-:W-:Y:S01]  /*2450*/  @!P5 IMAD.MOV R10, RZ, RZ, -R10 ;  /* 0x000000ffff0ad224 */ /* 0x000fe200078e0a0a */
[C---:B------:R-:W-:Y:S01]  /*2460*/  ISETP.GT.U32.AND P5, PT, R7.reuse, R17, PT ;  /* 0x000000110700720c */ /* 0x040fe20003fa4070 */
[----:B------:R-:W-:Y:S02]  /*2470*/  IMAD.MOV R9, RZ, RZ, -R9 ;  /* 0x000000ffff097224 */ /* 0x000fe400078e0a09 */
[C---:B------:R-:W-:Y:S01]  /*2480*/  IMAD R15, R7.reuse, R5, R15 ;  /* 0x00000005070f7224 */ /* 0x040fe200078e020f */
[----:B------:R0:W-:Y:S01]  /*2490*/  STL [R1+0x8c], R10 ;  /* 0x00008c0a01007387 */ /* 0x0001e20000100800 */
[----:B------:R-:W-:Y:S01]  /*24a0*/  IMAD R12, R7, R9, R12 ;  /* 0x00000009070c7224 */ /* 0x000fe200078e020c */
[C---:B------:R-:W-:Y:S01]  /*24b0*/  LOP3.LUT R9, R26.reuse, 0x98, RZ, 0xfc, !PT ;  /* 0x000000981a097812 */ /* 0x040fe200078efcff */
[----:B------:R-:W-:Y:S01]  /*24c0*/  IMAD.MOV.U32 R5, RZ, RZ, R2 ;  /* 0x000000ffff057224 */ /* 0x000fe200078e0002 */
[----:B------:R-:W-:Y:S01]  /*24d0*/  LOP3.LUT R2, R26, 0xa0, RZ, 0xfc, !PT ;  /* 0x000000a01a027812 */ /* 0x000fe200078efcff */
[----:B------:R-:W-:-:S02]  /*24e0*/  @!P6 IMAD.IADD R16, R16, 0x1, -R7 ;  /* 0x000000011010e824 */ /* 0x000fc400078e0a07 */
[----:B------:R-:W-:Y:S01]  /*24f0*/  @!P1 IMAD.MOV R5, RZ, RZ, -R5 ;  /* 0x000000ffff059224 */ /* 0x000fe200078e0a05 */
[----:B------:R-:W-:Y:S01]  /*2500*/  ISETP.GT.U32.AND P1, PT, R7, R12, PT ;  /* 0x0000000c0700720c */ /* 0x000fe20003f24070 */
[----:B------:R-:W-:Y:S01]  /*2510*/  @!P5 IMAD.IADD R17, R17, 0x1, -R7 ;  /* 0x000000011111d824 */ /* 0x000fe200078e0a07 */
[C---:B------:R-:W-:Y:S01]  /*2520*/  ISETP.GT.U32.AND P6, PT, R7.reuse, R16, PT ;  /* 0x000000100700720c */ /* 0x040fe20003fc4070 */
[----:B------:R-:W-:Y:S01]  /*2530*/  IMAD.HI.U32 R4, R0, R14, RZ ;  /* 0x0000000e00047227 */ /* 0x000fe200078e00ff */
[C---:B------:R-:W-:Y:S01]  /*2540*/  ISETP.GT.U32.AND P5, PT, R7.reuse, R15, PT ;  /* 0x0000000f0700720c */ /* 0x040fe20003fa4070 */
[----:B------:R1:W-:Y:S01]  /*2550*/  STL [R1+0x88], R5 ;  /* 0x0000880501007387 */ /* 0x0003e20000100800 */
[----:B0-----:R-:W-:Y:S01]  /*2560*/  IABS R10, R8 ;  /* 0x00000008000a7213 */ /* 0x001fe20000000000 */
[----:B------:R-:W-:Y:S01]  /*2570*/  IMAD.MOV R4, RZ, RZ, -R4 ;  /* 0x000000ffff047224 */ /* 0x000fe200078e0a04 */
[----:B------:R-:W-:Y:S01]  /*2580*/  IABS R6, R2 ;  /* 0x0000000200067213 */ /* 0x000fe20000000000 */
[----:B------:R-:W-:Y:S01]  /*2590*/  IMAD.MOV.U32 R19, RZ, RZ, R17 ;  /* 0x000000ffff137224 */ /* 0x000fe200078e0011 */
[----:B------:R-:W-:Y:S01]  /*25a0*/  LOP3.LUT R17, R26, 0x88, RZ, 0xfc, !PT ;  /* 0x000000881a117812 */ /* 0x000fe200078efcff */
[----:B------:R-:W-:Y:S01]  /*25b0*/  IMAD R14, R7, R4, R14 ;  /* 0x00000004070e7224 */ /* 0x000fe200078e020e */
[----:B------:R-:W-:Y:S01]  /*25c0*/  IABS R4, R11 ;  /* 0x0000000b00047213 */ /* 0x000fe20000000000 */
[--C-:B------:R-:W-:Y:S01]  /*25d0*/  @!P1 IMAD.IADD R12, R12, 0x1, -R7.reuse ;  /* 0x000000010c0c9824 */ /* 0x100fe200078e0a07 */
[----:B------:R-:W-:Y:S01]  /*25e0*/  ISETP.GE.AND P1, PT, R3, RZ, PT ;  /* 0x000000ff0300720c */ /* 0x000fe20003f26270 */
[--C-:B------:R-:W-:Y:S01]  /*25f0*/  @!P6 IMAD.IADD R16, R16, 0x1, -R7.reuse ;  /* 0x000000011010e824 */ /* 0x100fe200078e0a07 */
[----:B------:R-:W-:Y:S01]  /*2600*/  ISETP.GT.U32.AND P6, PT, R7, R14, PT ;  /* 0x0000000e0700720c */ /* 0x000fe20003fc4070 */
[----:B------:R-:W-:Y:S01]  /*2610*/  @!P5 IMAD.IADD R15, R15, 0x1, -R7 ;  /* 0x000000010f0fd824 */ /* 0x000fe200078e0a07 */
[----:B------:R-:W-:Y:S01]  /*2620*/  ISETP.GT.U32.AND P5, PT, R7, R12, PT ;  /* 0x0000000c0700720c */ /* 0x000fe20003fa4070 */
[----:B------:R-:W-:Y:S01]  /*2630*/  IMAD.HI.U32 R13, R0, R10, RZ ;  /* 0x0000000a000d7227 */ /* 0x000fe200078e00ff */
[----:B-1----:R-:W-:-:S03]  /*2640*/  IABS R5, R9 ;  /* 0x0000000900057213 */ /* 0x002fc60000000000 */
[----:B------:R-:W-:Y:S02]  /*2650*/  IMAD.MOV R13, RZ, RZ, -R13 ;  /* 0x000000ffff0d7224 */ /* 0x000fe400078e0a0d */
[----:B------:R-:W-:-:S04]  /*2660*/  IMAD.HI.U32 R3, R0, R6, RZ ;  /* 0x0000000600037227 */ /* 0x000fc800078e00ff */
[C---:B------:R-:W-:Y:S02]  /*2670*/  IMAD R10, R7.reuse, R13, R10 ;  /* 0x0000000d070a7224 */ /* 0x040fe400078e020a */
[--C-:B------:R-:W-:Y:S01]  /*2680*/  @!P6 IMAD.IADD R14, R14, 0x1, -R7.reuse ;  /* 0x000000010e0ee824 */ /* 0x100fe200078e0a07 */
[C---:B------:R-:W-:Y:S01]  /*2690*/  ISETP.GT.U32.AND P6, PT, R7.reuse, R15, PT ;  /* 0x0000000f0700720c */ /* 0x040fe20003fc4070 */
[----:B------:R-:W-:Y:S01]  /*26a0*/  @!P5 IMAD.IADD R12, R12, 0x1, -R7 ;  /* 0x000000010c0cd824 */ /* 0x000fe200078e0a07 */
[C---:B------:R-:W-:Y:S01]  /*26b0*/  ISETP.GT.U32.AND P5, PT, R7.reuse, R10, PT ;  /* 0x0000000a0700720c */ /* 0x040fe20003fa4070 */
[----:B------:R-:W-:Y:S02]  /*26c0*/  IMAD.MOV.U32 R18, RZ, RZ, R16 ;  /* 0x000000ffff127224 */ /* 0x000fe400078e0010 */
[----:B------:R-:W-:Y:S02]  /*26d0*/  IMAD.MOV R3, RZ, RZ, -R3 ;  /* 0x000000ffff037224 */ /* 0x000fe400078e0a03 */
[----:B------:R-:W-:Y:S01]  /*26e0*/  @!P0 IMAD.MOV R18, RZ, RZ, -R18 ;  /* 0x000000ffff128224 */ /* 0x000fe200078e0a12 */
[----:B------:R-:W-:Y:S01]  /*26f0*/  ISETP.GE.AND P0, PT, R8, RZ, PT ;  /* 0x000000ff0800720c */ /* 0x000fe20003f06270 */
[----:B------:R-:W-:Y:S01]  /*2700*/  IMAD R6, R7, R3, R6 ;  /* 0x0000000307067224 */ /* 0x000fe200078e0206 */
[----:B------:R-:W-:Y:S01]  /*2710*/  LOP3.LUT R3, R26, 0x90, RZ, 0xfc, !PT ;  /* 0x000000901a037812 */ /* 0x000fe200078efcff */
[----:B------:R-:W-:-:S04]  /*2720*/  IMAD.HI.U32 R8, R0, R4, RZ ;  /* 0x0000000400087227 */ /* 0x000fc800078e00ff */
[----:B------:R-:W-:Y:S01]  /*2730*/  @!P2 IMAD.MOV R19, RZ, RZ, -R19 ;  /* 0x000000ffff13a224 */ /* 0x000fe200078e0a13 */
[----:B------:R-:W-:Y:S01]  /*2740*/  ISETP.GT.U32.AND P2, PT, R7, R14, PT ;  /* 0x0000000e0700720c */ /* 0x000fe20003f44070 */
[----:B------:R-:W-:Y:S02]  /*2750*/  IMAD.MOV R8, RZ, RZ, -R8 ;  /* 0x000000ffff087224 */ /* 0x000fe400078e0a08 */
[--C-:B------:R-:W-:Y:S01]  /*2760*/  @!P6 IMAD.IADD R15, R15, 0x1, -R7.reuse ;  /* 0x000000010f0fe824 */ /* 0x100fe200078e0a07 */
[C---:B------:R-:W-:Y:S01]  /*2770*/  ISETP.GT.U32.AND P6, PT, R7.reuse, R6, PT ;  /* 0x000000060700720c */ /* 0x040fe20003fc4070 */
[----:B------:R-:W-:Y:S01]  /*2780*/  @!P5 IMAD.IADD R10, R10, 0x1, -R7 ;  /* 0x000000010a0ad824 */ /* 0x000fe200078e0a07 */
[----:B------:R-:W-:Y:S01]  /*2790*/  STL [R1+0x84], R19 ;  /* 0x0000841301007387 */ /* 0x000fe20000100800 */
[----:B------:R-:W-:Y:S02]  /*27a0*/  IMAD.MOV.U32 R16, RZ, RZ, R12 ;  /* 0x000000ffff107224 */ /* 0x000fe400078e000c */
[C---:B------:R-:W-:Y:S01]  /*27b0*/  IMAD R4, R7.reuse, R8, R4 ;  /* 0x0000000807047224 */ /* 0x040fe200078e0204 */
[----:B------:R-:W-:Y:S01]  /*27c0*/  LOP3.LUT R8, R26, 0x8c, RZ, 0xfc, !PT ;  /* 0x0000008c1a087812 */ /* 0x000fe200078efcff */
[----:B------:R-:W-:Y:S01]  /*27d0*/  @!P3 IMAD.MOV R16, RZ, RZ, -R16 ;  /* 0x000000ffff10b224 */ /* 0x000fe200078e0a10 */
[C---:B------:R-:W-:Y:S01]  /*27e0*/  ISETP.GT.U32.AND P3, PT, R7.reuse, R10, PT ;  /* 0x0000000a0700720c */ /* 0x040fe20003f64070 */
[----:B------:R-:W-:Y:S01]  /*27f0*/  IMAD.HI.U32 R13, R0, R5, RZ ;  /* 0x00000005000d7227 */ /* 0x000fe200078e00ff */
[----:B------:R-:W-:Y:S03]  /*2800*/  STL [R1+0x80], R18 ;  /* 0x0000801201007387 */ /* 0x000fe60000100800 */
[----:B------:R-:W-:Y:S01]  /*2810*/  @!P4 IMAD.MOV R15, RZ, RZ, -R15 ;  /* 0x000000ffff0fc224 */ /* 0x000fe200078e0a0f */
[C---:B------:R-:W-:Y:S01]  /*2820*/  ISETP.GT.U32.AND P4, PT, R7.reuse, R4, PT ;  /* 0x000000040700720c */ /* 0x040fe20003f84070 */
[----:B------:R-:W-:Y:S01]  /*2830*/  IMAD.MOV R13, RZ, RZ, -R13 ;  /* 0x000000ffff0d7224 */ /* 0x000fe200078e0a0d */
[----:B------:R0:W-:Y:S01]  /*2840*/  STL [R1+0x7c], R16 ;  /* 0x00007c1001007387 */ /* 0x0001e20000100800 */
[----:B------:R-:W-:Y:S01]  /*2850*/  @!P2 IMAD.IADD R14, R14, 0x1, -R7 ;  /* 0x000000010e0ea824 */ /* 0x000fe200078e0a07 */
[----:B------:R-:W-:Y:S01]  /*2860*/  ISETP.GE.AND P2, PT, R2, RZ, PT ;  /* 0x000000ff0200720c */ /* 0x000fe20003f46270 */
[C---:B------:R-:W-:Y:S01]  /*2870*/  IMAD R5, R7.reuse, R13, R5 ;  /* 0x0000000d07057224 */ /* 0x040fe200078e0205 */
[----:B------:R-:W-:Y:S01]  /*2880*/  IABS R2, R3 ;  /* 0x0000000300027213 */ /* 0x000fe20000000000 */
[--C-:B------:R-:W-:Y:S01]  /*2890*/  @!P6 IMAD.IADD R6, R6, 0x1, -R7.reuse ;  /* 0x000000010606e824 */ /* 0x100fe200078e0a07 */
[----:B------:R-:W-:Y:S01]  /*28a0*/  IABS R13, R8 ;  /* 0x00000008000d7213 */ /* 0x000fe20000000000 */
[----:B------:R-:W-:Y:S01]  /*28b0*/  @!P1 IMAD.MOV R14, RZ, RZ, -R14 ;  /* 0x000000ffff0e9224 */ /* 0x000fe200078e0a0e */
[C---:B------:R-:W-:Y:S01]  /*28c0*/  ISETP.GT.U32.AND P5, PT, R7.reuse, R5, PT ;  /* 0x000000050700720c */ /* 0x040fe20003fa4070 */
[----:B------:R-:W-:Y:S01]  /*28d0*/  @!P3 IMAD.IADD R10, R10, 0x1, -R7 ;  /* 0x000000010a0ab824 */ /* 0x000fe200078e0a07 */
[----:B------:R-:W-:Y:S01]  /*28e0*/  ISETP.GT.U32.AND P6, PT, R7, R6, PT ;  /* 0x000000060700720c */ /* 0x000fe20003fc4070 */
[----:B------:R-:W-:Y:S01]  /*28f0*/  IMAD.HI.U32 R12, R0, R2, RZ ;  /* 0x00000002000c7227 */ /* 0x000fe200078e00ff */
[----:B------:R-:W-:Y:S01]  /*2900*/  STL [R1+0x78], R15 ;  /* 0x0000780f01007387 */ /* 0x000fe20000100800 */
[----:B------:R-:W-:-:S02]  /*2910*/  ISETP.GE.AND P1, PT, R9, RZ, PT ;  /* 0x000000ff0900720c */ /* 0x000fc40003f26270 */
[----:B------:R-:W-:Y:S01]  /*2920*/  @!P4 IMAD.IADD R4, R4, 0x1, -R7 ;  /* 0x000000010404c824 */ /* 0x000fe200078e0a07 */
[----:B------:R1:W-:Y:S01]  /*2930*/  STL [R1+0x74], R14 ;  /* 0x0000740e01007387 */ /* 0x0003e20000100800 */
[----:B------:R-:W-:Y:S01]  /*2940*/  IMAD.MOV R12, RZ, RZ, -R12 ;  /* 0x000000ffff0c7224 */ /* 0x000fe200078e0a0c */
[----:B------:R-:W-:Y:S01]  /*2950*/  ISETP.GE.AND P3, PT, R11, RZ, PT ;  /* 0x000000ff0b00720c */ /* 0x000fe20003f66270 */
[----:B------:R-:W-:Y:S01]  /*2960*/  IMAD.MOV.U32 R9, RZ, RZ, R13 ;  /* 0x000000ffff097224 */ /* 0x000fe200078e000d */
[----:B------:R-:W-:Y:S01]  /*2970*/  ISETP.GE.AND P4, PT, R3, RZ, PT ;  /* 0x000000ff0300720c */ /* 0x000fe20003f86270 */
[----:B------:R-:W-:Y:S01]  /*2980*/  IMAD R2, R7, R12, R2 ;  /* 0x0000000c07027224 */ /* 0x000fe200078e0202 */
[----:B0-----:R-:W-:Y:S01]  /*2990*/  LOP3.LUT R16, R26, 0x74, RZ, 0xfc, !PT ;  /* 0x000000741a107812 */ /* 0x001fe200078efcff */
[----:B------:R-:W-:-:S04]  /*29a0*/  IMAD.HI.U32 R11, R0, R9, RZ ;  /* 0x00000009000b7227 */ /* 0x000fc800078e00ff */
[----:B-1----:R-:W-:Y:S01]  /*29b0*/  IMAD.MOV.U32 R14, RZ, RZ, R10 ;  /* 0x000000ffff0e7224 */ /* 0x002fe200078e000a */
[----:B------:R-:W-:Y:S01]  /*29c0*/  LOP3.LUT R10, R26, 0x84, RZ, 0xfc, !PT ;  /* 0x000000841a0a7812 */ /* 0x000fe200078efcff */
[--C-:B------:R-:W-:Y:S02]  /*29d0*/  @!P5 IMAD.IADD R5, R5, 0x1, -R7.reuse ;  /* 0x000000010505d824 */ /* 0x100fe400078e0a07 */
[----:B------:R-:W-:Y:S01]  /*29e0*/  @!P0 IMAD.MOV R14, RZ, RZ, -R14 ;  /* 0x000000ffff0e8224 */ /* 0x000fe200078e0a0e */
[C---:B------:R-:W-:Y:S01]  /*29f0*/  ISETP.GT.U32.AND P0, PT, R7.reuse, R4, PT ;  /* 0x000000040700720c */ /* 0x040fe20003f04070 */
[----:B------:R-:W-:Y:S01]  /*2a00*/  @!P6 IMAD.IADD R6, R6, 0x1, -R7 ;  /* 0x000000010606e824 */ /* 0x000fe200078e0a07 */
[C---:B------:R-:W-:Y:S01]  /*2a10*/  ISETP.GT.U32.AND P6, PT, R7.reuse, R2, PT ;  /* 0x000000020700720c */ /* 0x040fe20003fc4070 */
[----:B------:R-:W-:Y:S01]  /*2a20*/  IMAD.MOV R11, RZ, RZ, -R11 ;  /* 0x000000ffff0b7224 */ /* 0x000fe200078e0a0b */
[C---:B------:R-:W-:Y:S01]  /*2a30*/  ISETP.GT.U32.AND P5, PT, R7.reuse, R5, PT ;  /* 0x000000050700720c */ /* 0x040fe20003fa4070 */
[----:B------:R-:W-:Y:S01]  /*2a40*/  IMAD.MOV.U32 R12, RZ, RZ, R6 ;  /* 0x000000ffff0c7224 */ /* 0x000fe200078e0006 */
[----:B------:R-:W-:Y:S01]  /*2a50*/  STL [R1+0x70], R14 ;  /* 0x0000700e01007387 */ /* 0x000fe20000100800 */
[----:B------:R-:W-:Y:S01]  /*2a60*/  IMAD R3, R7, R11, R9 ;  /* 0x0000000b07037224 */ /* 0x000fe200078e0209 */
[----:B------:R-:W-:Y:S01]  /*2a70*/  LOP3.LUT R6, R26, 0x78, RZ, 0xfc, !PT ;  /* 0x000000781a067812 */ /* 0x000fe200078efcff */
[----:B------:R-:W-:Y:S01]  /*2a80*/  @!P2 IMAD.MOV R12, RZ, RZ, -R12 ;  /* 0x000000ffff0ca224 */ /* 0x000fe200078e0a0c */
[----:B------:R-:W-:-:S02]  /*2a90*/  ISETP.GE.AND P2, PT, R17, RZ, PT ;  /* 0x000000ff1100720c */ /* 0x000fc40003f46270 */
[----:B------:R-:W-:Y:S01]  /*2aa0*/  IABS R17, R17 ;  /* 0x0000001100117213 */ /* 0x000fe20000000000 */
[--C-:B------:R-:W-:Y:S01]  /*2ab0*/  @!P0 IMAD.IADD R4, R4, 0x1, -R7.reuse ;  /* 0x0000000104048824 */ /* 0x100fe200078e0a07 */
[----:B------:R-:W-:Y:S01]  /*2ac0*/  ISETP.GT.U32.AND P0, PT, R7, R3, PT ;  /* 0x000000030700720c */ /* 0x000fe20003f04070 */
[--C-:B------:R-:W-:Y:S01]  /*2ad0*/  @!P6 IMAD.IADD R2, R2, 0x1, -R7.reuse ;  /* 0x000000010202e824 */ /* 0x100fe200078e0a07 */
[----:B------:R-:W-:Y:S01]  /*2ae0*/  STL [R1+0x64], R12 ;  /* 0x0000640c01007387 */ /* 0x000fe20000100800 */
[----:B------:R-:W-:Y:S01]  /*2af0*/  @!P5 IMAD.IADD R5, R5, 0x1, -R7 ;  /* 0x000000010505d824 */ /* 0x000fe200078e0a07 */
[----:B------:R-:W-:Y:S01]  /*2b00*/  ISETP.GE.AND P5, PT, R8, RZ, PT ;  /* 0x000000ff0800720c */ /* 0x000fe20003fa6270 */
[----:B------:R-:W-:Y:S01]  /*2b10*/  IMAD.MOV.U32 R9, RZ, RZ, R4 ;  /* 0x000000ffff097224 */ /* 0x000fe200078e0004 */
[----:B------:R-:W-:Y:S01]  /*2b20*/  ISETP.GT.U32.AND P6, PT, R7, R2, PT ;  /* 0x000000020700720c */ /* 0x000fe20003fc4070 */
[----:B------:R-:W-:Y:S01]  /*2b30*/  @!P1 IMAD.MOV R5, RZ, RZ, -R5 ;  /* 0x000000ffff059224 */ /* 0x000fe200078e0a05 */
[----:B------:R-:W-:Y:S01]  /*2b40*/  LOP3.LUT R8, R26, 0x80, RZ, 0xfc, !PT ;  /* 0x000000801a087812 */ /* 0x000fe200078efcff */
[----:B------:R-:W-:Y:S01]  /*2b50*/  @!P3 IMAD.MOV R9, RZ, RZ, -R9 ;  /* 0x000000ffff09b224 */ /* 0x000fe200078e0a09 */
[----:B------:R-:W-:-:S02]  /*2b60*/  ISETP.GE.AND P1, PT, R10, RZ, PT ;  /* 0x000000ff0a00720c */ /* 0x000fc40003f26270 */
[----:B------:R0:W-:Y:S01]  /*2b70*/  STL [R1+0x54], R5 ;  /* 0x0000540501007387 */ /* 0x0001e20000100800 */
[--C-:B------:R-:W-:Y:S01]  /*2b80*/  @!P0 IMAD.IADD R3, R3, 0x1, -R7.reuse ;  /* 0x0000000103038824 */ /* 0x100fe200078e0a07 */
[----:B------:R-:W-:Y:S02]  /*2b90*/  ISETP.GE.AND P3, PT, R8, RZ, PT ;  /* 0x000000ff0800720c */ /* 0x000fe40003f66270 */
[----:B------:R1:W-:Y:S01]  /*2ba0*/  STL [R1+0x50], R9 ;  /* 0x0000500901007387 */ /* 0x0003e20000100800 */
[----:B------:R-:W-:Y:S02]  /*2bb0*/  IABS R10, R10 ;  /* 0x0000000a000a7213 */ /* 0x000fe40000000000 */
[----:B------:R-:W-:Y:S01]  /*2bc0*/  ISETP.GT.U32.AND P0, PT, R7, R3, PT ;  /* 0x000000030700720c */ /* 0x000fe20003f04070 */
[----:B------:R-:W-:Y:S01]  /*2bd0*/  @!P6 IMAD.IADD R2, R2, 0x1, -R7 ;  /* 0x000000010202e824 */ /* 0x000fe200078e0a07 */
[----:B------:R-:W-:Y:S01]  /*2be0*/  IABS R8, R8 ;  /* 0x0000000800087213 */ /* 0x000fe20000000000 */
[----:B0-----:R-:W-:Y:S01]  /*2bf0*/  IMAD.HI.U32 R5, R0, R10, RZ ;  /* 0x0000000a00057227 */ /* 0x001fe200078e00ff */
[----:B------:R-:W-:-:S02]  /*2c00*/  ISETP.GE.AND P6, PT, R6, RZ, PT ;  /* 0x000000ff0600720c */ /* 0x000fc40003fc6270 */
[----:B------:R-:W-:Y:S01]  /*2c10*/  IABS R6, R6 ;  /* 0x0000000600067213 */ /* 0x000fe20000000000 */
[----:B-1----:R-:W-:Y:S01]  /*2c20*/  IMAD.HI.U32 R9, R0, R17, RZ ;  /* 0x0000001100097227 */ /* 0x002fe200078e00ff */
[----:B------:R-:W-:-:S03]  /*2c30*/  LOP3.LUT R12, R26, 0x70, RZ, 0xfc, !PT ;  /* 0x000000701a0c7812 */ /* 0x000fc600078efcff */
[----:B------:R-:W-:Y:S01]  /*2c40*/  IMAD.MOV R9, RZ, RZ, -R9 ;  /* 0x000000ffff097224 */ /* 0x000fe200078e0a09 */
[----:B------:R-:W-:Y:S01]  /*2c50*/  IABS R14, R12 ;  /* 0x0000000c000e7213 */ /* 0x000fe20000000000 */
[----:B------:R-:W-:-:S04]  /*2c60*/  IMAD.HI.U32 R4, R0, R8, RZ ;  /* 0x0000000800047227 */ /* 0x000fc800078e00ff */
[C---:B------:R-:W-:Y:S02]  /*2c70*/  IMAD R17, R7.reuse, R9, R17 ;  /* 0x0000000907117224 */ /* 0x040fe400078e0211 */
[----:B------:R-:W-:Y:S02]  /*2c80*/  IMAD.MOV.U32 R11, RZ, RZ, R2 ;  /* 0x000000ffff0b7224 */ /* 0x000fe400078e0002 */
[----:B------:R-:W-:Y:S02]  /*2c90*/  IMAD.MOV R5, RZ, RZ, -R5 ;  /* 0x000000ffff057224 */ /* 0x000fe400078e0a05 */
[----:B------:R-:W-:Y:S02]  /*2ca0*/  IMAD.MOV R4, RZ, RZ, -R4 ;  /* 0x000000ffff047224 */ /* 0x000fe400078e0a04 */
[----:B------:R-:W-:Y:S01]  /*2cb0*/  @!P4 IMAD.MOV R11, RZ, RZ, -R11 ;  /* 0x000000ffff0bc224 */ /* 0x000fe200078e0a0b */
[----:B------:R-:W-:Y:S01]  /*2cc0*/  ISETP.GT.U32.AND P4, PT, R7, R17, PT ;  /* 0x000000110700720c */ /* 0x000fe20003f84070 */
[----:B------:R-:W-:-:S02]  /*2cd0*/  @!P0 IMAD.IADD R3, R3, 0x1, -R7 ;  /* 0x0000000103038824 */ /* 0x000fc400078e0a07 */
[C---:B------:R-:W-:Y:S01]  /*2ce0*/  IMAD R10, R7.reuse, R5, R10 ;  /* 0x00000005070a7224 */ /* 0x040fe200078e020a */
[----:B------:R0:W-:Y:S01]  /*2cf0*/  STL [R1+0x48], R11 ;  /* 0x0000480b01007387 */ /* 0x0001e20000100800 */
[C---:B------:R-:W-:Y:S01]  /*2d00*/  IMAD R8, R7.reuse, R4, R8 ;  /* 0x0000000407087224 */ /* 0x040fe200078e0208 */
[----:B------:R-:W-:Y:S01]  /*2d10*/  LOP3.LUT R4, R26, 0x68, RZ, 0xfc, !PT ;  /* 0x000000681a047812 */ /* 0x000fe200078efcff */
[----:B------:R-:W-:Y:S01]  /*2d20*/  IMAD.MOV.U32 R9, RZ, RZ, R3 ;  /* 0x000000ffff097224 */ /* 0x000fe200078e0003 */
[C---:B------:R-:W-:Y:S01]  /*2d30*/  ISETP.GT.U32.AND P0, PT, R7.reuse, R10, PT ;  /* 0x0000000a0700720c */ /* 0x040fe20003f04070 */
[----:B------:R-:W-:Y:S01]  /*2d40*/  IMAD.HI.U32 R2, R0, R6, RZ ;  /* 0x0000000600027227 */ /* 0x000fe200078e00ff */
[----:B------:R-:W-:Y:S02]  /*2d50*/  IABS R3, R16 ;  /* 0x0000001000037213 */ /* 0x000fe40000000000 */
[----:B------:R-:W-:Y:S01]  /*2d60*/  IABS R13, R4 ;  /* 0x00000004000d7213 */ /* 0x000fe20000000000 */
[----:B------:R-:W-:Y:S01]  /*2d70*/  @!P5 IMAD.MOV R9, RZ, RZ, -R9 ;  /* 0x000000ffff09d224 */ /* 0x000fe200078e0a09 */
[----:B------:R-:W-:Y:S01]  /*2d80*/  ISETP.GT.U32.AND P5, PT, R7, R8, PT ;  /* 0x000000080700720c */ /* 0x000fe20003fa4070 */
[--C-:B------:R-:W-:Y:S01]  /*2d90*/  @!P4 IMAD.IADD R17, R17, 0x1, -R7.reuse ;  /* 0x000000011111c824 */ /* 0x100fe200078e0a07 */
[----:B------:R-:W-:Y:S01]  /*2da0*/  LOP3.LUT R5, R26, 0x6c, RZ, 0xfc, !PT ;  /* 0x0000006c1a057812 */ /* 0x000fe200078efcff */
[----:B------:R-:W-:Y:S01]  /*2db0*/  IMAD.MOV R2, RZ, RZ, -R2 ;  /* 0x000000ffff027224 */ /* 0x000fe200078e0a02 */
[----:B------:R1:W-:Y:S02]  /*2dc0*/  STL [R1+0x40], R9 ;  /* 0x0000400901007387 */ /* 0x0003e40000100800 */
[C---:B------:R-:W-:Y:S01]  /*2dd0*/  ISETP.GT.U32.AND P4, PT, R7.reuse, R17, PT ;  /* 0x000000110700720c */ /* 0x040fe20003f84070 */
[----:B------:R-:W-:Y:S01]  /*2de0*/  @!P0 IMAD.IADD R10, R10, 0x1, -R7 ;  /* 0x000000010a0a8824 */ /* 0x000fe200078e0a07 */
[----:B0-----:R-:W-:Y:S01]  /*2df0*/  IABS R11, R5 ;  /* 0x00000005000b7213 */ /* 0x001fe20000000000 */
[----:B------:R-:W-:-:S02]  /*2e00*/  IMAD R6, R7, R2, R6 ;  /* 0x0000000207067224 */ /* 0x000fc400078e0206 */
[----:B------:R-:W-:Y:S01]  /*2e10*/  IMAD.HI.U32 R2, R0, R14, RZ ;  /* 0x0000000e00027227 */ /* 0x000fe200078e00ff */
[----:B------:R-:W-:-:S03]  /*2e20*/  ISETP.GT.U32.AND P0, PT, R7, R10, PT ;  /* 0x0000000a0700720c */ /* 0x000fc60003f04070 */
[----:B------:R-:W-:Y:S02]  /*2e30*/  @!P5 IMAD.IADD R8, R8, 0x1, -R7 ;  /* 0x000000010808d824 */ /* 0x000fe400078e0a07 */
[----:B-1----:R-:W-:-:S03]  /*2e40*/  IMAD.HI.U32 R9, R0, R3, RZ ;  /* 0x0000000300097227 */ /* 0x002fc600078e00ff */
[----:B------:R-:W-:Y:S01]  /*2e50*/  ISETP.GT.U32.AND P5, PT, R7, R8, PT ;  /* 0x000000080700720c */ /* 0x000fe20003fa4070 */
[----:B------:R-:W-:Y:S02]  /*2e60*/  IMAD.MOV R9, RZ, RZ, -R9 ;  /* 0x000000ffff097224 */ /* 0x000fe400078e0a09 */
[----:B------:R-:W-:Y:S02]  /*2e70*/  IMAD.MOV R2, RZ, RZ, -R2 ;  /* 0x000000ffff027224 */ /* 0x000fe400078e0a02 */
[----:B------:R-:W-:Y:S01]  /*2e80*/  @!P4 IMAD.IADD R17, R17, 0x1, -R7 ;  /* 0x000000011111c824 */ /* 0x000fe200078e0a07 */
[C---:B------:R-:W-:Y:S01]  /*2e90*/  ISETP.GT.U32.AND P4, PT, R7.reuse, R6, PT ;  /* 0x000000060700720c */ /* 0x040fe20003f84070 */
[C---:B------:R-:W-:Y:S02]  /*2ea0*/  IMAD R3, R7.reuse, R9, R3 ;  /* 0x0000000907037224 */ /* 0x040fe400078e0203 */
[C---:B------:R-:W-:Y:S01]  /*2eb0*/  IMAD R14, R7.reuse, R2, R14 ;  /* 0x00000002070e7224 */ /* 0x040fe200078e020e */
[----:B------:R-:W-:Y:S01]  /*2ec0*/  LOP3.LUT R2, R26, 0x64, RZ, 0xfc, !PT ;  /* 0x000000641a027812 */ /* 0x000fe200078efcff */
[--C-:B------:R-:W-:Y:S01]  /*2ed0*/  @!P0 IMAD.IADD R10, R10, 0x1, -R7.reuse ;  /* 0x000000010a0a8824 */ /* 0x100fe200078e0a07 */
[C---:B------:R-:W-:Y:S01]  /*2ee0*/  ISETP.GT.U32.AND P0, PT, R7.reuse, R3, PT ;  /* 0x000000030700720c */ /* 0x040fe20003f04070 */
[----:B------:R-:W-:Y:S01]  /*2ef0*/  @!P5 IMAD.IADD R8, R8, 0x1, -R7 ;  /* 0x000000010808d824 */ /* 0x000fe200078e0a07 */
[----:B------:R-:W-:Y:S01]  /*2f00*/  ISETP.GT.U32.AND P5, PT, R7, R14, PT ;  /* 0x0000000e0700720c */ /* 0x000fe20003fa4070 */
[----:B------:R-:W-:-:S02]  /*2f10*/  IMAD.MOV.U32 R18, RZ, RZ, R17 ;  /* 0x000000ffff127224 */ /* 0x000fc400078e0011 */
[----:B------:R-:W-:-:S04]  /*2f20*/  IMAD.HI.U32 R9, R0, R13, RZ ;  /* 0x0000000d00097227 */ /* 0x000fc800078e00ff */
[--C-:B------:R-:W-:Y:S01]  /*2f30*/  @!P4 IMAD.IADD R6, R6, 0x1, -R7.reuse ;  /* 0x000000010606c824 */ /* 0x100fe200078e0a07 */
[----:B------:R-:W-:Y:S01]  /*2f40*/  ISETP.GE.AND P4, PT, R16, RZ, PT ;  /* 0x000000ff1000720c */ /* 0x000fe20003f86270 */
[----:B------:R-:W-:Y:S01]  /*2f50*/  @!P2 IMAD.MOV R18, RZ, RZ, -R18 ;  /* 0x000000ffff12a224 */ /* 0x000fe200078e0a12 */
[----:B------:R-:W-:Y:S01]  /*2f60*/  IABS R16, R2 ;  /* 0x0000000200107213 */ /* 0x000fe20000000000 */
[--C-:B------:R-:W-:Y:S01]  /*2f70*/  @!P0 IMAD.IADD R3, R3, 0x1, -R7.reuse ;  /* 0x0000000103038824 */ /* 0x100fe200078e0a07 */
[C---:B------:R-:W-:Y:S01]  /*2f80*/  ISETP.GT.U32.AND P2, PT, R7.reuse, R6, PT ;  /* 0x000000060700720c */ /* 0x040fe20003f44070 */
[----:B------:R-:W-:Y:S01]  /*2f90*/  @!P5 IMAD.IADD R14, R14, 0x1, -R7 ;  /* 0x000000010e0ed824 */ /* 0x000fe200078e0a07 */
[----:B------:R-:W-:Y:S01]  /*2fa0*/  ISETP.GE.AND P0, PT, R12, RZ, PT ;  /* 0x000000ff0c00720c */ /* 0x000fe20003f06270 */
[----:B------:R-:W-:Y:S01]  /*2fb0*/  IMAD.MOV R9, RZ, RZ, -R9 ;  /* 0x000000ffff097224 */ /* 0x000fe200078e0a09 */
[----:B------:R-:W-:Y:S01]  /*2fc0*/  ISETP.GT.U32.AND P5, PT, R7, R3, PT ;  /* 0x000000030700720c */ /* 0x000fe20003fa4070 */
[----:B------:R-:W-:Y:S01]  /*2fd0*/  IMAD.HI.U32 R15, R0, R11, RZ ;  /* 0x0000000b000f7227 */ /* 0x000fe200078e00ff */
[----:B------:R-:W-:Y:S03]  /*2fe0*/  STL [R1+0x3c], R18 ;  /* 0x00003c1201007387 */ /* 0x000fe60000100800 */
[----:B------:R-:W-:-:S02]  /*2ff0*/  IMAD.MOV.U32 R12, RZ, RZ, R16 ;  /* 0x000000ffff0c7224 */ /* 0x000fc400078e0010 */
[----:B------:R-:W-:Y:S01]  /*3000*/  @!P1 IMAD.MOV R10, RZ, RZ, -R10 ;  /* 0x000000ffff0a9224 */ /* 0x000fe200078e0a0a */
[C---:B------:R-:W-:Y:S01]  /*3010*/  ISETP.GT.U32.AND P1, PT, R7.reuse, R14, PT ;  /* 0x0000000e0700720c */ /* 0x040fe20003f24070 */
[----:B------:R-:W-:Y:S02]  /*3020*/  IMAD R13, R7, R9, R13 ;  /* 0x00000009070d7224 */ /* 0x000fe400078e020d */
[----:B------:R-:W-:Y:S01]  /*3030*/  IMAD.MOV R15, RZ, RZ, -R15 ;  /* 0x000000ffff0f7224 */ /* 0x000fe200078e0a0f */
[----:B------:R0:W-:Y:S01]  /*3040*/  STL [R1+0x38], R10 ;  /* 0x0000380a01007387 */ /* 0x0001e20000100800 */
[----:B------:R-:W-:-:S04]  /*3050*/  IMAD.HI.U32 R9, R0, R12, RZ ;  /* 0x0000000c00097227 */ /* 0x000fc800078e00ff */
[C---:B------:R-:W-:Y:S02]  /*3060*/  IMAD R11, R7.reuse, R15, R11 ;  /* 0x0000000f070b7224 */ /* 0x040fe400078e020b */
[----:B------:R-:W-:Y:S02]  /*3070*/  @!P2 IMAD.IADD R6, R6, 0x1, -R7 ;  /* 0x000000010606a824 */ /* 0x000fe400078e0a07 */
[----:B------:R-:W-:Y:S01]  /*3080*/  IMAD.MOV R9, RZ, RZ, -R9 ;  /* 0x000000ffff097224 */ /* 0x000fe200078e0a09 */
[C---:B------:R-:W-:Y:S01]  /*3090*/  ISETP.GT.U32.AND P2, PT, R7.reuse, R11, PT ;  /* 0x0000000b0700720c */ /* 0x040fe20003f44070 */
[----:B0-----:R-:W-:Y:S02]  /*30a0*/  IMAD.MOV.U32 R10, RZ, RZ, R6 ;  /* 0x000000ffff0a7224 */ /* 0x001fe400078e0006 */
[C---:B------:R-:W-:Y:S02]  /*30b0*/  IMAD R12, R7.reuse, R9, R12 ;  /* 0x00000009070c7224 */ /* 0x040fe400078e020c */
[----:B------:R-:W-:Y:S01]  /*30c0*/  @!P6 IMAD.MOV R10, RZ, RZ, -R10 ;  /* 0x000000ffff0ae224 */ /* 0x000fe200078e0a0a */
[C---:B------:R-:W-:Y:S01]  /*30d0*/  ISETP.GT.U32.AND P6, PT, R7.reuse, R13, PT ;  /* 0x0000000d0700720c */ /* 0x040fe20003fc4070 */
[--C-:B------:R-:W-:Y:S01]  /*30e0*/  @!P1 IMAD.IADD R14, R14, 0x1, -R7.reuse ;  /* 0x000000010e0e9824 */ /* 0x100fe200078e0a07 */
[----:B------:R-:W-:Y:S01]  /*30f0*/  ISETP.GT.U32.AND P1, PT, R7, R12, PT ;  /* 0x0000000c0700720c */ /* 0x000fe20003f24070 */
[----:B------:R-:W-:Y:S01]  /*3100*/  @!P3 IMAD.MOV R8, RZ, RZ, -R8 ;  /* 0x000000ffff08b224 */ /* 0x000fe200078e0a08 */
[----:B------:R-:W-:Y:S01]  /*3110*/  ISETP.GE.AND P3, PT, R5, RZ, PT ;  /* 0x000000ff0500720c */ /* 0x000fe20003f66270 */
[--C-:B------:R-:W-:Y:S01]  /*3120*/  @!P5 IMAD.IADD R3, R3, 0x1, -R7.reuse ;  /* 0x000000010303d824 */ /* 0x100fe200078e0a07 */
[----:B------:R-:W-:Y:S01]  /*3130*/  ISETP.GE.AND P5, PT, R4, RZ, PT ;  /* 0x000000ff0400720c */ /* 0x000fe20003fa6270 */
[--C-:B------:R-:W-:Y:S01]  /*3140*/  @!P2 IMAD.IADD R11, R11, 0x1, -R7.reuse ;  /* 0x000000010b0ba824 */ /* 0x100fe200078e0a07 */
[----:B------:R0:W-:Y:S01]  /*3150*/  STL [R1+0x34], R8 ;  /* 0x0000340801007387 */ /* 0x0001e20000100800 */
[----:B------:R-:W-:Y:S01]  /*3160*/  LOP3.LUT R4, R26, 0x58, RZ, 0xfc, !PT ;  /* 0x000000581a047812 */ /* 0x000fe200078efcff */
[----:B------:R-:W-:Y:S01]  /*3170*/  @!P0 IMAD.MOV R14, RZ, RZ, -R14 ;  /* 0x000000ffff0e8224 */ /* 0x000fe200078e0a0e */
[----:B------:R-:W-:Y:S01]  /*3180*/  ISETP.GE.AND P2, PT, R2, RZ, PT ;  /* 0x000000ff0200720c */ /* 0x000fe20003f46270 */
[----:B------:R1:W-:Y:S01]  /*3190*/  STL [R1+0x30], R10 ;  /* 0x0000300a01007387 */ /* 0x0003e20000100800 */
[--C-:B------:R-:W-:Y:S01]  /*31a0*/  @!P6 IMAD.IADD R13, R13, 0x1, -R7.reuse ;  /* 0x000000010d0de824 */ /* 0x100fe200078e0a07 */
[----:B------:R-:W-:Y:S01]  /*31b0*/  IABS R6, R4 ;  /* 0x0000000400067213 */ /* 0x000fe20000000000 */
[----:B------:R-:W-:Y:S01]  /*31c0*/  @!P1 IMAD.IADD R12, R12, 0x1, -R7 ;  /* 0x000000010c0c9824 */ /* 0x000fe200078e0a07 */
[----:B------:R-:W-:-:S02]  /*31d0*/  ISETP.GT.U32.AND P6, PT, R7, R11, PT ;  /* 0x0000000b0700720c */ /* 0x000fc40003fc4070 */
[C---:B0-----:R-:W-:Y:S02]  /*31e0*/  LOP3.LUT R8, R26.reuse, 0x60, RZ, 0xfc, !PT ;  /* 0x000000601a087812 */ /* 0x041fe400078efcff */
[C---:B------:R-:W-:Y:S01]  /*31f0*/  ISETP.GT.U32.AND P1, PT, R7.reuse, R12, PT ;  /* 0x0000000c0700720c */ /* 0x040fe20003f24070 */
[----:B-1----:R-:W-:Y:S01]  /*3200*/  IMAD.MOV.U32 R10, RZ, RZ, R3 ;  /* 0x000000ffff0a7224 */ /* 0x002fe200078e0003 */
[----:B------:R-:W-:Y:S02]  /*3210*/  IABS R9, R8 ;  /* 0x0000000800097213 */ /* 0x000fe40000000000 */
[----:B------:R-:W-:Y:S01]  /*3220*/  LOP3.LUT R2, R26, 0x54, RZ, 0xfc, !PT ;  /* 0x000000541a027812 */ /* 0x000fe200078efcff */
[----:B------:R-:W-:Y:S01]  /*3230*/  @!P4 IMAD.MOV R10, RZ, RZ, -R10 ;  /* 0x000000ffff0ac224 */ /* 0x000fe200078e0a0a */
[----:B------:R-:W-:Y:S01]  /*3240*/  ISETP.GT.U32.AND P4, PT, R7, R13, PT ;  /* 0x0000000d0700720c */ /* 0x000fe20003f84070 */
[----:B------:R-:W-:Y:S01]  /*3250*/  IMAD.HI.U32 R5, R0, R9, RZ ;  /* 0x0000000900057227 */ /* 0x000fe200078e00ff */
[----:B------:R-:W-:-:S02]  /*3260*/  LOP3.LUT R3, R26, 0x50, RZ, 0xfc, !PT ;  /* 0x000000501a037812 */ /* 0x000fc400078efcff */
[----:B------:R0:W-:Y:S01]  /*3270*/  STL [R1+0x2c], R10 ;  /* 0x00002c0a01007387 */ /* 0x0001e20000100800 */
[----:B------:R-:W-:Y:S01]  /*3280*/  IMAD.MOV R5, RZ, RZ, -R5 ;  /* 0x000000ffff057224 */ /* 0x000fe200078e0a05 */
[----:B------:R-:W-:Y:S01]  /*3290*/  IABS R17, R3 ;  /* 0x0000000300117213 */ /* 0x000fe20000000000 */
[----:B------:R-:W-:Y:S01]  /*32a0*/  @!P6 IMAD.IADD R11, R11, 0x1, -R7 ;  /* 0x000000010b0be824 */ /* 0x000fe200078e0a07 */
[----:B------:R1:W-:Y:S01]  /*32b0*/  STL [R1+0x24], R14 ;  /* 0x0000240e01007387 */ /* 0x0003e20000100800 */
[----:B------:R-:W-:Y:S01]  /*32c0*/  IMAD R9, R7, R5, R9 ;  /* 0x0000000507097224 */ /* 0x000fe200078e0209 */
[----:B------:R-:W-:Y:S01]  /*32d0*/  IABS R5, R2 ;  /* 0x0000000200057213 */ /* 0x000fe20000000000 */
[--C-:B------:R-:W-:Y:S02]  /*32e0*/  @!P1 IMAD.IADD R12, R12, 0x1, -R7.reuse ;  /* 0x000000010c0c9824 */ /* 0x100fe400078e0a07 */
[----:B------:R-:W-:Y:S01]  /*32f0*/  @!P4 IMAD.IADD R13, R13, 0x1, -R7 ;  /* 0x000000010d0dc824 */ /* 0x000fe200078e0a07 */
[----:B------:R-:W-:Y:S01]  /*3300*/  ISETP.GT.U32.AND P6, PT, R7, R9, PT ;  /* 0x000000090700720c */ /* 0x000fe20003fc4070 */
[----:B0-----:R-:W-:Y:S01]  /*3310*/  IMAD.HI.U32 R10, R0, R6, RZ ;  /* 0x00000006000a7227 */ /* 0x001fe200078e00ff */
[----:B------:R-:W-:-:S03]  /*3320*/  ISETP.GE.AND P4, PT, R8, RZ, PT ;  /* 0x000000ff0800720c */ /* 0x000fc60003f86270 */
[----:B------:R-:W-:Y:S02]  /*3330*/  IMAD.MOV R10, RZ, RZ, -R10 ;  /* 0x000000ffff0a7224 */ /* 0x000fe400078e0a0a */
[----:B------:R-:W-:-:S04]  /*3340*/  IMAD.HI.U32 R15, R0, R5, RZ ;  /* 0x00000005000f7227 */ /* 0x000fc800078e00ff */
[----:B------:R-:W-:Y:S01]  /*3350*/  IMAD R6, R7, R10, R6 ;  /* 0x0000000a07067224 */ /* 0x000fe200078e0206 */
[----:B------:R-:W-:Y:S01]  /*3360*/  LOP3.LUT R10, R26, 0x4c, RZ, 0xfc, !PT ;  /* 0x0000004c1a0a7812 */ /* 0x000fe200078efcff */
[----:B------:R-:W-:Y:S01]  /*3370*/  @!P6 IMAD.IADD R9, R9, 0x1, -R7 ;  /* 0x000000010909e824 */ /* 0x000fe200078e0a07 */
[----:B------:R-:W-:Y:S01]  /*3380*/  ISETP.GE.AND P6, PT, R4, RZ, PT ;  /* 0x000000ff0400720c */ /* 0x000fe20003fc6270 */
[----:B------:R-:W-:Y:S01]  /*3390*/  IMAD.HI.U32 R8, R0, R17, RZ ;  /* 0x0000001100087227 */ /* 0x000fe200078e00ff */
[C---:B------:R-:W-:Y:S02]  /*33a0*/  ISETP.GT.U32.AND P1, PT, R7.reuse, R6, PT ;  /* 0x000000060700720c */ /* 0x040fe40003f24070 */
[----:B------:R-:W-:Y:S01]  /*33b0*/  ISETP.GT.U32.AND P0, PT, R7, R9, PT ;  /* 0x000000090700720c */ /* 0x000fe20003f04070 */
[----:B------:R-:W-:Y:S01]  /*33c0*/  IMAD.MOV R15, RZ, RZ, -R15 ;  /* 0x000000ffff0f7224 */ /* 0x000fe200078e0a0f */
[----:B------:R-:W-:Y:S01]  /*33d0*/  LOP3.LUT R4, R26, 0x48, RZ, 0xfc, !PT ;  /* 0x000000481a047812 */ /* 0x000fe200078efcff */
[----:B------:R-:W-:Y:S01]  /*33e0*/  IMAD.MOV.U32 R16, RZ, RZ, R11 ;  /* 0x000000ffff107224 */ /* 0x000fe200078e000b */
[----:B------:R-:W-:Y:S01]  /*33f0*/  IABS R28, R10 ;  /* 0x0000000a001c7213 */ /* 0x000fe20000000000 */
[----:B------:R-:W-:-:S02]  /*3400*/  IMAD.MOV R8, RZ, RZ, -R8 ;  /* 0x000000ffff087224 */ /* 0x000fc400078e0a08 */
[C---:B------:R-:W-:Y:S02]  /*3410*/  IMAD R5, R7.reuse, R15, R5 ;  /* 0x0000000f07057224 */ /* 0x040fe400078e0205 */
[----:B------:R-:W-:Y:S02]  /*3420*/  @!P3 IMAD.MOV R16, RZ, RZ, -R16 ;  /* 0x000000ffff10b224 */ /* 0x000fe400078e0a10 */
[----:B------:R-:W-:Y:S01]  /*3430*/  @!P1 IMAD.IADD R6, R6, 0x1, -R7 ;  /* 0x0000000106069824 */ /* 0x000fe200078e0a07 */
[C---:B------:R-:W-:Y:S01]  /*3440*/  ISETP.GT.U32.AND P1, PT, R7.reuse, R5, PT ;  /* 0x000000050700720c */ /* 0x040fe20003f24070 */
[C---:B------:R-:W-:Y:S01]  /*3450*/  IMAD R17, R7.reuse, R8, R17 ;  /* 0x0000000807117224 */ /* 0x040fe200078e0211 */
[----:B------:R-:W-:Y:S01]  /*3460*/  IABS R8, R4 ;  /* 0x0000000400087213 */ /* 0x000fe20000000000 */
[----:B-1----:R-:W-:Y:S01]  /*3470*/  IMAD.MOV.U32 R14, RZ, RZ, R12 ;  /* 0x000000ffff0e7224 */ /* 0x002fe200078e000c */
[C---:B------:R-:W-:Y:S01]  /*3480*/  ISETP.GT.U32.AND P3, PT, R7.reuse, R6, PT ;  /* 0x000000060700720c */ /* 0x040fe20003f64070 */
[----:B------:R-:W-:Y:S01]  /*3490*/  IMAD.HI.U32 R11, R0, R28, RZ ;  /* 0x0000001c000b7227 */ /* 0x000fe200078e00ff */
[----:B------:R-:W-:Y:S03]  /*34a0*/  STL [R1+0x20], R16 ;  /* 0x0000201001007387 */ /* 0x000fe60000100800 */
[----:B------:R-:W-:Y:S01]  /*34b0*/  @!P5 IMAD.MOV R13, RZ, RZ, -R13 ;  /* 0x000000ffff0dd224 */ /* 0x000fe200078e0a0d */
[----:B------:R-:W-:Y:S01]  /*34c0*/  ISETP.GT.U32.AND P5, PT, R7, R17, PT ;  /* 0x000000110700720c */ /* 0x000fe20003fa4070 */
[----:B------:R-:W-:Y:S01]  /*34d0*/  @!P2 IMAD.MOV R14, RZ, RZ, -R14 ;  /* 0x000000ffff0ea224 */ /* 0x000fe200078e0a0e */
[----:B------:R-:W-:Y:S01]  /*34e0*/  ISETP.GE.AND P2, PT, R2, RZ, PT ;  /* 0x000000ff0200720c */ /* 0x000fe20003f46270 */
[----:B------:R-:W-:Y:S01]  /*34f0*/  IMAD.HI.U32 R12, R0, R8, RZ ;  /* 0x00000008000c7227 */ /* 0x000fe200078e00ff */
[----:B------:R-:W-:Y:S01]  /*3500*/  STL [R1+0x1c], R13 ;  /* 0x00001c0d01007387 */ /* 0x000fe20000100800 */
[----:B------:R-:W-:-:S02]  /*3510*/  LOP3.LUT R2, R26, 0x44, RZ, 0xfc, !PT ;  /* 0x000000441a027812 */ /* 0x000fc400078efcff */
[----:B------:R-:W-:Y:S01]  /*3520*/  @!P0 IMAD.IADD R9, R9, 0x1, -R7 ;  /* 0x0000000109098824 */ /* 0x000fe200078e0a07 */
[----:B------:R0:W-:Y:S01]  /*3530*/  STL [R1+0x18], R14 ;  /* 0x0000180e01007387 */ /* 0x0001e20000100800 */
[----:B------:R-:W-:Y:S01]  /*3540*/  IMAD.MOV R11, RZ, RZ, -R11 ;  /* 0x000000ffff0b7224 */ /* 0x000fe200078e0a0b */
[----:B------:R-:W-:Y:S01]  /*3550*/  ISETP.GE.AND P0, PT, R3, RZ, PT ;  /* 0x000000ff0300720c */ /* 0x000fe20003f06270 */
[----:B------:R-:W-:Y:S01]  /*3560*/  IMAD.MOV R12, RZ, RZ, -R12 ;  /* 0x000000ffff0c7224 */ /* 0x000fe200078e0a0c */
[----:B------:R-:W-:Y:S01]  /*3570*/  LOP3.LUT R3, R26, 0x40, RZ, 0xfc, !PT ;  /* 0x000000401a037812 */ /* 0x000fe200078efcff */
[--C-:B------:R-:W-:Y:S01]  /*3580*/  @!P3 IMAD.IADD R6, R6, 0x1, -R7.reuse ;  /* 0x000000010606b824 */ /* 0x100fe200078e0a07 */
[----:B------:R-:W-:Y:S01]  /*3590*/  ISETP.GE.AND P3, PT, R10, RZ, PT ;  /* 0x000000ff0a00720c */ /* 0x000fe20003f66270 */
[----:B------:R-:W-:Y:S01]  /*35a0*/  IMAD R28, R7, R11, R28 ;  /* 0x0000000b071c7224 */ /* 0x000fe200078e021c */
[----:B------:R-:W-:Y:S01]  /*35b0*/  IABS R10, R3 ;  /* 0x00000003000a7213 */ /* 0x000fe20000000000 */
[----:B------:R-:W-:-:S02]  /*35c0*/  @!P1 IMAD.IADD R5, R5, 0x1, -R7 ;  /* 0x0000000105059824 */ /* 0x000fc400078e0a07 */
[----:B0-----:R-:W-:Y:S01]  /*35d0*/  IMAD.MOV.U32 R14, RZ, RZ, R9 ;  /* 0x000000ffff0e7224 */ /* 0x001fe200078e0009 */
[----:B------:R-:W-:Y:S01]  /*35e0*/  IABS R9, R2 ;  /* 0x0000000200097213 */ /* 0x000fe20000000000 */
[C---:B------:R-:W-:Y:S01]  /*35f0*/  IMAD R8, R7.reuse, R12, R8 ;  /* 0x0000000c07087224 */ /* 0x040fe200078e0208 */
[C---:B------:R-:W-:Y:S01]  /*3600*/  ISETP.GT.U32.AND P1, PT, R7.reuse, R5, PT ;  /* 0x000000050700720c */ /* 0x040fe20003f24070 */
[----:B------:R-:W-:Y:S01]  /*3610*/  IMAD.MOV.U32 R13, RZ, RZ, R6 ;  /* 0x000000ffff0d7224 */ /* 0x000fe200078e0006 */
[----:B------:R-:W-:Y:S01]  /*3620*/  LOP3.LUT R12, R26, 0x38, RZ, 0xfc, !PT ;  /* 0x000000381a0c7812 */ /* 0x000fe200078efcff */
[----:B------:R-:W-:Y:S01]  /*3630*/  @!P4 IMAD.MOV R14, RZ, RZ, -R14 ;  /* 0x000000ffff0ec224 */ /* 0x000fe200078e0a0e */
[----:B------:R-:W-:Y:S01]  /*3640*/  ISETP.GT.U32.AND P4, PT, R7, R28, PT ;  /* 0x0000001c0700720c */ /* 0x000fe20003f84070 */
[----:B------:R-:W-:Y:S01]  /*3650*/  @!P5 IMAD.IADD R17, R17, 0x1, -R7 ;  /* 0x000000011111d824 */ /* 0x000fe200078e0a07 */
[----:B------:R-:W-:Y:S01]  /*3660*/  IABS R11, R12 ;  /* 0x0000000c000b7213 */ /* 0x000fe20000000000 */
[----:B------:R-:W-:Y:S01]  /*3670*/  @!P6 IMAD.MOV R13, RZ, RZ, -R13 ;  /* 0x000000ffff0de224 */ /* 0x000fe200078e0a0d */
[C---:B------:R-:W-:Y:S01]  /*3680*/  ISETP.GT.U32.AND P6, PT, R7.reuse, R8, PT ;  /* 0x000000080700720c */ /* 0x040fe20003fc4070 */
[----:B------:R-:W-:Y:S01]  /*3690*/  STL [R1+0x14], R14 ;  /* 0x0000140e01007387 */ /* 0x000fe20000100800 */
[----:B------:R-:W-:-:S03]  /*36a0*/  ISETP.GT.U32.AND P5, PT, R7, R17, PT ;  /* 0x000000110700720c */ /* 0x000fc60003fa4070 */
[--C-:B------:R-:W-:Y:S01]  /*36b0*/  @!P1 IMAD.IADD R5, R5, 0x1, -R7.reuse ;  /* 0x0000000105059824 */ /* 0x100fe200078e0a07 */
[----:B------:R-:W-:Y:S01]  /*36c0*/  ISETP.GE.AND P1, PT, R4, RZ, PT ;  /* 0x000000ff0400720c */ /* 0x000fe20003f26270 */
[----:B------:R-:W-:Y:S01]  /*36d0*/  IMAD.HI.U32 R4, R0, R9, RZ ;  /* 0x0000000900047227 */ /* 0x000fe200078e00ff */
[----:B------:R0:W-:Y:S03]  /*36e0*/  STL [R1+0x10], R13 ;  /* 0x0000100d01007387 */ /* 0x0001e60000100800 */
[--C-:B------:R-:W-:Y:S02]  /*36f0*/  @!P4 IMAD.IADD R28, R28, 0x1, -R7.reuse ;  /* 0x000000011c1cc824 */ /* 0x100fe400078e0a07 */
[--C-:B------:R-:W-:Y:S02]  /*3700*/  @!P6 IMAD.IADD R8, R8, 0x1, -R7.reuse ;  /* 0x000000010808e824 */ /* 0x100fe400078e0a07 */
[----:B------:R-:W-:Y:S01]  /*3710*/  @!P5 IMAD.IADD R17, R17, 0x1, -R7 ;  /* 0x000000011111d824 */ /* 0x000fe200078e0a07 */
[C---:B------:R-:W-:Y:S01]  /*3720*/  ISETP.GT.U32.AND P4, PT, R7.reuse, R28, PT ;  /* 0x0000001c0700720c */ /* 0x040fe20003f84070 */
[----:B------:R-:W-:Y:S01]  /*3730*/  IMAD.MOV R4, RZ, RZ, -R4 ;  /* 0x000000ffff047224 */ /* 0x000fe200078e0a04 */
[----:B------:R-:W-:Y:S01]  /*3740*/  ISETP.GE.AND P5, PT, R2, RZ, PT ;  /* 0x000000ff0200720c */ /* 0x000fe20003fa6270 */
[----:B------:R-:W-:Y:S01]  /*3750*/  IMAD.HI.U32 R2, R0, R10, RZ ;  /* 0x0000000a00027227 */ /* 0x000fe200078e00ff */
[----:B------:R-:W-:-:S03]  /*3760*/  ISETP.GT.U32.AND P6, PT, R7, R8, PT ;  /* 0x000000080700720c */ /* 0x000fc60003fc4070 */
[----:B------:R-:W-:Y:S02]  /*3770*/  IMAD.MOV R2, RZ, RZ, -R2 ;  /* 0x000000ffff027224 */ /* 0x000fe400078e0a02 */
[C---:B------:R-:W-:Y:S01]  /*3780*/  IMAD R9, R7.reuse, R4, R9 ;  /* 0x0000000407097224 */ /* 0x040fe200078e0209 */
[----:B------:R-:W-:Y:S01]  /*3790*/  LOP3.LUT R4, R26, 0x34, RZ, 0xfc, !PT ;  /* 0x000000341a047812 */ /* 0x000fe200078efcff */
[C---:B------:R-:W-:Y:S02]  /*37a0*/  IMAD R10, R7.reuse, R2, R10 ;  /* 0x00000002070a7224 */ /* 0x040fe400078e020a */
[----:B------:R-:W-:Y:S01]  /*37b0*/  @!P4 IMAD.IADD R28, R28, 0x1, -R7 ;  /* 0x000000011c1cc824 */ /* 0x000fe200078e0a07 */
[C---:B------:R-:W-:Y:S01]  /*37c0*/  ISETP.GT.U32.AND P4, PT, R7.reuse, R9, PT ;  /* 0x000000090700720c */ /* 0x040fe20003f84070 */
[----:B------:R-:W-:Y:S01]  /*37d0*/  IMAD.MOV.U32 R6, RZ, RZ, R5 ;  /* 0x000000ffff067224 */ /* 0x000fe200078e0005 */
[----:B------:R-:W-:Y:S01]  /*37e0*/  LOP3.LUT R5, R26, 0x30, RZ, 0xfc, !PT ;  /* 0x000000301a057812 */ /* 0x000fe200078efcff */
[----:B------:R-:W-:Y:S01]  /*37f0*/  @!P6 IMAD.IADD R8, R8, 0x1, -R7 ;  /* 0x000000010808e824 */ /* 0x000fe200078e0a07 */
[----:B------:R-:W-:Y:S01]  /*3800*/  ISETP.GT.U32.AND P6, PT, R7, R10, PT ;  /* 0x0000000a0700720c */ /* 0x000fe20003fc4070 */
[----:B------:R-:W-:Y:S01]  /*3810*/  @!P2 IMAD.MOV R6, RZ, RZ, -R6 ;  /* 0x000000ffff06a224 */ /* 0x000fe200078e0a06 */
[----:B------:R-:W-:Y:S01]  /*3820*/  IABS R15, R4 ;  /* 0x00000004000f7213 */ /* 0x000fe20000000000 */
[----:B------:R-:W-:Y:S01]  /*3830*/  IMAD.HI.U32 R2, R0, R11, RZ ;  /* 0x0000000b00027227 */ /* 0x000fe200078e00ff */
[----:B0-----:R-:W-:-:S02]  /*3840*/  IABS R13, R5 ;  /* 0x00000005000d7213 */ /* 0x001fc40000000000 */
[----:B------:R0:W-:Y:S01]  /*3850*/  STL [R1+0x4], R6 ;  /* 0x0000040601007387 */ /* 0x0001e20000100800 */
[----:B------:R-:W-:Y:S01]  /*3860*/  IMAD.HI.U32 R16, R0, R15, RZ ;  /* 0x0000000f00107227 */ /* 0x000fe200078e00ff */
[----:B------:R-:W-:Y:S02]  /*3870*/  ISETP.GE.AND P2, PT, R3, RZ, PT ;  /* 0x000000ff0300720c */ /* 0x000fe40003f46270 */
[----:B------:R-:W-:Y:S01]  /*3880*/  LOP3.LUT R3, R26, 0x2c, RZ, 0xfc, !PT ;  /* 0x0000002c1a037812 */ /* 0x000fe200078efcff */
[--C-:B------:R-:W-:Y:S02]  /*3890*/  @!P4 IMAD.IADD R9, R9, 0x1, -R7.reuse ;  /* 0x000000010909c824 */ /* 0x100fe400078e0a07 */
[----:B------:R-:W-:Y:S01]  /*38a0*/  @!P6 IMAD.IADD R10, R10, 0x1, -R7 ;  /* 0x000000010a0ae824 */ /* 0x000fe200078e0a07 */
[----:B------:R-:W-:Y:S01]  /*38b0*/  IABS R14, R3 ;  /* 0x00000003000e7213 */ /* 0x000fe20000000000 */
[----:B------:R-:W-:Y:S01]  /*38c0*/  IMAD.MOV R2, RZ, RZ, -R2 ;  /* 0x000000ffff027224 */ /* 0x000fe200078e0a02 */
[----:B------:R-:W-:Y:S01]  /*38d0*/  ISETP.GT.U32.AND P6, PT, R7, R9, PT ;  /* 0x000000090700720c */ /* 0x000fe20003fc4070 */
[----:B0-----:R-:W-:-:S04]  /*38e0*/  IMAD.HI.U32 R6, R0, R13, RZ ;  /* 0x0000000d00067227 */ /* 0x001fc800078e00ff */
[----:B------:R-:W-:Y:S02]  /*38f0*/  IMAD.MOV R16, RZ, RZ, -R16 ;  /* 0x000000ffff107224 */ /* 0x000fe400078e0a10 */
[----:B------:R-:W-:Y:S01]  /*3900*/  @!P0 IMAD.MOV R17, RZ, RZ, -R17 ;  /* 0x000000ffff118224 */ /* 0x000fe200078e0a11 */
[----:B------:R-:W-:Y:S01]  /*3910*/  ISETP.GE.AND P0, PT, R12, RZ, PT ;  /* 0x000000ff0c00720c */ /* 0x000fe20003f06270 */
[C---:B------:R-:W-:Y:S01]  /*3920*/  IMAD R11, R7.reuse, R2, R11 ;  /* 0x00000002070b7224 */ /* 0x040fe200078e020b */
[----:B------:R-:W-:Y:S01]  /*3930*/  LOP3.LUT R2, R26, 0x28, RZ, 0xfc, !PT ;  /* 0x000000281a027812 */ /* 0x000fe200078efcff */
[----:B------:R-:W-:Y:S01]  /*3940*/  IMAD.MOV R6, RZ, RZ, -R6 ;  /* 0x000000ffff067224 */ /* 0x000fe200078e0a06 */
[----:B------:R0:W-:Y:S01]  /*3950*/  STL [R1], R17 ;  /* 0x0000001101007387 */ /* 0x0001e20000100800 */
[C---:B------:R-:W-:Y:S01]  /*3960*/  IMAD R12, R7.reuse, R16, R15 ;  /* 0x00000010070c7224 */ /* 0x040fe200078e020f */
[C---:B------:R-:W-:Y:S01]  /*3970*/  ISETP.GT.U32.AND P4, PT, R7.reuse, R11, PT ;  /* 0x0000000b0700720c */ /* 0x040fe20003f84070 */
[----:B------:R-:W-:Y:S01]  /*3980*/  IMAD R13, R7, R6, R13 ;  /* 0x00000006070d7224 */ /* 0x000fe200078e020d */
[----:B------:R-:W-:Y:S01]  /*3990*/  IABS R15, R2 ;  /* 0x00000002000f7213 */ /* 0x000fe20000000000 */
[----:B------:R-:W-:Y:S01]  /*39a0*/  @!P6 IMAD.IADD R9, R9, 0x1, -R7 ;  /* 0x000000010909e824 */ /* 0x000fe200078e0a07 */
[----:B------:R-:W-:Y:S01]  /*39b0*/  ISETP.GT.U32.AND P6, PT, R7, R12, PT ;  /* 0x0000000c0700720c */ /* 0x000fe20003fc4070 */
[----:B------:R-:W-:Y:S01]  /*39c0*/  IMAD.HI.U32 R6, R0, R14, RZ ;  /* 0x0000000e00067227 */ /* 0x000fe200078e00ff */
[----:B0-----:R-:W-:-:S03]  /*39d0*/  LOP3.LUT R17, R26, 0x24, RZ, 0xfc, !PT ;  /* 0x000000241a117812 */ /* 0x001fc600078efcff */
[----:B------:R-:W-:Y:S01]  /*39e0*/  @!P5 IMAD.MOV R9, RZ, RZ, -R9 ;  /* 0x000000ffff09d224 */ /* 0x000fe200078e0a09 */
[----:B------:R-:W-:Y:S01]  /*39f0*/  ISETP.GT.U32.AND P5, PT, R7, R13, PT ;  /* 0x0000000d0700720c */ /* 0x000fe20003fa4070 */
[----:B------:R-:W-:Y:S02]  /*3a00*/  IMAD.MOV R6, RZ, RZ, -R6 ;  /* 0x000000ffff067224 */ /* 0x000fe400078e0a06 */
[--C-:B------:R-:W-:Y:S01]  /*3a10*/  @!P4 IMAD.IADD R11, R11, 0x1, -R7.reuse ;  /* 0x000000010b0bc824 */ /* 0x100fe200078e0a07 */
[C---:B------:R-:W-:Y:S01]  /*3a20*/  ISETP.GT.U32.AND P4, PT, R7.reuse, R10, PT ;  /* 0x0000000a0700720c */ /* 0x040fe20003f84070 */
[C---:B------:R-:W-:Y:S02]  /*3a30*/  IMAD R14, R7.reuse, R6, R14 ;  /* 0x00000006070e7224 */ /* 0x040fe400078e020e */
[----:B------:R-:W-:Y:S02]  /*3a40*/  @!P6 IMAD.IADD R12, R12, 0x1, -R7 ;  /* 0x000000010c0ce824 */ /* 0x000fe400078e0a07 */
[----:B------:R-:W-:Y:S01]  /*3a50*/  IMAD.HI.U32 R16, R0, R15, RZ ;  /* 0x0000000f00107227 */ /* 0x000fe200078e00ff */
[----:B------:R-:W-:-:S03]  /*3a60*/  ISETP.GT.U32.AND P6, PT, R7, R14, PT ;  /* 0x0000000e0700720c */ /* 0x000fc60003fc4070 */
[--C-:B------:R-:W-:Y:S01]  /*3a70*/  @!P5 IMAD.IADD R13, R13, 0x1, -R7.reuse ;  /* 0x000000010d0dd824 */ /* 0x100fe200078e0a07 */
[C---:B------:R-:W-:Y:S01]  /*3a80*/  ISETP.GT.U32.AND P5, PT, R7.reuse, R12, PT ;  /* 0x0000000c0700720c */ /* 0x040fe20003fa4070 */
[----:B------:R-:W-:Y:S01]  /*3a90*/  @!P3 IMAD.MOV R28, RZ, RZ, -R28 ;  /* 0x000000ffff1cb224 */ /* 0x000fe200078e0a1c */
[----:B------:R-:W-:Y:S01]  /*3aa0*/  ISETP.GT.U32.AND P3, PT, R7, R11, PT ;  /* 0x0000000b0700720c */ /* 0x000fe20003f64070 */
[----:B------:R-:W-:Y:S02]  /*3ab0*/  IMAD.MOV R16, RZ, RZ, -R16 ;  /* 0x000000ffff107224 */ /* 0x000fe400078e0a10 */
[----:B------:R-:W-:Y:S01]  /*3ac0*/  @!P4 IMAD.IADD R10, R10, 0x1, -R7 ;  /* 0x000000010a0ac824 */ /* 0x000fe200078e0a07 */
[----:B------:R-:W-:Y:S01]  /*3ad0*/  ISETP.GE.AND P4, PT, R5, RZ, PT ;  /* 0x000000ff0500720c */ /* 0x000fe20003f86270 */
[C---:B------:R-:W-:Y:S01]  /*3ae0*/  IMAD R15, R7.reuse, R16, R15 ;  /* 0x00000010070f7224 */ /* 0x040fe200078e020f */
[----:B------:R-:W-:Y:S01]  /*3af0*/  IABS R16, R17 ;  /* 0x0000001100107213 */ /* 0x000fe20000000000 */
[--C-:B------:R-:W-:Y:S01]  /*3b00*/  @!P6 IMAD.IADD R14, R14, 0x1, -R7.reuse ;  /* 0x000000010e0ee824 */ /* 0x100fe200078e0a07 */
[----:B------:R-:W-:Y:S01]  /*3b10*/  LOP3.LUT R5, R26, 0x20, RZ, 0xfc, !PT ;  /* 0x000000201a057812 */ /* 0x000fe200078efcff */
[----:B------:R-:W-:Y:S01]  /*3b20*/  @!P2 IMAD.MOV R10, RZ, RZ, -R10 ;  /* 0x000000ffff0aa224 */ /* 0x000fe200078e0a0a */
[C---:B------:R-:W-:Y:S01]  /*3b30*/  ISETP.GT.U32.AND P2, PT, R7.reuse, R13, PT ;  /* 0x0000000d0700720c */ /* 0x040fe20003f44070 */
[--C-:B------:R-:W-:Y:S01]  /*3b40*/  @!P5 IMAD.IADD R12, R12, 0x1, -R7.reuse ;  /* 0x000000010c0cd824 */ /* 0x100fe200078e0a07 */
[C---:B------:R-:W-:Y:S01]  /*3b50*/  ISETP.GT.U32.AND P6, PT, R7.reuse, R14, PT ;  /* 0x0000000e0700720c */ /* 0x040fe20003fc4070 */
[----:B------:R-:W-:Y:S01]  /*3b60*/  IMAD.HI.U32 R6, R0, R16, RZ ;  /* 0x0000001000067227 */ /* 0x000fe200078e00ff */
[----:B------:R-:W-:Y:S01]  /*3b70*/  ISETP.GT.U32.AND P5, PT, R7, R15, PT ;  /* 0x0000000f0700720c */ /* 0x000fe20003fa4070 */
[----:B------:R0:W-:Y:S01]  /*3b80*/  STL [R1+0x1158], R28 ;  /* 0x0011581c01007387 */ /* 0x0001e20000100800 */
[----:B------:R-:W-:Y:S01]  /*3b90*/  IABS R20, R5 ;  /* 0x0000000500147213 */ /* 0x000fe20000000000 */
[--C-:B------:R-:W-:Y:S01]  /*3ba0*/  @!P3 IMAD.IADD R11, R11, 0x1, -R7.reuse ;  /* 0x000000010b0bb824 */ /* 0x100fe200078e0a07 */
[----:B------:R-:W-:Y:S01]  /*3bb0*/  ISETP.GE.AND P3, PT, R3, RZ, PT ;  /* 0x000000ff0300720c */ /* 0x000fe20003f66270 */
[----:B------:R-:W-:Y:S01]  /*3bc0*/  IMAD.MOV R6, RZ, RZ, -R6 ;  /* 0x000000ffff067224 */ /* 0x000fe200078e0a06 */
[----:B------:R-:W-:Y:S01]  /*3bd0*/  LOP3.LUT R3, R26, 0x18, RZ, 0xfc, !PT ;  /* 0x000000181a037812 */ /* 0x000fe200078efcff */
[----:B------:R-:W-:Y:S01]  /*3be0*/  @!P1 IMAD.MOV R8, RZ, RZ, -R8 ;  /* 0x000000ffff089224 */ /* 0x000fe200078e0a08 */
[----:B------:R-:W-:Y:S01]  /*3bf0*/  ISETP.GE.AND P1, PT, R4, RZ, PT ;  /* 0x000000ff0400720c */ /* 0x000fe20003f26270 */
[----:B------:R-:W-:Y:S01]  /*3c00*/  IMAD R16, R7, R6, R16 ;  /* 0x0000000607107224 */ /* 0x000fe200078e0210 */
[----:B------:R-:W-:Y:S01]  /*3c10*/  LOP3.LUT R4, R26, 0x14, RZ, 0xfc, !PT ;  /* 0x000000141a047812 */ /* 0x000fe200078efcff */
[--C-:B------:R-:W-:Y:S01]  /*3c20*/  @!P2 IMAD.IADD R13, R13, 0x1, -R7.reuse ;  /* 0x000000010d0da824 */ /* 0x100fe200078e0a07 */
[----:B------:R-:W-:Y:S01]  /*3c30*/  IABS R18, R3 ;  /* 0x0000000300127213 */ /* 0x000fe20000000000 */
[--C-:B------:R-:W-:Y:S01]  /*3c40*/  @!P6 IMAD.IADD R14, R14, 0x1, -R7.reuse ;  /* 0x000000010e0ee824 */ /* 0x100fe200078e0a07 */
[----:B------:R-:W-:Y:S01]  /*3c50*/  IABS R19, R4 ;  /* 0x0000000400137213 */ /* 0x000fe20000000000 */
[----:B------:R-:W-:Y:S01]  /*3c60*/  @!P5 IMAD.IADD R15, R15, 0x1, -R7 ;  /* 0x000000010f0fd824 */ /* 0x000fe200078e0a07 */
[----:B------:R-:W-:Y:S01]  /*3c70*/  ISETP.GE.AND P2, PT, R2, RZ, PT ;  /* 0x000000ff0200720c */ /* 0x000fe20003f46270 */
[C---:B------:R-:W-:Y:S01]  /*3c80*/  IMAD.HI.U32 R21, R0.reuse, R20, RZ ;  /* 0x0000001400157227 */ /* 0x040fe200078e00ff */
[----:B------:R-:W-:Y:S01]  /*3c90*/  ISETP.GT.U32.AND P6, PT, R7, R16, PT ;  /* 0x000000100700720c */ /* 0x000fe20003fc4070 */
[----:B------:R-:W-:Y:S01]  /*3ca0*/  STL [R1+0x115c], R8 ;  /* 0x00115c0801007387 */ /* 0x000fe20000100800 */
[----:B------:R-:W-:Y:S01]  /*3cb0*/  ISETP.GE.AND P5, PT, R17, RZ, PT ;  /* 0x000000ff1100720c */ /* 0x000fe20003fa6270 */
[----:B------:R-:W-:-:S02]  /*3cc0*/  IMAD.HI.U32 R2, R0, R18, RZ ;  /* 0x0000001200027227 */ /* 0x000fc400078e00ff */
[----:B------:R-:W-:Y:S02]  /*3cd0*/  STL [R1+0x1160], R9 ;  /* 0x0011600901007387 */ /* 0x000fe40000100800 */
[----:B------:R-:W-:Y:S01]  /*3ce0*/  @!P0 IMAD.MOV R11, RZ, RZ, -R11 ;  /* 0x000000ffff0b8224 */ /* 0x000fe200078e0a0b */
[----:B------:R-:W-:Y:S01]  /*3cf0*/  ISETP.GT.U32.AND P0, PT, R7, R15, PT ;  /* 0x0000000f0700720c */ /* 0x000fe20003f04070 */
[----:B------:R-:W-:Y:S01]  /*3d00*/  IMAD.HI.U32 R6, R0, R19, RZ ;  /* 0x0000001300067227 */ /* 0x000fe200078e00ff */
[----:B------:R1:W-:Y:S03]  /*3d10*/  STL [R1+0x1164], R10 ;  /* 0x0011640a01007387 */ /* 0x0003e60000100800 */
[----:B------:R-:W-:Y:S01]  /*3d20*/  IMAD.MOV R21, RZ, RZ, -R21 ;  /* 0x000000ffff157224 */ /* 0x000fe200078e0a15 */
[----:B0-----:R-:W0:Y:S01]  /*3d30*/  S2R R28, SR_TID.X ;  /* 0x00000000001c7919 */ /* 0x001e220000002100 */
[----:B------:R-:W-:-:S02]  /*3d40*/  IMAD.MOV R2, RZ, RZ, -R2 ;  /* 0x000000ffff027224 */ /* 0x000fc400078e0a02 */
[----:B------:R-:W-:Y:S01]  /*3d50*/  IMAD.MOV R6, RZ, RZ, -R6 ;  /* 0x000000ffff067224 */ /* 0x000fe200078e0a06 */
[----:B------:R2:W-:Y:S01]  /*3d60*/  STL [R1+0x1168], R11 ;  /* 0x0011680b01007387 */ /* 0x0005e20000100800 */
[C---:B------:R-:W-:Y:S01]  /*3d70*/  IMAD R17, R7.reuse, R21, R20 ;  /* 0x0000001507117224 */ /* 0x040fe200078e0214 */
[C---:B-1----:R-:W-:Y:S01]  /*3d80*/  LOP3.LUT R10, R26.reuse, 0xc, RZ, 0xfc, !PT ;  /* 0x0000000c1a0a7812 */ /* 0x042fe200078efcff */
[C---:B------:R-:W-:Y:S01]  /*3d90*/  IMAD R18, R7.reuse, R2, R18 ;  /* 0x0000000207127224 */ /* 0x040fe200078e0212 */
[----:B------:R-:W-:Y:S01]  /*3da0*/  LOP3.LUT R2, R26, 0x10, RZ, 0xfc, !PT ;  /* 0x000000101a027812 */ /* 0x000fe200078efcff */
[C---:B------:R-:W-:Y:S01]  /*3db0*/  IMAD R19, R7.reuse, R6, R19 ;  /* 0x0000000607137224 */ /* 0x040fe200078e0213 */
[----:B------:R-:W-:Y:S01]  /*3dc0*/  IABS R21, R10 ;  /* 0x0000000a00157213 */ /* 0x000fe20000000000 */
[----:B------:R-:W-:Y:S01]  /*3dd0*/  @!P6 IMAD.IADD R16, R16, 0x1, -R7 ;  /* 0x000000011010e824 */ /* 0x000fe200078e0a07 */
[C---:B------:R-:W-:Y:S01]  /*3de0*/  ISETP.GT.U32.AND P6, PT, R7.reuse, R17, PT ;  /* 0x000000110700720c */ /* 0x040fe20003fc4070 */
[----:B------:R-:W-:Y:S01]  /*3df0*/  @!P4 IMAD.MOV R13, RZ, RZ, -R13 ;  /* 0x000000ffff0dc224 */ /* 0x000fe200078e0a0d */
[----:B------:R-:W-:Y:S01]  /*3e00*/  ISETP.GT.U32.AND P4, PT, R7, R18, PT ;  /* 0x000000120700720c */ /* 0x000fe20003f84070 */
[----:B------:R-:W-:Y:S01]  /*3e10*/  @!P0 IMAD.IADD R15, R15, 0x1, -R7 ;  /* 0x000000010f0f8824 */ /* 0x000fe200078e0a07 */
[C---:B------:R-:W-:Y:S01]  /*3e20*/  ISETP.GT.U32.AND P0, PT, R7.reuse, R19, PT ;  /* 0x000000130700720c */ /* 0x040fe20003f04070 */
[----:B------:R-:W-:Y:S01]  /*3e30*/  @!P1 IMAD.MOV R12, RZ, RZ, -R12 ;  /* 0x000000ffff0c9224 */ /* 0x000fe200078e0a0c */
[----:B------:R-:W-:Y:S01]  /*3e40*/  ISETP.GT.U32.AND P1, PT, R7, R16, PT ;  /* 0x000000100700720c */ /* 0x000fe20003f24070 */
[----:B------:R-:W-:Y:S01]  /*3e50*/  @!P3 IMAD.MOV R14, RZ, RZ, -R14 ;  /* 0x000000ffff0eb224 */ /* 0x000fe200078e0a0e */
[----:B------:R-:W-:Y:S01]  /*3e60*/  IABS R20, R2 ;  /* 0x0000000200147213 */ /* 0x000fe20000000000 */
[----:B------:R-:W-:Y:S01]  /*3e70*/  @!P2 IMAD.MOV R15, RZ, RZ, -R15 ;  /* 0x000000ffff0fa224 */ /* 0x000fe200078e0a0f */
[----:B------:R-:W-:Y:S01]  /*3e80*/  ISETP.GE.AND P3, PT, R5, RZ, PT ;  /* 0x000000ff0500720c */ /* 0x000fe20003f66270 */
[----:B------:R-:W-:Y:S01]  /*3e90*/  STL [R1+0x116c], R12 ;  /* 0x00116c0c01007387 */ /* 0x000fe20000100800 */
[----:B--2---:R-:W-:Y:S01]  /*3ea0*/  LOP3.LUT R11, R26, 0x8, RZ, 0xfc, !PT ;  /* 0x000000081a0b7812 */ /* 0x004fe200078efcff */
[--C-:B------:R-:W-:Y:S01]  /*3eb0*/  @!P6 IMAD.IADD R17, R17, 0x1, -R7.reuse ;  /* 0x000000011111e824 */ /* 0x100fe200078e0a07 */
[----:B------:R-:W-:Y:S01]  /*3ec0*/  ISETP.GE.AND P6, PT, R4, RZ, PT ;  /* 0x000000ff0400720c */ /* 0x000fe20003fc6270 */
[--C-:B------:R-:W-:Y:S01]  /*3ed0*/  @!P4 IMAD.IADD R18, R18, 0x1, -R7.reuse ;  /* 0x000000011212c824 */ /* 0x100fe200078e0a07 */
[----:B------:R-:W-:Y:S01]  /*3ee0*/  STL [R1+0x1170], R13 ;  /* 0x0011700d01007387 */ /* 0x000fe20000100800 */
[--C-:B------:R-:W-:Y:S01]  /*3ef0*/  @!P0 IMAD.IADD R19, R19, 0x1, -R7.reuse ;  /* 0x0000000113138824 */ /* 0x100fe200078e0a07 */
[C---:B------:R-:W-:Y:S01]  /*3f00*/  ISETP.GT.U32.AND P4, PT, R7.reuse, R17, PT ;  /* 0x000000110700720c */ /* 0x040fe20003f84070 */
[C---:B------:R-:W-:Y:S01]  /*3f10*/  IMAD.HI.U32 R5, R0.reuse, R20, RZ ;  /* 0x0000001400057227 */ /* 0x040fe200078e00ff */
[----:B------:R-:W-:Y:S01]  /*3f20*/  ISETP.GT.U32.AND P0, PT, R7, R18, PT ;  /* 0x000000120700720c */ /* 0x000fe20003f04070 */
[----:B------:R1:W-:Y:S01]  /*3f30*/  STL [R1+0x1174], R14 ;  /* 0x0011740e01007387 */ /* 0x0003e20000100800 */
[----:B------:R-:W-:Y:S01]  /*3f40*/  IABS R22, R11 ;  /* 0x0000000b00167213 */ /* 0x000fe20000000000 */
[----:B------:R-:W-:Y:S01]  /*3f50*/  IMAD.HI.U32 R4, R0, R21, RZ ;  /* 0x0000001500047227 */ /* 0x000fe200078e00ff */
[----:B------:R-:W-:Y:S01]  /*3f60*/  ISETP.GE.AND P2, PT, R2, RZ, PT ;  /* 0x000000ff0200720c */ /* 0x000fe20003f46270 */
[----:B------:R2:W-:Y:S01]  /*3f70*/  STL [R1+0x1178], R15 ;  /* 0x0011780f01007387 */ /* 0x0005e20000100800 */
[----:B0-----:R-:W-:Y:S01]  /*3f80*/  LEA.HI R2, R28, R29, RZ, 0x1b ;  /* 0x0000001d1c027211 */ /* 0x001fe200078fd8ff */
[----:B------:R-:W-:Y:S01]  /*3f90*/  @!P1 IMAD.IADD R16, R16, 0x1, -R7 ;  /* 0x0000000110109824 */ /* 0x000fe200078e0a07 */
[----:B------:R-:W-:Y:S01]  /*3fa0*/  ISETP.GE.AND P1, PT, R3, RZ, PT ;  /* 0x000000ff0300720c */ /* 0x000fe20003f26270 */
[----:B------:R-:W-:Y:S01]  /*3fb0*/  IMAD.MOV R3, RZ, RZ, -R5 ;  /* 0x000000ffff037224 */ /* 0x000fe200078e0a05 */
[C---:B------:R-:W-:Y:S01]  /*3fc0*/  IADD3 R27, R2.reuse, 0xfc, RZ ;  /* 0x000000fc021b7810 */ /* 0x040fe20007ffe0ff */
[----:B------:R-:W-:Y:S01]  /*3fd0*/  IMAD.MOV R4, RZ, RZ, -R4 ;  /* 0x000000ffff047224 */ /* 0x000fe200078e0a04 */
[C---:B------:R-:W-:Y:S01]  /*3fe0*/  IADD3 R5, R2.reuse, 0xdc, RZ ;  /* 0x000000dc02057810 */ /* 0x040fe20007ffe0ff */
[C---:B------:R-:W-:Y:S01]  /*3ff0*/  IMAD R20, R7.reuse, R3, R20 ;  /* 0x0000000307147224 */ /* 0x040fe200078e0214 */
[----:B-1----:R-:W-:Y:S01]  /*4000*/  IADD3 R14, R2, 0xbc, RZ ;  /* 0x000000bc020e7810 */ /* 0x002fe20007ffe0ff */
[----:B------:R-:W-:Y:S01]  /*4010*/  IMAD R21, R7, R4, R21 ;  /* 0x0000000407157224 */ /* 0x000fe200078e0215 */
[----:B--2---:R-:W-:Y:S01]  /*4020*/  LOP3.LUT R15, R26, 0x4, RZ, 0xfc, !PT ;  /* 0x000000041a0f7812 */ /* 0x004fe200078efcff */
[--C-:B------:R-:W-:Y:S01]  /*4030*/  @!P4 IMAD.IADD R17, R17, 0x1, -R7.reuse ;  /* 0x000000011111c824 */ /* 0x100fe200078e0a07 */
[C---:B------:R-:W-:Y:S01]  /*4040*/  ISETP.GT.U32.AND P4, PT, R7.reuse, R20, PT ;  /* 0x000000140700720c */ /* 0x040fe20003f84070 */
[----:B------:R-:W-:Y:S01]  /*4050*/  @!P0 IMAD.IADD R18, R18, 0x1, -R7 ;  /* 0x0000000112128824 */ /* 0x000fe200078e0a07 */
[C---:B------:R-:W-:Y:S01]  /*4060*/  ISETP.GT.U32.AND P0, PT, R7.reuse, R21, PT ;  /* 0x000000150700720c */ /* 0x040fe20003f04070 */
[----:B------:R-:W-:Y:S01]  /*4070*/  @!P5 IMAD.MOV R16, RZ, RZ, -R16 ;  /* 0x000000ffff10d224 */ /* 0x000fe200078e0a10 */
[----:B------:R-:W-:Y:S01]  /*4080*/  ISETP.GT.U32.AND P5, PT, R7, R19, PT ;  /* 0x000000130700720c */ /* 0x000fe20003fa4070 */
[----:B------:R-:W-:Y:S01]  /*4090*/  @!P3 IMAD.MOV R17, RZ, RZ, -R17 ;  /* 0x000000ffff11b224 */ /* 0x000fe200078e0a11 */
[----:B------:R-:W-:Y:S01]  /*40a0*/  IABS R23, R15 ;  /* 0x0000000f00177213 */ /* 0x000fe20000000000 */
[----:B------:R-:W-:Y:S01]  /*40b0*/  IMAD.HI.U32 R4, R0, R22, RZ ;  /* 0x0000001600047227 */ /* 0x000fe200078e00ff */
[----:B------:R-:W-:Y:S01]  /*40c0*/  IABS R24, R14 ;  /* 0x0000000e00187213 */ /* 0x000fe20000000000 */
[----:B------:R-:W-:Y:S01]  /*40d0*/  STL [R1+0x117c], R16 ;  /* 0x00117c1001007387 */ /* 0x000fe20000100800 */
[----:B------:R-:W-:Y:S01]  /*40e0*/  IADD3 R13, R2, 0x9c, RZ ;  /* 0x0000009c020d7810 */ /* 0x000fe20007ffe0ff */
[----:B------:R-:W-:Y:S01]  /*40f0*/  IMAD.HI.U32 R3, R0, R23, RZ ;  /* 0x0000001700037227 */ /* 0x000fe200078e00ff */
[C---:B------:R-:W-:Y:S01]  /*4100*/  IADD3 R8, R2.reuse, 0x5c, RZ ;  /* 0x0000005c02087810 */ /* 0x040fe20007ffe0ff */
[----:B------:R0:W-:Y:S01]  /*4110*/  STL [R1+0x1180], R17 ;  /* 0x0011801101007387 */ /* 0x0001e20000100800 */
[----:B------:R-:W-:Y:S01]  /*4120*/  IADD3 R9, R2, 0x3c, RZ ;  /* 0x0000003c02097810 */ /* 0x000fe20007ffe0ff */
[--C-:B------:R-:W-:Y:S01]  /*4130*/  @!P4 IMAD.IADD R20, R20, 0x1, -R7.reuse ;  /* 0x000000011414c824 */ /* 0x100fe200078e0a07 */
[----:B------:R-:W-:Y:S01]  /*4140*/  ISETP.GE.AND P4, PT, R5, RZ, PT ;  /* 0x000000ff0500720c */ /* 0x000fe20003f86270 */
[----:B------:R-:W-:Y:S01]  /*4150*/  @!P0 IMAD.IADD R21, R21, 0x1, -R7 ;  /* 0x0000000115158824 */ /* 0x000fe200078e0a07 */
[----:B------:R-:W-:Y:S01]  /*4160*/  IABS R5, R5 ;  /* 0x0000000500057213 */ /* 0x000fe20000000000 */
[----:B------:R-:W-:Y:S01]  /*4170*/  IMAD.MOV R4, RZ, RZ, -R4 ;  /* 0x000000ffff047224 */ /* 0x000fe200078e0a04 */
[C---:B------:R-:W-:Y:S01]  /*4180*/  ISETP.GT.U32.AND P3, PT, R7.reuse, R20, PT ;  /* 0x000000140700720c */ /* 0x040fe20003f64070 */
[----:B------:R-:W-:Y:S01]  /*4190*/  IMAD.MOV R3, RZ, RZ, -R3 ;  /* 0x000000ffff037224 */ /* 0x000fe200078e0a03 */
[----:B------:R-:W-:Y:S01]  /*41a0*/  ISETP.GT.U32.AND P0, PT, R7, R21, PT ;  /* 0x000000150700720c */ /* 0x000fe20003f04070 */
[----:B------:R-:W-:Y:S01]  /*41b0*/  @!P5 IMAD.IADD R19, R19, 0x1, -R7 ;  /* 0x000000011313d824 */ /* 0x000fe200078e0a07 */
[----:B------:R-:W-:Y:S01]  /*41c0*/  ISETP.GE.AND P5, PT, R27, RZ, PT ;  /* 0x000000ff1b00720c */ /* 0x000fe20003fa6270 */
[C---:B------:R-:W-:Y:S01]  /*41d0*/  IMAD R22, R7.reuse, R4, R22 ;  /* 0x0000000407167224 */ /* 0x040fe200078e0216 */
[----:B------:R-:W-:Y:S01]  /*41e0*/  IABS R27, R27 ;  /* 0x0000001b001b7213 */ /* 0x000fe20000000000 */
[----:B------:R-:W-:Y:S01]  /*41f0*/  IMAD R23, R7, R3, R23 ;  /* 0x0000000307177224 */ /* 0x000fe200078e0217 */
[----:B------:R-:W-:Y:S01]  /*4200*/  IABS R4, R8 ;  /* 0x0000000800047213 */ /* 0x000fe20000000000 */
[----:B------:R-:W-:Y:S01]  /*4210*/  IMAD.HI.U32 R25, R0, R5, RZ ;  /* 0x0000000500197227 */ /* 0x000fe200078e00ff */
[----:B------:R-:W-:-:S03]  /*4220*/  IADD3 R12, R2, 0x7c, RZ ;  /* 0x0000007c020c7810 */ /* 0x000fc60007ffe0ff */
[--C-:B------:R-:W-:Y:S01]  /*4230*/  @!P3 IMAD.IADD R20, R20, 0x1, -R7.reuse ;  /* 0x000000011414b824 */ /* 0x100fe200078e0a07 */
[----:B------:R-:W-:Y:S01]  /*4240*/  ISETP.GT.U32.AND P3, PT, R7, R22, PT ;  /* 0x000000160700720c */ /* 0x000fe20003f64070 */
[----:B------:R-:W-:Y:S01]  /*4250*/  @!P0 IMAD.IADD R21, R21, 0x1, -R7 ;  /* 0x0000000115158824 */ /* 0x000fe200078e0a07 */
[----:B------:R-:W-:Y:S01]  /*4260*/  ISETP.GT.U32.AND P0, PT, R7, R23, PT ;  /* 0x000000170700720c */ /* 0x000fe20003f04070 */
[----:B------:R-:W-:Y:S01]  /*4270*/  IMAD.HI.U32 R6, R0, R27, RZ ;  /* 0x0000001b00067227 */ /* 0x000fe200078e00ff */
[----:B------:R-:W-:-:S03]  /*4280*/  IABS R29, R12 ;  /* 0x0000000c001d7213 */ /* 0x000fc60000000000 */
[----:B------:R-:W-:Y:S01]  /*4290*/  IMAD.MOV R3, RZ, RZ, -R6 ;  /* 0x000000ffff037224 */ /* 0x000fe200078e0a06 */
[----:B------:R-:W-:Y:S01]  /*42a0*/  IABS R6, R13 ;  /* 0x0000000d00067213 */ /* 0x000fe20000000000 */
[----:B------:R-:W-:Y:S02]  /*42b0*/  IMAD.MOV R25, RZ, RZ, -R25 ;  /* 0x000000ffff197224 */ /* 0x000fe400078e0a19 */
[C---:B------:R-:W-:Y:S02]  /*42c0*/  IMAD R27, R7.reuse, R3, R27 ;  /* 0x00000003071b7224 */ /* 0x040fe400078e021b */
[C---:B------:R-:W-:Y:S01]  /*42d0*/  IMAD R25, R7.reuse, R25, R5 ;  /* 0x0000001907197224 */ /* 0x040fe200078e0205 */
[----:B------:R-:W-:Y:S01]  /*42e0*/  IABS R5, R9 ;  /* 0x0000000900057213 */ /* 0x000fe20000000000 */
[--C-:B------:R-:W-:Y:S01]  /*42f0*/  @!P3 IMAD.IADD R22, R22, 0x1, -R7.reuse ;  /* 0x000000011616b824 */ /* 0x100fe200078e0a07 */
[----:B------:R-:W-:Y:S01]  /*4300*/  ISETP.GT.U32.AND P3, PT, R7, R27, PT ;  /* 0x0000001b0700720c */ /* 0x000fe20003f64070 */
[----:B------:R-:W-:Y:S01]  /*4310*/  @!P0 IMAD.IADD R23, R23, 0x1, -R7 ;  /* 0x0000000117178824 */ /* 0x000fe200078e0a07 */
[----:B------:R-:W-:Y:S01]  /*4320*/  ISETP.GT.U32.AND P0, PT, R7, R25, PT ;  /* 0x000000190700720c */ /* 0x000fe20003f04070 */
[----:B------:R-:W-:-:S04]  /*4330*/  IMAD.HI.U32 R3, R0, R24, RZ ;  /* 0x0000001800037227 */ /* 0x000fc800078e00ff */
[----:B------:R-:W-:Y:S02]  /*4340*/  IMAD.MOV R3, RZ, RZ, -R3 ;  /* 0x000000ffff037224 */ /* 0x000fe400078e0a03 */
[----:B------:R-:W-:Y:S01]  /*4350*/  @!P1 IMAD.MOV R18, RZ, RZ, -R18 ;  /* 0x000000ffff129224 */ /* 0x000fe200078e0a12 */
[C---:B------:R-:W-:Y:S01]  /*4360*/  ISETP.GT.U32.AND P1, PT, R7.reuse, R22, PT ;  /* 0x000000160700720c */ /* 0x040fe20003f24070 */
[----:B------:R-:W-:Y:S02]  /*4370*/  IMAD R24, R7, R3, R24 ;  /* 0x0000000307187224 */ /* 0x000fe400078e0218 */
[--C-:B------:R-:W-:Y:S01]  /*4380*/  @!P3 IMAD.IADD R27, R27, 0x1, -R7.reuse ;  /* 0x000000011b1bb824 */ /* 0x100fe200078e0a07 */
[----:B------:R-:W-:Y:S01]  /*4390*/  STL [R1+0x1184], R18 ;  /* 0x0011841201007387 */ /* 0x000fe20000100800 */
[----:B------:R-:W-:Y:S01]  /*43a0*/  @!P0 IMAD.IADD R25, R25, 0x1, -R7 ;  /* 0x0000000119198824 */ /* 0x000fe200078e0a07 */
[----:B------:R-:W-:Y:S01]  /*43b0*/  ISETP.GT.U32.AND P3, PT, R7, R24, PT ;  /* 0x000000180700720c */ /* 0x000fe20003f64070 */
[----:B------:R-:W-:Y:S01]  /*43c0*/  IMAD.HI.U32 R3, R0, R6, RZ ;  /* 0x0000000600037227 */ /* 0x000fe200078e00ff */
[----:B------:R-:W-:-:S02]  /*43d0*/  ISETP.GE.AND P0, PT, R10, RZ, PT ;  /* 0x000000ff0a00720c */ /* 0x000fc40003f06270 */
[----:B------:R-:W-:Y:S01]  /*43e0*/  IADD3 R10, R2, 0x1c, RZ ;  /* 0x0000001c020a7810 */ /* 0x000fe20007ffe0ff */
[----:B0-----:R-:W-:Y:S02]  /*43f0*/  IMAD.MOV.U32 R17, RZ, RZ, R4 ;  /* 0x000000ffff117224 */ /* 0x001fe400078e0004 */
[----:B------:R-:W-:Y:S01]  /*4400*/  IMAD.MOV R3, RZ, RZ, -R3 ;  /* 0x000000ffff037224 */ /* 0x000fe200078e0a03 */
[----:B------:R-:W-:Y:S01]  /*4410*/  IABS R2, R10 ;  /* 0x0000000a00027213 */ /* 0x000fe20000000000 */
[----:B------:R-:W-:Y:S01]  /*4420*/  @!P2 IMAD.MOV R20, RZ, RZ, -R20 ;  /* 0x000000ffff14a224 */ /* 0x000fe200078e0a14 */
[C---:B------:R-:W-:Y:S01]  /*4430*/  ISETP.GT.U32.AND P2, PT, R7.reuse, R27, PT ;  /* 0x0000001b0700720c */ /* 0x040fe20003f44070 */
[----:B------:R-:W-:Y:S02]  /*4440*/  IMAD.MOV.U32 R16, RZ, RZ, R5 ;  /* 0x000000ffff107224 */ /* 0x000fe400078e0005 */
[----:B------:R-:W-:Y:S01]  /*4450*/  @!P3 IMAD.IADD R24, R24, 0x1, -R7 ;  /* 0x000000011818b824 */ /* 0x000fe200078e0a07 */
[C---:B------:R-:W-:Y:S01]  /*4460*/  ISETP.GT.U32.AND P3, PT, R7.reuse, R23, PT ;  /* 0x000000170700720c */ /* 0x040fe20003f64070 */
[----:B------:R-:W-:Y:S01]  /*4470*/  @!P0 IMAD.MOV R21, RZ, RZ, -R21 ;  /* 0x000000ffff158224 */ /* 0x000fe200078e0a15 */
[----:B------:R-:W-:Y:S01]  /*4480*/  ISETP.GT.U32.AND P0, PT, R7, R25, PT ;  /* 0x000000190700720c */ /* 0x000fe20003f04070 */
[----:B------:R-:W-:-:S04]  /*4490*/  IMAD.HI.U32 R4, R0, R17, RZ ;  /* 0x0000001100047227 */ /* 0x000fc800078e00ff */
[----:B------:R-:W-:Y:S01]  /*44a0*/  @!P6 IMAD.MOV R19, RZ, RZ, -R19 ;  /* 0x000000ffff13e224 */ /* 0x000fe200078e0a13 */
[C---:B------:R-:W-:Y:S01]  /*44b0*/  ISETP.GT.U32.AND P6, PT, R7.reuse, R24, PT ;  /* 0x000000180700720c */ /* 0x040fe20003fc4070 */
[----:B------:R-:W-:Y:S02]  /*44c0*/  IMAD R6, R7, R3, R6 ;  /* 0x0000000307067224 */ /* 0x000fe400078e0206 */
[----:B------:R-:W-:Y:S01]  /*44d0*/  IMAD.HI.U32 R3, R0, R16, RZ ;  /* 0x0000001000037227 */ /* 0x000fe200078e00ff */
[----:B------:R-:W-:Y:S03]  /*44e0*/  STL [R1+0x1188], R19 ;  /* 0x0011881301007387 */ /* 0x000fe60000100800 */
[----:B------:R-:W-:Y:S01]  /*44f0*/  IMAD.MOV R4, RZ, RZ, -R4 ;  /* 0x000000ffff047224 */ /* 0x000fe200078e0a04 */
[----:B------:R-:W-:Y:S01]  /*4500*/  STL [R1+0x118c], R20 ;  /* 0x00118c1401007387 */ /* 0x000fe20000100800 */
[----:B------:R-:W-:-:S02]  /*4510*/  IMAD.MOV R3, RZ, RZ, -R3 ;  /* 0x000000ffff037224 */ /* 0x000fc400078e0a03 */
[----:B------:R-:W-:Y:S01]  /*4520*/  @!P1 IMAD.IADD R22, R22, 0x1, -R7 ;  /* 0x0000000116169824 */ /* 0x000fe200078e0a07 */
[C---:B------:R-:W-:Y:S01]  /*4530*/  ISETP.GT.U32.AND P1, PT, R7.reuse, R6, PT ;  /* 0x000000060700720c */ /* 0x040fe20003f24070 */
[C---:B------:R-:W-:Y:S01]  /*4540*/  IMAD R4, R7.reuse, R4, R17 ;  /* 0x0000000407047224 */ /* 0x040fe200078e0211 */
[----:B------:R-:W-:Y:S01]  /*4550*/  STL [R1+0x1190], R21 ;  /* 0x0011901501007387 */ /* 0x000fe20000100800 */
[----:B------:R-:W-:Y:S02]  /*4560*/  IMAD R3, R7, R3, R16 ;  /* 0x0000000307037224 */ /* 0x000fe400078e0210 */
[--C-:B------:R-:W-:Y:S01]  /*4570*/  @!P0 IMAD.IADD R25, R25, 0x1, -R7.reuse ;  /* 0x0000000119198824 */ /* 0x100fe200078e0a07 */
[----:B------:R-:W-:Y:S01]  /*4580*/  ISETP.GE.AND P0, PT, R11, RZ, PT ;  /* 0x000000ff0b00720c */ /* 0x000fe20003f06270 */
[----:B------:R-:W-:Y:S01]  /*4590*/  @!P2 IMAD.IADD R27, R27, 0x1, -R7 ;  /* 0x000000011b1ba824 */ /* 0x000fe200078e0a07 */
[----:B------:R-:W-:Y:S01]  /*45a0*/  ISETP.GT.U32.AND P2, PT, R7, R4, PT ;  /* 0x000000040700720c */ /* 0x000fe20003f44070 */
[----:B------:R-:W-:Y:S01]  /*45b0*/  IMAD.HI.U32 R5, R0, R29, RZ ;  /* 0x0000001d00057227 */ /* 0x000fe200078e00ff */
[----:B------:R-:W-:-:S03]  /*45c0*/  IABS R11, R26 ;  /* 0x0000001a000b7213 */ /* 0x000fc60000000000 */
[----:B------:R-:W-:Y:S01]  /*45d0*/  @!P6 IMAD.IADD R24, R24, 0x1, -R7 ;  /* 0x000000011818e824 */ /* 0x000fe200078e0a07 */
[----:B------:R-:W-:Y:S01]  /*45e0*/  ISETP.GT.U32.AND P6, PT, R7, R3, PT ;  /* 0x000000030700720c */ /* 0x000fe20003fc4070 */
[----:B------:R-:W-:Y:S02]  /*45f0*/  IMAD.MOV R5, RZ, RZ, -R5 ;  /* 0x000000ffff057224 */ /* 0x000fe400078e0a05 */
[----:B------:R-:W-:Y:S01]  /*4600*/  @!P1 IMAD.IADD R6, R6, 0x1, -R7 ;  /* 0x0000000106069824 */ /* 0x000fe200078e0a07 */
[----:B------:R-:W-:Y:S01]  /*4610*/  ISETP.GE.AND P1, PT, R15, RZ, PT ;  /* 0x000000ff0f00720c */ /* 0x000fe20003f26270 */
[C---:B------:R-:W-:Y:S02]  /*4620*/  IMAD R5, R7.reuse, R5, R29 ;  /* 0x0000000507057224 */ /* 0x040fe400078e021d */
[----:B------:R-:W-:Y:S01]  /*4630*/  @!P0 IMAD.MOV R22, RZ, RZ, -R22 ;  /* 0x000000ffff168224 */ /* 0x000fe200078e0a16 */
[----:B------:R-:W-:Y:S01]  /*4640*/  ISETP.GT.U32.AND P0, PT, R7, R6, PT ;  /* 0x000000060700720c */ /* 0x000fe20003f04070 */
[--C-:B------:R-:W-:Y:S01]  /*4650*/  @!P2 IMAD.IADD R4, R4, 0x1, -R7.reuse ;  /* 0x000000010404a824 */ /* 0x100fe200078e0a07 */
[----:B------:R-:W-:Y:S01]  /*4660*/  ISETP.GE.AND P2, PT, R13, RZ, PT ;  /* 0x000000ff0d00720c */ /* 0x000fe20003f46270 */
[--C-:B------:R-:W-:Y:S01]  /*4670*/  @!P3 IMAD.IADD R23, R23, 0x1, -R7.reuse ;  /* 0x000000011717b824 */ /* 0x100fe200078e0a07 */
[----:B------:R-:W-:Y:S01]  /*4680*/  ISETP.GT.U32.AND P3, PT, R7, R5, PT ;  /* 0x000000050700720c */ /* 0x000fe20003f64070 */
[----:B------:R-:W-:Y:S01]  /*4690*/  @!P6 IMAD.IADD R3, R3, 0x1, -R7 ;  /* 0x000000010303e824 */ /* 0x000fe200078e0a07 */
[----:B------:R-:W-:Y:S01]  /*46a0*/  ISETP.GE.AND P6, PT, R12, RZ, PT ;  /* 0x000000ff0c00720c */ /* 0x000fe20003fc6270 */
[----:B------:R-:W-:Y:S01]  /*46b0*/  @!P5 IMAD.MOV R27, RZ, RZ, -R27 ;  /* 0x000000ffff1bd224 */ /* 0x000fe200078e0a1b */
[C---:B------:R-:W-:Y:S01]  /*46c0*/  ISETP.GT.U32.AND P5, PT, R7.reuse, R4, PT ;  /* 0x000000040700720c */ /* 0x040fe20003fa4070 */
[----:B------:R-:W-:Y:S01]  /*46d0*/  @!P4 IMAD.MOV R25, RZ, RZ, -R25 ;  /* 0x000000ffff19c224 */ /* 0x000fe200078e0a19 */
[----:B------:R-:W-:Y:S01]  /*46e0*/  ISETP.GT.U32.AND P4, PT, R7, R3, PT ;  /* 0x000000030700720c */ /* 0x000fe20003f84070 */
[----:B------:R-:W-:Y:S01]  /*46f0*/  IMAD.HI.U32 R29, R0, R2, RZ ;  /* 0x00000002001d7227 */ /* 0x000fe200078e00ff */
[----:B------:R-:W-:Y:S03]  /*4700*/  STL [R1+0x1194], R22 ;  /* 0x0011941601007387 */ /* 0x000fe60000100800 */
[----:B------:R-:W-:Y:S01]  /*4710*/  @!P0 IMAD.IADD R6, R6, 0x1, -R7 ;  /* 0x0000000106068824 */ /* 0x000fe200078e0a07 */
[----:B------:R-:W-:Y:S01]  /*4720*/  ISETP.GE.AND P0, PT, R8, RZ, PT ;  /* 0x000000ff0800720c */ /* 0x000fe20003f06270 */
[----:B------:R-:W-:-:S02]  /*4730*/  IMAD.MOV R29, RZ, RZ, -R29 ;  /* 0x000000ffff1d7224 */ /* 0x000fc400078e0a1d */
[--C-:B------:R-:W-:Y:S01]  /*4740*/  @!P3 IMAD.IADD R5, R5, 0x1, -R7.reuse ;  /* 0x000000010505b824 */ /* 0x100fe200078e0a07 */
[----:B------:R-:W-:Y:S01]  /*4750*/  ISETP.GE.AND P3, PT, R14, RZ, PT ;  /* 0x000000ff0e00720c */ /* 0x000fe20003f66270 */
[----:B------:R-:W-:Y:S02]  /*4760*/  IMAD.SHL.U32 R8, R28, 0x2, RZ ;  /* 0x000000021c087824 */ /* 0x000fe400078e00ff */
[----:B------:R-:W-:Y:S01]  /*4770*/  @!P5 IMAD.IADD R4, R4, 0x1, -R7 ;  /* 0x000000010404d824 */ /* 0x000fe200078e0a07 */
[----:B------:R-:W-:Y:S01]  /*4780*/  ISETP.GE.AND P5, PT, R9, RZ, PT ;  /* 0x000000ff0900720c */ /* 0x000fe20003fa6270 */
[----:B------:R-:W-:Y:S01]  /*4790*/  IMAD.HI.U32 R0, R0, R11, RZ ;  /* 0x0000000b00007227 */ /* 0x000fe200078e00ff */
[----:B------:R-:W-:-:S03]  /*47a0*/  LOP3.LUT R9, R28, 0x40, RZ, 0xc0, !PT ;  /* 0x000000401c097812 */ /* 0x000fc600078ec0ff */
[----:B------:R-:W-:Y:S01]  /*47b0*/  IMAD R2, R7, R29, R2 ;  /* 0x0000001d07027224 */ /* 0x000fe200078e0202 */
[----:B------:R-:W-:Y:S01]  /*47c0*/  LOP3.LUT R29, R8, 0x10, RZ, 0xc0, !PT ;  /* 0x00000010081d7812 */ /* 0x000fe200078ec0ff */
[----:B------:R-:W-:Y:S01]  /*47d0*/  @!P4 IMAD.IADD R3, R3, 0x1, -R7 ;  /* 0x000000010303c824 */ /* 0x000fe200078e0a07 */
[----:B------:R-:W-:Y:S01]  /*47e0*/  ISETP.GE.AND P4, PT, R10, RZ, PT ;  /* 0x000000ff0a00720c */ /* 0x000fe20003f86270 */
[----:B------:R-:W-:Y:S01]  /*47f0*/  IMAD.MOV R0, RZ, RZ, -R0 ;  /* 0x000000ffff007224 */ /* 0x000fe200078e0a00 */
[----:B------:R-:W-:Y:S01]  /*4800*/  LEA.HI R29, R9, R29, RZ, 0x1f ;  /* 0x0000001d091d7211 */ /* 0x000fe200078ff8ff */
[C---:B------:R-:W-:Y:S01]  /*4810*/  IMAD.SHL.U32 R10, R28.reuse, 0x8, RZ ;  /* 0x000000081c0a7824 */ /* 0x040fe200078e00ff */
[----:B------:R-:W-:Y:S01]  /*4820*/  LOP3.LUT R9, R28, 0x7, RZ, 0xc0, !PT ;  /* 0x000000071c097812 */ /* 0x000fe200078ec0ff */
[----:B------:R-:W-:Y:S01]  /*4830*/  @!P1 IMAD.MOV R23, RZ, RZ, -R23 ;  /* 0x000000ffff179224 */ /* 0x000fe200078e0a17 */
[C---:B------:R-:W-:Y:S01]  /*4840*/  ISETP.GT.U32.AND P1, PT, R7.reuse, R5, PT ;  /* 0x000000050700720c */ /* 0x040fe20003f24070 */
[----:B------:R-:W-:Y:S01]  /*4850*/  IMAD R0, R7, R0, R11 ;  /* 0x0000000007007224 */ /* 0x000fe200078e020b */
[----:B------:R-:W-:Y:S01]  /*4860*/  LOP3.LUT R11, R10, 0x30, RZ, 0xc0, !PT ;  /* 0x000000300a0b7812 */ /* 0x000fe200078ec0ff */
[----:B------:R-:W-:Y:S01]  /*4870*/  @!P3 IMAD.MOV R24, RZ, RZ, -R24 ;  /* 0x000000ffff18b224 */ /* 0x000fe200078e0a18 */
[----:B------:R-:W-:Y:S01]  /*4880*/  STL [R1+0x1198], R23 ;  /* 0x0011981701007387 */ /* 0x000fe20000100800 */
[C---:B------:R-:W-:Y:S01]  /*4890*/  IMAD R12, R9.reuse, 0x210, RZ ;  /* 0x00000210090c7824 */ /* 0x040fe200078e02ff */
[----:B------:R-:W-:Y:S01]  /*48a0*/  SHF.R.S32.HI R10, RZ, 0x6, R28 ;  /* 0x00000006ff0a7819 */ /* 0x000fe2000001141c */
[----:B------:R-:W-:Y:S01]  /*48b0*/  IMAD R9, R9, 0x40, R11 ;  /* 0x0000004009097824 */ /* 0x000fe200078e020b */
[----:B------:R-:W-:Y:S01]  /*48c0*/  STL [R1+0x119c], R27 ;  /* 0x00119c1b01007387 */ /* 0x000fe20000100800 */
[----:B------:R-:W-:Y:S01]  /*48d0*/  IMAD.SHL.U32 R11, R28, 0x10, RZ ;  /* 0x000000101c0b7824 */ /* 0x000fe200078e00ff */
[----:B------:R-:W-:Y:S01]  /*48e0*/  SGXT R10, R10, 0x1 ;  /* 0x000000010a0a781a */ /* 0x000fe20000000200 */
[----:B------:R-:W-:Y:S01]  /*48f0*/  IMAD.SHL.U32 R17, R28, 0x100, RZ ;  /* 0x000001001c117824 */ /* 0x000fe200078e00ff */
[----:B------:R-:W-:Y:S01]  /*4900*/  STL [R1+0x11a0], R25 ;  /* 0x0011a01901007387 */ /* 0x000fe20000100800 */
[----:B------:R-:W-:Y:S01]  /*4910*/  LOP3.LUT R16, R12, R29, RZ, 0x3c, !PT ;  /* 0x0000001d0c107212 */ /* 0x000fe200078e3cff */
[----:B------:R-:W-:Y:S01]  /*4920*/  @!P1 IMAD.IADD R5, R5, 0x1, -R7 ;  /* 0x0000000105059824 */ /* 0x000fe200078e0a07 */
[----:B------:R-:W-:Y:S01]  /*4930*/  LOP3.LUT R14, R11, 0x200, RZ, 0xc0, !PT ;  /* 0x000002000b0e7812 */ /* 0x000fe200078ec0ff */
[----:B------:R-:W-:Y:S01]  /*4940*/  STL [R1+0x11a4], R24 ;  /* 0x0011a41801007387 */ /* 0x000fe20000100800 */
[----:B------:R-:W-:-:S02]  /*4950*/  LOP3.LUT R29, R10, 0x90, RZ, 0xc0, !PT ;  /* 0x000000900a1d7812 */ /* 0x000fc400078ec0ff */
[--C-:B------:R-:W-:Y:S01]  /*4960*/  LOP3.LUT R15, R9, 0x30, R8.reuse, 0x78, !PT ;  /* 0x00000030090f7812 */ /* 0x100fe200078e7808 */
[----:B------:R-:W2:Y:S01]  /*4970*/  LDL.LU R13, [R1+0xbc] ;  /* 0x0000bc00010d7983 */ /* 0x000ea20000300800 */
[C---:B------:R-:W-:Y:S02]  /*4980*/  ISETP.GT.U32.AND P3, PT, R7.reuse, R2, PT ;  /* 0x000000020700720c */ /* 0x040fe40003f64070 */
[----:B------:R-:W-:Y:S01]  /*4990*/  ISETP.GT.U32.AND P1, PT, R7, R0, PT ;  /* 0x000000000700720c */ /* 0x000fe20003f24070 */
[----:B------:R-:W3:Y:S01]  /*49a0*/  LDL.LU R12, [R1+0xb8] ;  /* 0x0000b800010c7983 */ /* 0x000ee20000300800 */
[----:B------:R-:W-:-:S03]  /*49b0*/  LOP3.LUT R29, R29, 0x7e, R8, 0x78, !PT ;  /* 0x0000007e1d1d7812 */ /* 0x000fc600078e7808 */
[----:B------:R-:W4:Y:S04]  /*49c0*/  LDL.LU R11, [R1+0xb4] ;  /* 0x0000b400010b7983 */ /* 0x000f280000300800 */
[----:B------:R-:W4:Y:S02]  /*49d0*/  LDL.LU R10, [R1+0xb0] ;  /* 0x0000b000010a7983 */ /* 0x000f240000300800 */
[--C-:B------:R-:W-:Y:S02]  /*49e0*/  @!P3 IMAD.IADD R2, R2, 0x1, -R7.reuse ;  /* 0x000000010202b824 */ /* 0x100fe400078e0a07 */
[----:B------:R-:W4:Y:S01]  /*49f0*/  LDL.LU R9, [R1+0xac] ;  /* 0x0000ac0001097983 */ /* 0x000f220000300800 */
[----:B------:R-:W-:Y:S02]  /*4a00*/  @!P1 IMAD.IADD R0, R0, 0x1, -R7 ;  /* 0x0000000100009824 */ /* 0x000fe400078e0a07 */
[C---:B------:R-:W-:Y:S01]  /*4a10*/  ISETP.GT.U32.AND P3, PT, R7.reuse, R2, PT ;  /* 0x000000020700720c */ /* 0x040fe20003f64070 */
[----:B------:R-:W-:Y:S01]  /*4a20*/  @!P2 IMAD.MOV R6, RZ, RZ, -R6 ;  /* 0x000000ffff06a224 */ /* 0x000fe200078e0a06 */
[----:B------:R-:W4:Y:S01]  /*4a30*/  LDL.LU R8, [R1+0xa8] ;  /* 0x0000a80001087983 */ /* 0x000f220000300800 */
[----:B------:R-:W-:Y:S01]  /*4a40*/  ISETP.GT.U32.AND P1, PT, R7, R0, PT ;  /* 0x000000000700720c */ /* 0x000fe20003f24070 */
[----:B------:R-:W-:-:S02]  /*4a50*/  @!P6 IMAD.MOV R5, RZ, RZ, -R5 ;  /* 0x000000ffff05e224 */ /* 0x000fc400078e0a05 */
[----:B------:R-:W-:Y:S01]  /*4a60*/  @!P0 IMAD.MOV R4, RZ, RZ, -R4 ;  /* 0x000000ffff048224 */ /* 0x000fe200078e0a04 */
[----:B------:R-:W4:Y:S06]  /*4a70*/  LDL.LU R28, [R1+0xa4] ;  /* 0x0000a400011c7983 */ /* 0x000f2c0000300800 */
[--C-:B------:R-:W-:Y:S01]  /*4a80*/  @!P3 IMAD.IADD R2, R2, 0x1, -R7.reuse ;  /* 0x000000010202b824 */ /* 0x100fe200078e0a07 */
[----:B------:R-:W-:Y:S02]  /*4a90*/  ISETP.GE.AND P3, PT, R26, RZ, PT ;  /* 0x000000ff1a00720c */ /* 0x000fe40003f66270 */
[----:B------:R-:W-:Y:S01]  /*4aa0*/  @!P1 IMAD.IADD R0, R0, 0x1, -R7 ;  /* 0x0000000100009824 */ /* 0x000fe200078e0a07 */
[----:B------:R-:W-:Y:S01]  /*4ab0*/  STL [R1+0x11a8], R29 ;  /* 0x0011a81d01007387 */ /* 0x000fe20000100800 */
[----:B------:R-:W-:-:S02]  /*4ac0*/  @!P5 IMAD.MOV R3, RZ, RZ, -R3 ;  /* 0x000000ffff03d224 */ /* 0x000fc400078e0a03 */
[----:B------:R-:W-:Y:S01]  /*4ad0*/  @!P4 IMAD.MOV R2, RZ, RZ, -R2 ;  /* 0x000000ffff02c224 */ /* 0x000fe200078e0a02 */
[----:B------:R-:W-:Y:S01]  /*4ae0*/  STL [R1+0x11ac], R6 ;  /* 0x0011ac0601007387 */ /* 0x000fe20000100800 */
[----:B------:R-:W-:Y:S02]  /*4af0*/  ISETP.NE.AND P1, PT, RZ, c[0x0][0x17c], PT ;  /* 0x00005f00ff007a0c */ /* 0x000fe40003f25270 */
[----:B------:R-:W-:Y:S01]  /*4b00*/  LOP3.LUT R7, RZ, c[0x0][0x17c], RZ, 0x33, !PT ;  /* 0x00005f00ff077a12 */ /* 0x000fe200078e33ff */
[----:B------:R-:W-:Y:S02]  /*4b10*/  STL [R1+0x11b0], R5 ;  /* 0x0011b00501007387 */ /* 0x000fe40000100800 */
[----:B------:R-:W-:Y:S02]  /*4b20*/  @!P3 IMAD.MOV R0, RZ, RZ, -R0 ;  /* 0x000000ffff00b224 */ /* 0x000fe400078e0a00 */
[----:B------:R-:W-:Y:S04]  /*4b30*/  STL [R1+0x11b4], R4 ;  /* 0x0011b40401007387 */ /* 0x000fe80000100800 */
[----:B------:R-:W-:Y:S04]  /*4b40*/  STL [R1+0x11b8], R3 ;  /* 0x0011b80301007387 */ /* 0x000fe80000100800 */
[----:B------:R2:W-:Y:S04]  /*4b50*/  STL [R1+0x11bc], R2 ;  /* 0x0011bc0201007387 */ /* 0x0005e80000100800 */
[----:B------:R3:W-:Y:S01]  /*4b60*/  STL [R1+0x11c0], R0 ;  /* 0x0011c00001007387 */ /* 0x0007e20000100800 */
[----:B--2---:R-:W-:-:S02]  /*4b70*/  SEL R2, R7, R13, !P1 ;  /* 0x0000000d07027207 */ /* 0x004fc40004800000 */
[----:B---3--:R-:W-:-:S03]  /*4b80*/  SEL R0, R7, R12, !P1 ;  /* 0x0000000c07007207 */ /* 0x008fc60004800000 */
[----:B------:R0:W-:Y:S01]  /*4b90*/  STL [R1+0xbc], R2 ;  /* 0x0000bc0201007387 */ /* 0x0001e20000100800 */
[----:B----4-:R-:W-:-:S03]  /*4ba0*/  SEL R3, R7, R11, !P1 ;  /* 0x0000000b07037207 */ /* 0x010fc60004800000 */
[----:B------:R1:W-:Y:S01]  /*4bb0*/  STL [R1+0xb8], R0 ;  /* 0x0000b80001007387 */ /* 0x0003e20000100800 */
[----:B0-----:R-:W-:-:S03]  /*4bc0*/  SEL R2, R7, R10, !P1 ;  /* 0x0000000a07027207 */ /* 0x001fc60004800000 */
[----:B------:R-:W-:Y:S01]  /*4bd0*/  STL [R1+0xb4], R3 ;  /* 0x0000b40301007387 */ /* 0x000fe20000100800 */
[----:B-1----:R-:W-:-:S03]  /*4be0*/  SEL R0, R7, R9, !P1 ;  /* 0x0000000907007207 */ /* 0x002fc60004800000 */
[----:B------:R-:W-:Y:S04]  /*4bf0*/  STL [R1+0xb0], R2 ;  /* 0x0000b00201007387 */ /* 0x000fe80000100800 */
[----:B------:R0:W-:Y:S04]  /*4c00*/  STL [R1+0xac], R0 ;  /* 0x0000ac0001007387 */ /* 0x0001e80000100800 */
[----:B0-----:R-:W2:Y:S01]  /*4c10*/  LDL.LU R0, [R1+0x94] ;  /* 0x0000940001007983 */ /* 0x001ea20000300800 */
[C---:B------:R-:W-:Y:S02]  /*4c20*/  SEL R3, R7.reuse, R8, !P1 ;  /* 0x0000000807037207 */ /* 0x040fe40004800000 */
[----:B------:R-:W-:-:S03]  /*4c30*/  SEL R2, R7, R28, !P1 ;  /* 0x0000001c07027207 */ /* 0x000fc60004800000 */
[----:B------:R-:W-:Y:S04]  /*4c40*/  STL [R1+0xa8], R3 ;  /* 0x0000a80301007387 */ /* 0x000fe80000100800 */
[----:B--2---:R0:W-:Y:S04]  /*4c50*/  STL [R1+0x11c4], R0 ;  /* 0x0011c40001007387 */ /* 0x0041e80000100800 */
[----:B------:R-:W-:Y:S04]  /*4c60*/  STL [R1+0xa4], R2 ;  /* 0x0000a40201007387 */ /* 0x000fe80000100800 */
[----:B0-----:R-:W2:Y:S04]  /*4c70*/  LDL.LU R0, [R1+0x98] ;  /* 0x0000980001007983 */ /* 0x001ea80000300800 */
[----:B--2---:R0:W-:Y:S04]  /*4c80*/  STL [R1+0x11c8], R0 ;  /* 0x0011c80001007387 */ /* 0x0041e80000100800 */
[----:B0-----:R-:W2:Y:S01]  /*4c90*/  LDL.LU R0, [R1+0x9c] ;  /* 0x00009c0001007983 */ /* 0x001ea20000300800 */
[----:B------:R-:W-:Y:S01]  /*4ca0*/  LOP3.LUT R16, R16, 0x1000, R17, 0xf8, !PT ;  /* 0x0000100010107812 */ /* 0x000fe200078ef811 */
[----:B------:R-:W-:-:S02]  /*4cb0*/  IMAD.IADD R14, R14, 0x1, R15 ;  /* 0x000000010e0e7824 */ /* 0x000fc400078e020f */
[----:B--2---:R0:W-:Y:S04]  /*4cc0*/  STL [R1+0x11cc], R0 ;  /* 0x0011cc0001007387 */ /* 0x0041e80000100800 */
[----:B0-----:R-:W2:Y:S04]  /*4cd0*/  LDL.LU R0, [R1+0xa0] ;  /* 0x0000a00001007983 */ /* 0x001ea80000300800 */
[----:B------:R-:W3:Y:S04]  /*4ce0*/  LDL.LU R2, [R1+0x90] ;  /* 0x0000900001027983 */ /* 0x000ee80000300800 */
[----:B------:R-:W4:Y:S04]  /*4cf0*/  LDL.LU R3, [R1+0x8c] ;  /* 0x00008c0001037983 */ /* 0x000f280000300800 */
[----:B------:R-:W3:Y:S04]  /*4d00*/  LDL.LU R4, [R1+0x88] ;  /* 0x0000880001047983 */ /* 0x000ee80000300800 */
        /* <DEDUP_REMOVED lines=23> */
[----:B------:R-:W3:Y:S01]  /*4e80*/  LDL.LU R26, [R1] ;  /* 0x00000000011a7983 */ /* 0x000ee20000300800 */
[----:B--2---:R-:W-:-:S05]  /*4e90*/  SEL R0, R7, R0, !P1 ;  /* 0x0000000007007207 */ /* 0x004fca0004800000 */
[----:B------:R0:W-:Y:S04]  /*4ea0*/  STL [R1+0xa0], R0 ;  /* 0x0000a00001007387 */ /* 0x0001e80000100800 */
[----:B0-----:R-:W2:Y:S02]  /*4eb0*/  LDL.LU R0, [R1+0x11cc] ;  /* 0x0011cc0001007983 */ /* 0x001ea40000300800 */
[----:B--2---:R-:W-:-:S05]  /*4ec0*/  SEL R0, R7, R0, !P1 ;  /* 0x0000000007007207 */ /* 0x004fca0004800000 */
[----:B------:R0:W-:Y:S04]  /*4ed0*/  STL [R1+0x9c], R0 ;  /* 0x00009c0001007387 */ /* 0x0001e80000100800 */
[----:B0-----:R-:W2:Y:S02]  /*4ee0*/  LDL.LU R0, [R1+0x11c8] ;  /* 0x0011c80001007983 */ /* 0x001ea40000300800 */
[----:B--2---:R-:W-:-:S05]  /*4ef0*/  SEL R0, R7, R0, !P1 ;  /* 0x0000000007007207 */ /* 0x004fca0004800000 */
[----:B------:R0:W-:Y:S04]  /*4f00*/  STL [R1+0x98], R0 ;  /* 0x0000980001007387 */ /* 0x0001e80000100800 */
[----:B0-----:R-:W2:Y:S01]  /*4f10*/  LDL.LU R0, [R1+0x11c4] ;  /* 0x0011c40001007983 */ /* 0x001ea20000300800 */
[C---:B---3--:R-:W-:Y:S02]  /*4f20*/  SEL R2, R7.reuse, R2, !P1 ;  /* 0x0000000207027207 */ /* 0x048fe40004800000 */
[C---:B----4-:R-:W-:Y:S02]  /*4f30*/  SEL R3, R7.reuse, R3, !P1 ;  /* 0x0000000307037207 */ /* 0x050fe40004800000 */
[C---:B------:R-:W-:Y:S02]  /*4f40*/  SEL R4, R7.reuse, R4, !P1 ;  /* 0x0000000407047207 */ /* 0x040fe40004800000 */
[----:B------:R-:W-:-:S02]  /*4f50*/  SEL R5, R7, R5, !P1 ;  /* 0x0000000507057207 */ /* 0x000fc40004800000 */
[C---:B------:R-:W-:Y:S02]  /*4f60*/  SEL R6, R7.reuse, R6, !P1 ;  /* 0x0000000607067207 */ /* 0x040fe40004800000 */
[C---:B------:R-:W-:Y:S02]  /*4f70*/  SEL R29, R7.reuse, R29, !P1 ;  /* 0x0000001d071d7207 */ /* 0x040fe40004800000 */
[C---:B------:R-:W-:Y:S02]  /*4f80*/  SEL R24, R7.reuse, R24, !P1 ;  /* 0x0000001807187207 */ /* 0x040fe40004800000 */
[C---:B------:R-:W-:Y:S02]  /*4f90*/  SEL R25, R7.reuse, R25, !P1 ;  /* 0x0000001907197207 */ /* 0x040fe40004800000 */
        /* <DEDUP_REMOVED lines=18> */
[----:B--2---:R-:W-:-:S05]  /*50c0*/  SEL R0, R7, R0, !P1 ;  /* 0x0000000007007207 */ /* 0x004fca0004800000 */
[----:B------:R0:W-:Y:S04]  /*50d0*/  STL [R1+0x94], R0 ;  /* 0x0000940001007387 */ /* 0x0001e80000100800 */
[----:B0-----:R-:W2:Y:S04]  /*50e0*/  LDL.LU R0, [R1+0x11c0] ;  /* 0x0011c00001007983 */ /* 0x001ea80000300800 */
[----:B------:R0:W-:Y:S04]  /*50f0*/  STL [R1+0x90], R2 ;  /* 0x0000900201007387 */ /* 0x0001e80000100800 */
[----:B0-----:R-:W3:Y:S04]  /*5100*/  LDL.LU R2, [R1+0x11bc] ;  /* 0x0011bc0001027983 */ /* 0x001ee80000300800 */
[----:B------:R0:W-:Y:S04]  /*5110*/  STL [R1+0x8c], R3 ;  /* 0x00008c0301007387 */ /* 0x0001e80000100800 */
[----:B0-----:R-:W4:Y:S04]  /*5120*/  LDL.LU R3, [R1+0x11b8] ;  /* 0x0011b80001037983 */ /* 0x001f280000300800 */
[----:B------:R0:W-:Y:S04]  /*5130*/  STL [R1+0x88], R4 ;  /* 0x0000880401007387 */ /* 0x0001e80000100800 */
[----:B0-----:R-:W2:Y:S04]  /*5140*/  LDL.LU R4, [R1+0x11b4] ;  /* 0x0011b40001047983 */ /* 0x001ea80000300800 */
[----:B------:R0:W-:Y:S04]  /*5150*/  STL [R1+0x84], R5 ;  /* 0x0000840501007387 */ /* 0x0001e80000100800 */
[----:B0-----:R-:W2:Y:S04]  /*5160*/  LDL.LU R5, [R1+0x11b0] ;  /* 0x0011b00001057983 */ /* 0x001ea80000300800 */
[----:B------:R0:W-:Y:S04]  /*5170*/  STL [R1+0x80], R6 ;  /* 0x0000800601007387 */ /* 0x0001e80000100800 */
[----:B0-----:R-:W2:Y:S04]  /*5180*/  LDL.LU R6, [R1+0x11ac] ;  /* 0x0011ac0001067983 */ /* 0x001ea80000300800 */
[----:B------:R0:W-:Y:S04]  /*5190*/  STL [R1+0x6c], R29 ;  /* 0x00006c1d01007387 */ /* 0x0001e80000100800 */
[----:B0-----:R-:W3:Y:S04]  /*51a0*/  LDL.LU R29, [R1+0x11a8] ;  /* 0x0011a800011d7983 */ /* 0x001ee80000300800 */
        /* <DEDUP_REMOVED lines=39> */
[----:B0-----:R-:W3:Y:S01]  /*5420*/  LDL.LU R28, [R1+0x1158] ;  /* 0x00115800011c7983 */ /* 0x001ee20000300800 */
[----:B------:R-:W-:-:S05]  /*5430*/  SEL R26, R7, R26, !P1 ;  /* 0x0000001a071a7207 */ /* 0x000fca0004800000 */
[----:B------:R0:W-:Y:S01]  /*5440*/  STL [R1], R26 ;  /* 0x0000001a01007387 */ /* 0x0001e20000100800 */
[C---:B--2---:R-:W-:Y:S02]  /*5450*/  SEL R6, R7.reuse, R6, !P1 ;  /* 0x0000000607067207 */ /* 0x044fe40004800000 */
[C---:B------:R-:W-:Y:S02]  /*5460*/  SEL R5, R7.reuse, R5, !P1 ;  /* 0x0000000507057207 */ /* 0x040fe40004800000 */
[C---:B------:R-:W-:Y:S02]  /*5470*/  SEL R4, R7.reuse, R4, !P1 ;  /* 0x0000000407047207 */ /* 0x040fe40004800000 */
[C---:B----4-:R-:W-:Y:S02]  /*5480*/  SEL R3, R7.reuse, R3, !P1 ;  /* 0x0000000307037207 */ /* 0x050fe40004800000 */
[C---:B---3--:R-:W-:Y:S02]  /*5490*/  SEL R2, R7.reuse, R2, !P1 ;  /* 0x0000000207027207 */ /* 0x048fe40004800000 */
        /* <DEDUP_REMOVED lines=19> */
[----:B0-----:R-:W-:-:S05]  /*55d0*/  SEL R26, R7, R28, !P1 ;  /* 0x0000001c071a7207 */ /* 0x001fca0004800000 */
[----:B------:R-:W-:Y:S04]  /*55e0*/  STL [R1+0x10f0], R26 ;  /* 0x0010f01a01007387 */ /* 0x000fe80000100800 */
        /* <DEDUP_REMOVED lines=10> */
[----:B------:R0:W-:Y:S04]  /*5690*/  STL [R1+0x111c], R18 ;  /* 0x00111c1201007387 */ /* 0x0001e80000100800 */
[----:B------:R-:W-:Y:S04]  /*56a0*/  STL [R1+0x1120], R19 ;  /* 0x0011201301007387 */ /* 0x000fe80000100800 */
[----:B------:R-:W-:Y:S04]  /*56b0*/  STL [R1+0x1124], R20 ;  /* 0x0011241401007387 */ /* 0x000fe80000100800 */
[----:B------:R-:W-:Y:S04]  /*56c0*/  STL [R1+0x1128], R21 ;  /* 0x0011281501007387 */ /* 0x000fe80000100800 */
[----:B------:R-:W-:Y:S04]  /*56d0*/  STL [R1+0x112c], R22 ;  /* 0x00112c1601007387 */ /* 0x000fe80000100800 */
[----:B------:R-:W-:Y:S01]  /*56e0*/  STL [R1+0x1130], R23 ;  /* 0x0011301701007387 */ /* 0x000fe20000100800 */
[----:B------:R-:W-:-:S03]  /*56f0*/  SEL R7, R7, R0, !P1 ;  /* 0x0000000007077207 */ /* 0x000fc60004800000 */
[----:B------:R-:W-:Y:S01]  /*5700*/  STL [R1+0x1134], R27 ;  /* 0x0011341b01007387 */ /* 0x000fe20000100800 */
[----:B------:R-:W-:-:S03]  /*5710*/  IMAD.MOV.U32 R0, RZ, RZ, c[0x0][0x180] ;  /* 0x00006000ff007624 */ /* 0x000fc600078e00ff */
        /* <DEDUP_REMOVED lines=8> */
[----:B------:R2:W-:Y:S04]  /*57a0*/  STL [R1+0x120], R0 ;  /* 0x0001200001007387 */ /* 0x0005e80000100800 */
[----:B------:R-:W-:Y:S04]  /*57b0*/  STL [R1+0x550], RZ ;  /* 0x000550ff01007387 */ /* 0x000fe80000100800 */
        /* <DEDUP_REMOVED lines=511> */
[----:B0-----:R-:W3:Y:S04]  /*77b0*/  LDL.LU R18, [R1+0xc0] ;  /* 0x0000c00001127983 */ /* 0x001ee80000300800 */
[----:B------:R-:W0:Y:S04]  /*77c0*/  S2R R26, SR_TID.X ;  /* 0x00000000001a7919 */ /* 0x000e280000002100 */
[----:B------:R-:W4:Y:S04]  /*77d0*/  LDL.LU R15, [R1+0xc8] ;  /* 0x0000c800010f7983 */ /* 0x000f280000300800 */
[----:B------:R-:W4:Y:S04]  /*77e0*/  LDL.LU R14, [R1+0xc4] ;  /* 0x0000c400010e7983 */ /* 0x000f280000300800 */
[----:B------:R-:W4:Y:S04]  /*77f0*/  LDL.LU R13, [R1+0xbc] ;  /* 0x0000bc00010d7983 */ /* 0x000f280000300800 */
[----:B------:R-:W4:Y:S04]  /*7800*/  LDL.LU R12, [R1+0xb8] ;  /* 0x0000b800010c7983 */ /* 0x000f280000300800 */
[----:B------:R-:W4:Y:S04]  /*7810*/  LDL.LU R11, [R1+0xb4] ;  /* 0x0000b400010b7983 */ /* 0x000f280000300800 */
[----:B------:R-:W4:Y:S01]  /*7820*/  LDL.LU R10, [R1+0xb0] ;  /* 0x0000b000010a7983 */ /* 0x000f220000300800 */
[----:B0-----:R-:W-:-:S03]  /*7830*/  LOP3.LUT R26, R26, 0x7f, RZ, 0xc0, !PT ;  /* 0x0000007f1a1a7812 */ /* 0x001fc600078ec0ff */
[----:B------:R-:W4:Y:S04]  /*7840*/  LDL.LU R9, [R1+0xac] ;  /* 0x0000ac0001097983 */ /* 0x000f280000300800 */
[----:B------:R-:W4:Y:S01]  /*7850*/  LDL.LU R8, [R1+0xa8] ;  /* 0x0000a80001087983 */ /* 0x000f220000300800 */
[----:B-1----:R-:W-:-:S03]  /*7860*/  IMAD.SHL.U32 R2, R26, 0x2, RZ ;  /* 0x000000021a027824 */ /* 0x002fc600078e00ff */
[----:B------:R-:W4:Y:S04]  /*7870*/  LDL.LU R26, [R1+0xa4] ;  /* 0x0000a400011a7983 */ /* 0x000f280000300800 */
[----:B------:R-:W0:Y:S04]  /*7880*/  S2R R17, SR_TID.X ;  /* 0x0000000000117919 */ /* 0x000e280000002100 */
[----:B------:R-:W1:Y:S01]  /*7890*/  S2R R16, SR_TID.X ;  /* 0x0000000000107919 */ /* 0x000e620000002100 */
[C---:B------:R-:W-:Y:S02]  /*78a0*/  LOP3.LUT R4, R2.reuse, 0x10, RZ, 0x3c, !PT ;  /* 0x0000001002047812 */ /* 0x040fe400078e3cff */
[----:B------:R-:W-:-:S02]  /*78b0*/  LOP3.LUT R3, R2, 0x20, RZ, 0x3c, !PT ;  /* 0x0000002002037812 */ /* 0x000fc400078e3cff */
[C---:B------:R-:W-:Y:S02]  /*78c0*/  LOP3.LUT R4, R2.reuse, 0x40, RZ, 0x3c, !PT ;  /* 0x0000004002047812 */ /* 0x040fe400078e3cff */
[C---:B------:R-:W-:Y:S02]  /*78d0*/  LOP3.LUT R3, R2.reuse, 0x50, RZ, 0x3c, !PT ;  /* 0x0000005002037812 */ /* 0x040fe400078e3cff */
[C---:B--2---:R-:W-:Y:S02]  /*78e0*/  LOP3.LUT R0, R2.reuse, 0x30, RZ, 0x3c, !PT ;  /* 0x0000003002007812 */ /* 0x044fe400078e3cff */
[C---:B------:R-:W-:Y:S02]  /*78f0*/  LOP3.LUT R4, R2.reuse, 0x60, RZ, 0x3c, !PT ;  /* 0x0000006002047812 */ /* 0x040fe400078e3cff */
[----:B------:R-:W-:Y:S02]  /*7900*/  LOP3.LUT R3, R2, 0x70, RZ, 0x3c, !PT ;  /* 0x0000007002037812 */ /* 0x000fe400078e3cff */
[----:B0-----:R-:W-:-:S02]  /*7910*/  LOP3.LUT R28, R17, 0x1f, RZ, 0xc0, !PT ;  /* 0x0000001f111c7812 */ /* 0x001fc400078ec0ff */
[----:B------:R-:W-:-:S03]  /*7920*/  LOP3.LUT R19, R17, 0x40, RZ, 0xc0, !PT ;  /* 0x0000004011137812 */ /* 0x000fc600078ec0ff */
[----:B------:R-:W-:-:S05]  /*7930*/  IMAD R28, R28, c[0x0][0x18c], RZ ;  /* 0x000063001c1c7a24 */ /* 0x000fca00078e02ff */
[----:B------:R-:W-:-:S04]  /*7940*/  SHF.R.S32.HI R0, RZ, 0x1f, R28 ;  /* 0x0000001fff007819 */ /* 0x000fc8000001141c */
[C---:B------:R-:W-:Y:S01]  /*7950*/  SHF.L.U64.HI R0, R28.reuse, 0x1, R0 ;  /* 0x000000011c007819 */ /* 0x040fe20000010200 */
[----:B------:R-:W-:-:S04]  /*7960*/  IMAD.SHL.U32 R28, R28, 0x2, RZ ;  /* 0x000000021c1c7824 */ /* 0x000fc800078e00ff */
[----:B------:R0:W-:Y:S01]  /*7970*/  STL [R1+0x1098], R0 ;  /* 0x0010980001007387 */ /* 0x0001e20000100800 */
[----:B---3--:R-:W-:Y:S02]  /*7980*/  SHF.R.S32.HI R2, RZ, 0x5, R18 ;  /* 0x00000005ff027819 */ /* 0x008fe40000011412 */
[----:B-1----:R-:W-:Y:S01]  /*7990*/  LOP3.LUT R18, R16, 0x7, RZ, 0xc0, !PT ;  /* 0x0000000710127812 */ /* 0x002fe200078ec0ff */
[----:B------:R-:W-:-:S05]  /*79a0*/  IMAD.SHL.U32 R16, R17, 0x2, RZ ;  /* 0x0000000211107824 */ /* 0x000fca00078e00ff */
[----:B------:R-:W-:Y:S01]  /*79b0*/  LOP3.LUT R16, R16, 0x10, RZ, 0xc0, !PT ;  /* 0x0000001010107812 */ /* 0x000fe200078ec0ff */
[----:B------:R-:W-:-:S03]  /*79c0*/  IMAD R18, R18, 0x210, RZ ;  /* 0x0000021012127824 */ /* 0x000fc600078e02ff */
[----:B------:R-:W-:Y:S01]  /*79d0*/  LEA.HI R16, R19, R16, RZ, 0x1f ;  /* 0x0000001013107211 */ /* 0x000fe200078ff8ff */
[----:B------:R-:W-:-:S03]  /*79e0*/  IMAD.SHL.U32 R17, R17, 0x100, RZ ;  /* 0x0000010011117824 */ /* 0x000fc600078e00ff */
[----:B------:R-:W-:Y:S01]  /*79f0*/  LOP3.LUT R16, R18, R16, RZ, 0x3c, !PT ;  /* 0x0000001012107212 */ /* 0x000fe200078e3cff */
[----:B------:R-:W-:Y:S03]  /*7a00*/  STL [R1+0xe70], R2 ;  /* 0x000e700201007387 */ /* 0x000fe60000100800 */
[----:B------:R-:W-:Y:S01]  /*7a10*/  LOP3.LUT R16, R16, 0x1000, R17, 0xf8, !PT ;  /* 0x0000100010107812 */ /* 0x000fe200078ef811 */
[----:B------:R4:W-:Y:S03]  /*7a20*/  STL [R1+0x109c], R28 ;  /* 0x00109c1c01007387 */ /* 0x0009e60000100800 */
[----:B0-----:R-:W-:Y:S01]  /*7a30*/  LOP3.LUT R0, R16, 0x40, RZ, 0x3c, !PT ;  /* 0x0000004010007812 */ /* 0x001fe200078e3cff */
[----:B------:R-:W-:Y:S01]  /*7a40*/  STL [R1+0x10a0], R29 ;  /* 0x0010a01d01007387 */ /* 0x000fe20000100800 */
[----:B----4-:R-:W-:Y:S01]  /*7a50*/  IMAD R28, R15, c[0x0][0x184], RZ ;  /* 0x000061000f1c7a24 */ /* 0x010fe200078e02ff */
[----:B------:R-:W-:-:S04]  /*7a60*/  LOP3.LUT R2, R29, 0x20, RZ, 0x3c, !PT ;  /* 0x000000201d027812 */ /* 0x000fc800078e3cff */
[----:B------:R-:W-:Y:S04]  /*7a70*/  STL [R1+0x10a4], R28 ;  /* 0x0010a41c01007387 */ /* 0x000fe80000100800 */
[----:B------:R0:W-:Y:S01]  /*7a80*/  STL [R1+0x1078], R0 ;  /* 0x0010780001007387 */ /* 0x0001e20000100800 */
[----:B------:R-:W-:Y:S02]  /*7a90*/  IMAD R2, R13, c[0x0][0x190], RZ ;  /* 0x000064000d027a24 */ /* 0x000fe400078e02ff */
[----:B------:R-:W-:Y:S02]  /*7aa0*/  IMAD R3, R11, c[0x0][0x190], RZ ;  /* 0x000064000b037a24 */ /* 0x000fe400078e02ff */
[----:B0-----:R-:W-:-:S05]  /*7ab0*/  IMAD R0, R14, c[0x0][0x184], RZ ;  /* 0x000061000e007a24 */ /* 0x001fca00078e02ff */
[----:B------:R0:W-:Y:S04]  /*7ac0*/  STL [R1+0x10a8], R0 ;  /* 0x0010a80001007387 */ /* 0x0001e80000100800 */
[----:B------:R1:W-:Y:S01]  /*7ad0*/  STL [R1+0x10], R2 ;  /* 0x0000100201007387 */ /* 0x0003e20000100800 */
[----:B0-----:R-:W-:Y:S02]  /*7ae0*/  IMAD R0, R12, c[0x0][0x190], RZ ;  /* 0x000064000c007a24 */ /* 0x001fe400078e02ff */
[----:B-1----:R-:W-:-:S03]  /*7af0*/  IMAD R2, R10, c[0x0][0x190], RZ ;  /* 0x000064000a027a24 */ /* 0x002fc600078e02ff */
[----:B------:R0:W-:Y:S04]  /*7b00*/  STL [R1+0x14], R0 ;  /* 0x0000140001007387 */ /* 0x0001e80000100800 */
[----:B------:R-:W-:Y:S04]  /*7b10*/  STL [R1+0x2c], R3 ;  /* 0x00002c0301007387 */ /* 0x000fe80000100800 */
[----:B------:R-:W2:Y:S01]  /*7b20*/  LDL.LU R28, [R1+0xa0] ;  /* 0x0000a000011c7983 */ /* 0x000ea20000300800 */
[----:B0-----:R-:W-:-:S03]  /*7b30*/  IMAD R0, R9, c[0x0][0x190], RZ ;  /* 0x0000640009007a24 */ /* 0x001fc600078e02ff */
[----:B------:R0:W-:Y:S04]  /*7b40*/  STL [R1+0x48], R2 ;  /* 0x0000480201007387 */ /* 0x0001e80000100800 */
[----:B------:R1:W-:Y:S04]  /*7b50*/  STL [R1+0x50], R0 ;  /* 0x0000500001007387 */ /* 0x0003e80000100800 */
[----:B------:R-:W3:Y:S01]  /*7b60*/  LDL.LU R29, [R1+0x9c] ;  /* 0x00009c00011d7983 */ /* 0x000ee20000300800 */
[----:B0-----:R-:W-:Y:S02]  /*7b70*/  IMAD R2, R8, c[0x0][0x190], RZ ;  /* 0x0000640008027a24 */ /* 0x001fe400078e02ff */
[----:B-1----:R-:W-:-:S03]  /*7b80*/  IMAD R0, R26, c[0x0][0x190], RZ ;  /* 0x000064001a007a24 */ /* 0x002fc600078e02ff */
[----:B------:R0:W-:Y:S04]  /*7b90*/  STL [R1+0x64], R2 ;  /* 0x0000640201007387 */ /* 0x0001e80000100800 */
[----:B------:R-:W4:Y:S04]  /*7ba0*/  LDL.LU R7, [R1+0x98] ;  /* 0x0000980001077983 */ /* 0x000f280000300800 */
[----:B0-----:R-:W4:Y:S04]  /*7bb0*/  LDL.LU R2, [R1+0x94] ;  /* 0x0000940001027983 */ /* 0x001f280000300800 */
[----:B------:R0:W-:Y:S04]  /*7bc0*/  STL [R1+0x70], R0 ;  /* 0x0000700001007387 */ /* 0x0001e80000100800 */
[----:B------:R-:W4:Y:S04]  /*7bd0*/  LDL.LU R3, [R1+0x90] ;  /* 0x0000900001037983 */ /* 0x000f280000300800 */
        /* <DEDUP_REMOVED lines=23> */
[----:B0-----:R-:W4:Y:S01]  /*7d50*/  LDL.LU R0, [R1+0x8] ;  /* 0x0000080001007983 */ /* 0x001f220000300800 */
[----:B--2---:R-:W-:-:S05]  /*7d60*/  IMAD R28, R28, c[0x0][0x190], RZ ;  /* 0x000064001c1c7a24 */ /* 0x004fca00078e02ff */
[----:B------:R0:W-:Y:S01]  /*7d70*/  STL [R1+0x74], R28 ;  /* 0x0000741c01007387 */ /* 0x0001e20000100800 */
[----:B---3--:R-:W-:-:S03]  /*7d80*/  IMAD R29, R29, c[0x0][0x190], RZ ;  /* 0x000064001d1d7a24 */ /* 0x008fc600078e02ff */
[----:B0-----:R-:W2:Y:S04]  /*7d90*/  LDL.LU R28, [R1+0x4] ;  /* 0x00000400011c7983 */ /* 0x001ea80000300800 */
[----:B------:R0:W-:Y:S01]  /*7da0*/  STL [R1+0x78], R29 ;  /* 0x0000781d01007387 */ /* 0x0001e20000100800 */
[----:B----4-:R-:W-:Y:S02]  /*7db0*/  IMAD R7, R7, c[0x0][0x190], RZ ;  /* 0x0000640007077a24 */ /* 0x010fe400078e02ff */
[----:B------:R-:W-:Y:S01]  /*7dc0*/  IMAD R2, R2, c[0x0][0x190], RZ ;  /* 0x0000640002027a24 */ /* 0x000fe200078e02ff */
[----:B0-----:R-:W3:Y:S04]  /*7dd0*/  LDL.LU R29, [R1] ;  /* 0x00000000011d7983 */ /* 0x001ee80000300800 */
[----:B------:R0:W-:Y:S01]  /*7de0*/  STL [R1+0x7c], R7 ;  /* 0x00007c0701007387 */ /* 0x0001e20000100800 */
[----:B------:R-:W-:-:S02]  /*7df0*/  IMAD R3, R3, c[0x0][0x190], RZ ;  /* 0x0000640003037a24 */ /* 0x000fc400078e02ff */
[----:B------:R-:W-:Y:S01]  /*7e00*/  IMAD R4, R4, c[0x0][0x190], RZ ;  /* 0x0000640004047a24 */ /* 0x000fe200078e02ff */
[----:B0-----:R-:W4:Y:S01]  /*7e10*/  LDL.LU R7, [R1+0x1154] ;  /* 0x0011540001077983 */ /* 0x001f220000300800 */
[----:B------:R-:W-:-:S03]  /*7e20*/  IMAD R5, R5, c[0x0][0x190], RZ ;  /* 0x0000640005057a24 */ /* 0x000fc600078e02ff */
[----:B------:R0:W-:Y:S01]  /*7e30*/  STL [R1+0x94], R2 ;  /* 0x0000940201007387 */ /* 0x0001e20000100800 */
[----:B------:R-:W-:Y:S02]  /*7e40*/  IMAD R6, R6, c[0x0][0x190], RZ ;  /* 0x0000640006067a24 */ /* 0x000fe400078e02ff */
[----:B------:R-:W-:Y:S01]  /*7e50*/  IMAD R24, R24, c[0x0][0x190], RZ ;  /* 0x0000640018187a24 */ /* 0x000fe200078e02ff */
[----:B0-----:R-:W2:Y:S04]  /*7e60*/  LDL.LU R2, [R1+0x1150] ;  /* 0x0011500001027983 */ /* 0x001ea80000300800 */
[----:B------:R0:W-:Y:S01]  /*7e70*/  STL [R1+0x90], R3 ;  /* 0x0000900301007387 */ /* 0x0001e20000100800 */
[----:B------:R-:W-:Y:S02]  /*7e80*/  IMAD R25, R25, c[0x0][0x190], RZ ;  /* 0x0000640019197a24 */ /* 0x000fe400078e02ff */
[----:B------:R-:W-:Y:S01]  /*7e90*/  IMAD R27, R27, c[0x0][0x190], RZ ;  /* 0x000064001b1b7a24 */ /* 0x000fe200078e02ff */
[----:B0-----:R-:W2:Y:S04]  /*7ea0*/  LDL.LU R3, [R1+0x114c] ;  /* 0x00114c0001037983 */ /* 0x001ea80000300800 */
[----:B------:R0:W-:Y:S01]  /*7eb0*/  STL [R1+0x8c], R4 ;  /* 0x00008c0401007387 */ /* 0x0001e20000100800 */
[----:B------:R-:W-:-:S03]  /*7ec0*/  IMAD R23, R23, c[0x0][0x190], RZ ;  /* 0x0000640017177a24 */ /* 0x000fc600078e02ff */
[----:B0-----:R-:W2:Y:S04]  /*7ed0*/  LDL.LU R4, [R1+0x1148] ;  /* 0x0011480001047983 */ /* 0x001ea80000300800 */
[----:B------:R0:W-:Y:S01]  /*7ee0*/  STL [R1+0x88], R5 ;  /* 0x0000880501007387 */ /* 0x0001e20000100800 */
[----:B------:R-:W-:-:S03]  /*7ef0*/  IMAD R22, R22, c[0x0][0x190], RZ ;  /* 0x0000640016167a24 */ /* 0x000fc600078e02ff */
[----:B0-----:R-:W4:Y:S04]  /*7f00*/  LDL.LU R5, [R1+0x1144] ;  /* 0x0011440001057983 */ /* 0x001f280000300800 */
        /* <DEDUP_REMOVED lines=45> */
[----:B------:R0:W-:Y:S04]  /*81e0*/  STL [R1+0x28], R12 ;  /* 0x0000280c01007387 */ /* 0x0001e80000100800 */
        /* <DEDUP_REMOVED lines=10> */
[----:B0-----:R-:W4:Y:S01]  /*8290*/  LDL.LU R26, [R1+0x10f0] ;  /* 0x0010f000011a7983 */ /* 0x001f220000300800 */
[----:B------:R-:W-:-:S02]  /*82a0*/  IMAD R0, R0, c[0x0][0x190], RZ ;  /* 0x0000640000007a24 */ /* 0x000fc400078e02ff */
[----:B--2---:R-:W-:Y:S02]  /*82b0*/  IMAD R28, R28, c[0x0][0x190], RZ ;  /* 0x000064001c1c7a24 */ /* 0x004fe400078e02ff */
[----:B---3--:R-:W-:Y:S01]  /*82c0*/  IMAD R29, R29, c[0x0][0x190], RZ ;  /* 0x000064001d1d7a24 */ /* 0x008fe200078e02ff */
[----:B------:R0:W-:Y:S04]  /*82d0*/  STL [R1+0x10b8], R0 ;  /* 0x0010b80001007387 */ /* 0x0001e80000100800 */
[----:B------:R1:W-:Y:S04]  /*82e0*/  STL [R1+0x10b4], R28 ;  /* 0x0010b41c01007387 */ /* 0x0003e80000100800 */
[----:B0-----:R-:W2:Y:S04]  /*82f0*/  LDL.LU R0, [R1+0x94] ;  /* 0x0000940001007983 */ /* 0x001ea80000300800 */
[----:B-1----:R-:W3:Y:S04]  /*8300*/  LDL.LU R28, [R1+0x8c] ;  /* 0x00008c00011c7983 */ /* 0x002ee80000300800 */
[----:B------:R0:W-:Y:S04]  /*8310*/  STL [R1+0x10bc], R29 ;  /* 0x0010bc1d01007387 */ /* 0x0001e80000100800 */
[----:B0-----:R-:W2:Y:S01]  /*8320*/  LDL.LU R29, [R1+0x7c] ;  /* 0x00007c00011d7983 */ /* 0x001ea20000300800 */
[----:B----4-:R-:W-:-:S02]  /*8330*/  IMAD R17, R17, c[0x0][0x190], RZ ;  /* 0x0000640011117a24 */ /* 0x010fc400078e02ff */
[----:B------:R-:W-:Y:S02]  /*8340*/  IMAD R16, R16, c[0x0][0x190], RZ ;  /* 0x0000640010107a24 */ /* 0x000fe400078e02ff */
[----:B------:R-:W-:Y:S02]  /*8350*/  IMAD R15, R15, c[0x0][0x190], RZ ;  /* 0x000064000f0f7a24 */ /* 0x000fe400078e02ff */
[----:B------:R-:W-:Y:S02]  /*8360*/  IMAD R14, R14, c[0x0][0x190], RZ ;  /* 0x000064000e0e7a24 */ /* 0x000fe400078e02ff */
[----:B------:R-:W-:Y:S02]  /*8370*/  IMAD R13, R13, c[0x0][0x190], RZ ;  /* 0x000064000d0d7a24 */ /* 0x000fe400078e02ff */
[----:B------:R-:W-:Y:S02]  /*8380*/  IMAD R12, R12, c[0x0][0x190], RZ ;  /* 0x000064000c0c7a24 */ /* 0x000fe400078e02ff */
[----:B------:R-:W-:-:S02]  /*8390*/  IMAD R11, R11, c[0x0][0x190], RZ ;  /* 0x000064000b0b7a24 */ /* 0x000fc400078e02ff */
[----:B------:R-:W-:Y:S02]  /*83a0*/  IMAD R10, R10, c[0x0][0x190], RZ ;  /* 0x000064000a0a7a24 */ /* 0x000fe400078e02ff */
[----:B------:R-:W-:Y:S02]  /*83b0*/  IMAD R9, R9, c[0x0][0x190], RZ ;  /* 0x0000640009097a24 */ /* 0x000fe400078e02ff */
[----:B------:R-:W-:Y:S02]  /*83c0*/  IMAD R8, R8, c[0x0][0x190], RZ ;  /* 0x0000640008087a24 */ /* 0x000fe400078e02ff */
[----:B------:R-:W-:-:S05]  /*83d0*/  IMAD R26, R26, c[0x0][0x190], RZ ;  /* 0x000064001a1a7a24 */ /* 0x000fca00078e02ff */
[----:B------:R0:W-:Y:S04]  /*83e0*/  STL [R1+0x10b0], R26 ;  /* 0x0010b01a01007387 */ /* 0x0001e80000100800 */
[----:B0-----:R-:W4:Y:S04]  /*83f0*/  LDL.LU R26, [R1+0x90] ;  /* 0x00009000011a7983 */ /* 0x001f280000300800 */
[----:B------:R-:W-:Y:S04]  /*8400*/  STL [R1+0x10ac], R8 ;  /* 0x0010ac0801007387 */ /* 0x000fe80000100800 */
[----:B------:R0:W-:Y:S04]  /*8410*/  STL [R1+0x10c0], R9 ;  /* 0x0010c00901007387 */ /* 0x0001e80000100800 */
[----:B0-----:R-:W2:Y:S04]  /*8420*/  LDL.LU R9, [R1+0x78] ;  /* 0x0000780001097983 */ /* 0x001ea80000300800 */
        /* <DEDUP_REMOVED lines=15> */
[----:B0-----:R-:W4:Y:S01]  /*8520*/  LDL.LU R17, [R1+0x10] ;  /* 0x0000100001117983 */ /* 0x001f220000300800 */
[----:B------:R-:W-:-:S02]  /*8530*/  IMAD R18, R18, c[0x0][0x190], RZ ;  /* 0x0000640012127a24 */ /* 0x000fc400078e02ff */
[----:B------:R-:W-:Y:S02]  /*8540*/  IMAD R19, R19, c[0x0][0x190], RZ ;  /* 0x0000640013137a24 */ /* 0x000fe400078e02ff */
[----:B------:R-:W-:Y:S01]  /*8550*/  IMAD R20, R20, c[0x0][0x190], RZ ;  /* 0x0000640014147a24 */ /* 0x000fe200078e02ff */
[----:B------:R0:W-:Y:S04]  /*8560*/  STL [R1+0x10e4], R18 ;  /* 0x0010e41201007387 */ /* 0x0001e80000100800 */
[----:B------:R-:W-:Y:S04]  /*8570*/  STL [R1+0x10e8], R19 ;  /* 0x0010e81301007387 */ /* 0x000fe80000100800 */
[----:B------:R-:W-:Y:S04]  /*8580*/  STL [R1+0x10ec], R20 ;  /* 0x0010ec1401007387 */ /* 0x000fe80000100800 */
[----:B------:R-:W4:Y:S01]  /*8590*/  LDL.LU R8, [R1+0x88] ;  /* 0x0000880001087983 */ /* 0x000f220000300800 */
[----:B------:R-:W-:-:S05]  /*85a0*/  IMAD R27, R27, c[0x0][0x190], RZ ;  /* 0x000064001b1b7a24 */ /* 0x000fca00078e02ff */
[----:B0-----:R-:W-:-:S05]  /*85b0*/  LEA R18, P6, R27, c[0x0][0x168], 0x1 ;  /* 0x00005a001b127a11 */ /* 0x001fca00078c08ff */
[----:B------:R2:W-:Y:S01]  /*85c0*/  STL [R1+0x1020], R18 ;  /* 0x0010201201007387 */ /* 0x0005e20000100800 */
[----:B------:R-:W-:Y:S01]  /*85d0*/  IMAD R25, R25, c[0x0][0x190], RZ ;  /* 0x0000640019197a24 */ /* 0x000fe200078e02ff */
[----:B--2---:R-:W-:Y:S02]  /*85e0*/  LEA R18, P2, R15, c[0x0][0x168], 0x1 ;  /* 0x00005a000f127a11 */ /* 0x004fe400078408ff */
[----:B---3--:R-:W-:Y:S02]  /*85f0*/  LEA R19, P3, R16, c[0x0][0x168], 0x1 ;  /* 0x00005a0010137a11 */ /* 0x008fe400078608ff */
[----:B----4-:R-:W-:-:S05]  /*8600*/  LEA R20, P5, R17, c[0x0][0x168], 0x1 ;  /* 0x00005a0011147a11 */ /* 0x010fca00078a08ff */
[----:B------:R0:W-:Y:S04]  /*8610*/  STL [R1+0xecc], R20 ;  /* 0x000ecc1401007387 */ /* 0x0001e80000100800 */
[----:B------:R-:W-:Y:S01]  /*8620*/  STL [R1+0xf7c], R19 ;  /* 0x000f7c1301007387 */ /* 0x000fe20000100800 */
[----:B0-----:R-:W-:-:S03]  /*8630*/  LEA R20, P1, R14, c[0x0][0x168], 0x1 ;  /* 0x00005a000e147a11 */ /* 0x001fc600078208ff */
[----:B------:R-:W-:Y:S04]  /*8640*/  STL [R1+0x1024], R18 ;  /* 0x0010241201007387 */ /* 0x000fe80000100800 */
[----:B------:R0:W-:Y:S04]  /*8650*/  STL [R1+0xed4], R20 ;  /* 0x000ed41401007387 */ /* 0x0001e80000100800 */
[----:B0-----:R-:W2:Y:S01]  /*8660*/  LDL.LU R20, [R1+0x84] ;  /* 0x0000840001147983 */ /* 0x001ea20000300800 */
[----:B------:R-:W-:Y:S02]  /*8670*/  LEA R19, P0, R13, c[0x0][0x168], 0x1 ;  /* 0x00005a000d137a11 */ /* 0x000fe400078008ff */
[----:B------:R-:W-:-:S03]  /*8680*/  LEA R18, P4, R12, c[0x0][0x168], 0x1 ;  /* 0x00005a000c127a11 */ /* 0x000fc600078808ff */
[----:B------:R0:W-:Y:S04]  /*8690*/  STL [R1+0xf84], R19 ;  /* 0x000f841301007387 */ /* 0x0001e80000100800 */
[----:B------:R1:W-:Y:S01]  /*86a0*/  STL [R1+0x1028], R18 ;  /* 0x0010281201007387 */ /* 0x0003e20000100800 */
[----:B0-----:R-:W-:Y:S02]  /*86b0*/  LEA.HI.X.SX32 R19, R27, c[0x0][0x16c], 0x1, P6 ;  /* 0x00005b001b137a11 */ /* 0x001fe400030f0eff */
[----:B------:R-:W-:Y:S02]  /*86c0*/  LEA R27, P6, R11, c[0x0][0x168], 0x1 ;  /* 0x00005a000b1b7a11 */ /* 0x000fe400078c08ff */
[----:B-1----:R-:W-:Y:S01]  /*86d0*/  LEA.HI.X.SX32 R18, R17, c[0x0][0x16c], 0x1, P5 ;  /* 0x00005b0011127a11 */ /* 0x002fe200028f0eff */
[----:B------:R0:W-:Y:S01]  /*86e0*/  STL [R1+0xf78], R19 ;  /* 0x000f781301007387 */ /* 0x0001e20000100800 */
[----:B------:R-:W-:-:S02]  /*86f0*/  LEA R17, P5, R25, c[0x0][0x168], 0x1 ;  /* 0x00005a0019117a11 */ /* 0x000fc400078a08ff */
[----:B------:R-:W-:Y:S01]  /*8700*/  LEA.HI.X.SX32 R16, R16, c[0x0][0x16c], 0x1, P3 ;  /* 0x00005b0010107a11 */ /* 0x000fe200018f0eff */
[----:B0-----:R-:W3:Y:S04]  /*8710*/  LDL.LU R19, [R1+0x80] ;  /* 0x0000800001137983 */ /* 0x001ee80000300800 */
[----:B------:R0:W-:Y:S04]  /*8720*/  STL [R1+0xedc], R27 ;  /* 0x000edc1b01007387 */ /* 0x0001e80000100800 */
[----:B------:R1:W-:Y:S01]  /*8730*/  STL [R1+0xe74], R18 ;  /* 0x000e741201007387 */ /* 0x0003e20000100800 */
[----:B0-----:R-:W-:-:S03]  /*8740*/  LEA R27, P3, R10, c[0x0][0x168], 0x1 ;  /* 0x00005a000a1b7a11 */ /* 0x001fc600078608ff */
[----:B-1----:R-:W4:Y:S04]  /*8750*/  LDL.LU R18, [R1+0x6c] ;  /* 0x00006c0001127983 */ /* 0x002f280000300800 */
[----:B------:R0:W-:Y:S04]  /*8760*/  STL [R1+0xf8c], R17 ;  /* 0x000f8c1101007387 */ /* 0x0001e80000100800 */
[----:B------:R1:W-:Y:S01]  /*8770*/  STL [R1+0xed0], R16 ;  /* 0x000ed01001007387 */ /* 0x0003e20000100800 */
[----:B------:R-:W-:-:S03]  /*8780*/  LEA.HI.X.SX32 R14, R14, c[0x0][0x16c], 0x1, P1 ;  /* 0x00005b000e0e7a11 */ /* 0x000fc600008f0eff */
[----:B0-----:R-:W4:Y:S01]  /*8790*/  LDL.LU R17, [R1+0x68] ;  /* 0x0000680001117983 */ /* 0x001f220000300800 */
[----:B-1----:R-:W-:Y:S02]  /*87a0*/  LEA.HI.X.SX32 R16, R15, c[0x0][0x16c], 0x1, P2 ;  /* 0x00005b000f107a11 */ /* 0x002fe400010f0eff */
[----:B------:R-:W-:Y:S01]  /*87b0*/  LEA R15, P2, R9, c[0x0][0x168], 0x1 ;  /* 0x00005a00090f7a11 */ /* 0x000fe200078408ff */
[----:B------:R-:W-:Y:S04]  /*87c0*/  STL [R1+0x102c], R27 ;  /* 0x00102c1b01007387 */ /* 0x000fe80000100800 */
[----:B------:R0:W-:Y:S01]  /*87d0*/  STL [R1+0xf80], R16 ;  /* 0x000f801001007387 */ /* 0x0001e20000100800 */
[----:B------:R-:W-:-:S03]  /*87e0*/  LEA.HI.X.SX32 R13, R13, c[0x0][0x16c], 0x1, P0 ;  /* 0x00005b000d0d7a11 */ /* 0x000fc600000f0eff */
[----:B0-----:R-:W4:Y:S04]  /*87f0*/  LDL.LU R16, [R1+0x60] ;  /* 0x0000600001107983 */ /* 0x001f280000300800 */
[----:B------:R0:W-:Y:S04]  /*8800*/  STL [R1+0xee4], R15 ;  /* 0x000ee40f01007387 */ /* 0x0001e80000100800 */
[----:B------:R1:W-:Y:S01]  /*8810*/  STL [R1+0xe78], R14 ;  /* 0x000e780e01007387 */ /* 0x0003e20000100800 */
[----:B0-----:R-:W-:Y:S02]  /*8820*/  LEA R15, P1, R29, c[0x0][0x168], 0x1 ;  /* 0x00005a001d0f7a11 */ /* 0x001fe400078208ff */
[----:B-1----:R-:W-:-:S03]  /*8830*/  LEA R14, P0, R0, c[0x0][0x168], 0x1 ;  /* 0x00005a00000e7a11 */ /* 0x002fc600078008ff */
[----:B------:R0:W-:Y:S04]  /*8840*/  STL [R1+0xf94], R15 ;  /* 0x000f940f01007387 */ /* 0x0001e80000100800 */
[----:B0-----:R-:W4:Y:S04]  /*8850*/  LDL.LU R15, [R1+0x5c] ;  /* 0x00005c00010f7983 */ /* 0x001f280000300800 */
[----:B------:R0:W-:Y:S04]  /*8860*/  STL [R1+0xed8], R13 ;  /* 0x000ed80d01007387 */ /* 0x0001e80000100800 */
[----:B------:R1:W-:Y:S01]  /*8870*/  STL [R1+0x1030], R14 ;  /* 0x0010300e01007387 */ /* 0x0003e20000100800 */
[----:B------:R-:W-:-:S02]  /*8880*/  LEA.HI.X.SX32 R11, R11, c[0x0][0x16c], 0x1, P6 ;  /* 0x00005b000b0b7a11 */ /* 0x000fc400030f0eff */
[----:B0-----:R-:W-:Y:S01]  /*8890*/  LEA.HI.X.SX32 R13, R12, c[0x0][0x16c], 0x1, P4 ;  /* 0x00005b000c0d7a11 */ /* 0x001fe200020f0eff */
[----:B-1----:R-:W4:Y:S01]  /*88a0*/  LDL.LU R14, [R1+0x58] ;  /* 0x00005800010e7983 */ /* 0x002f220000300800 */
[----:B------:R-:W-:-:S03]  /*88b0*/  LEA R12, P4, R26, c[0x0][0x168], 0x1 ;  /* 0x00005a001a0c7a11 */ /* 0x000fc600078808ff */
[----:B------:R0:W-:Y:S04]  /*88c0*/  STL [R1+0xf88], R13 ;  /* 0x000f880d01007387 */ /* 0x0001e80000100800 */
[----:B------:R1:W-:Y:S01]  /*88d0*/  STL [R1+0xeec], R12 ;  /* 0x000eec0c01007387 */ /* 0x0003e20000100800 */
[----:B0-----:R-:W-:-:S03]  /*88e0*/  LEA R13, P6, R28, c[0x0][0x168], 0x1 ;  /* 0x00005a001c0d7a11 */ /* 0x001fc600078c08ff */
[----:B------:R0:W-:Y:S01]  /*88f0*/  STL [R1+0xe7c], R11 ;  /* 0x000e7c0b01007387 */ /* 0x0001e20000100800 */
[----:B-1----:R-:W-:-:S03]  /*8900*/  LEA.HI.X.SX32 R12, R25, c[0x0][0x16c], 0x1, P5 ;  /* 0x00005b00190c7a11 */ /* 0x002fc600028f0eff */
[----:B------:R1:W-:Y:S01]  /*8910*/  STL [R1+0xf9c], R13 ;  /* 0x000f9c0d01007387 */ /* 0x0003e20000100800 */
[----:B------:R-:W-:-:S03]  /*8920*/  LEA.HI.X.SX32 R10, R10, c[0x0][0x16c], 0x1, P3 ;  /* 0x00005b000a0a7a11 */ /* 0x000fc600018f0eff */
[----:B------:R1:W-:Y:S01]  /*8930*/  STL [R1+0xee0], R12 ;  /* 0x000ee00c01007387 */ /* 0x0003e20000100800 */
[----:B0-----:R-:W-:-:S03]  /*8940*/  LEA R11, P5, R8, c[0x0][0x168], 0x1 ;  /* 0x00005a00080b7a11 */ /* 0x001fc600078a08ff */
[----:B-1----:R-:W4:Y:S01]  /*8950*/  LDL.LU R13, [R1+0x54] ;  /* 0x00005400010d7983 */ /* 0x002f220000300800 */
[----:B------:R-:W-:-:S03]  /*8960*/  IMAD R24, R24, c[0x0][0x190], RZ ;  /* 0x0000640018187a24 */ /* 0x000fc600078e02ff */
[----:B------:R0:W-:Y:S04]  /*8970*/  STL [R1+0x1034], R11 ;  /* 0x0010340b01007387 */ /* 0x0001e80000100800 */
[----:B------:R1:W-:Y:S04]  /*8980*/  STL [R1+0xf90], R10 ;  /* 0x000f900a01007387 */ /* 0x0003e80000100800 */
[----:B------:R-:W4:Y:S01]  /*8990*/  LDL.LU R12, [R1+0x4c] ;  /* 0x00004c00010c7983 */ /* 0x000f220000300800 */
[----:B0-----:R-:W-:-:S05]  /*89a0*/  LEA R11, P3, R24, c[0x0][0x168], 0x1 ;  /* 0x00005a00180b7a11 */ /* 0x001fca00078608ff */
[----:B------:R0:W-:Y:S01]  /*89b0*/  STL [R1+0xef4], R11 ;  /* 0x000ef40b01007387 */ /* 0x0001e20000100800 */
[----:B-1----:R-:W-:-:S03]  /*89c0*/  LEA.HI.X.SX32 R10, R9, c[0x0][0x16c], 0x1, P2 ;  /* 0x00005b00090a7a11 */ /* 0x002fc600010f0eff */
[----:B0-----:R-:W4:Y:S04]  /*89d0*/  LDL.LU R11, [R1+0x44] ;  /* 0x00004400010b7983 */ /* 0x001f280000300800 */
[----:B------:R0:W-:Y:S04]  /*89e0*/  STL [R1+0xe80], R10 ;  /* 0x000e800a01007387 */ /* 0x0001e80000100800 */
[----:B0-----:R-:W4:Y:S01]  /*89f0*/  LDL.LU R10, [R1+0x40] ;  /* 0x00004000010a7983 */ /* 0x001f220000300800 */
[----:B------:R-:W-:Y:S02]  /*8a00*/  LEA.HI.X.SX32 R27, R29, c[0x0][0x16c], 0x1, P1 ;  /* 0x00005b001d1b7a11 */ /* 0x000fe400008f0eff */
[----:B--2---:R-:W-:-:S05]  /*8a10*/  LEA R9, P2, R20, c[0x0][0x168], 0x1 ;  /* 0x00005a0014097a11 */ /* 0x004fca00078408ff */
[----:B------:R0:W-:Y:S04]  /*8a20*/  STL [R1+0xfa4], R9 ;  /* 0x000fa40901007387 */ /* 0x0001e80000100800 */
[----:B0-----:R-:W2:Y:S04]  /*8a30*/  LDL.LU R9, [R1+0x3c] ;  /* 0x00003c0001097983 */ /* 0x001ea80000300800 */
[----:B------:R0:W-:Y:S04]  /*8a40*/  STL [R1+0xee8], R27 ;  /* 0x000ee81b01007387 */ /* 0x0001e80000100800 */
[----:B------:R-:W2:Y:S01]  /*8a50*/  LDL.LU R29, [R1+0x38] ;  /* 0x00003800011d7983 */ /* 0x000ea20000300800 */
[----:B---3--:R-:W-:-:S02]  /*8a60*/  LEA R25, P1, R19, c[0x0][0x168], 0x1 ;  /* 0x00005a0013197a11 */ /* 0x008fc400078208ff */
[----:B0-----:R-:W-:-:S03]  /*8a70*/  LEA.HI.X.SX32 R27, R0, c[0x0][0x16c], 0x1, P0 ;  /* 0x00005b00001b7a11 */ /* 0x001fc600000f0eff */
[----:B------:R4:W-:Y:S04]  /*8a80*/  STL [R1+0x1038], R25 ;  /* 0x0010381901007387 */ /* 0x0009e80000100800 */
[----:B------:R-:W3:Y:S04]  /*8a90*/  LDL.LU R0, [R1+0x34] ;  /* 0x0000340001007983 */ /* 0x000ee80000300800 */
[----:B------:R0:W-:Y:S01]  /*8aa0*/  STL [R1+0xf98], R27 ;  /* 0x000f981b01007387 */ /* 0x0001e20000100800 */
[----:B----4-:R-:W-:Y:S02]  /*8ab0*/  LEA R25, P0, R18, c[0x0][0x168], 0x1 ;  /* 0x00005a0012197a11 */ /* 0x010fe400078008ff */
[----:B0-----:R-:W-:-:S03]  /*8ac0*/  LEA.HI.X.SX32 R27, R26, c[0x0][0x16c], 0x1, P4 ;  /* 0x00005b001a1b7a11 */ /* 0x001fc600020f0eff */
[----:B------:R0:W-:Y:S04]  /*8ad0*/  STL [R1+0xefc], R25 ;  /* 0x000efc1901007387 */ /* 0x0001e80000100800 */
[----:B------:R-:W-:Y:S01]  /*8ae0*/  STL [R1+0xe84], R27 ;  /* 0x000e841b01007387 */ /* 0x000fe20000100800 */
[----:B------:R-:W-:Y:S02]  /*8af0*/  LEA R26, P4, R17, c[0x0][0x168], 0x1 ;  /* 0x00005a00111a7a11 */ /* 0x000fe400078808ff */
[----:B0-----:R-:W-:Y:S02]  /*8b00*/  LEA.HI.X.SX32 R25, R28, c[0x0][0x16c], 0x1, P6 ;  /* 0x00005b001c197a11 */ /* 0x001fe400030f0eff */
[----:B------:R-:W4:Y:S04]  /*8b10*/  LDL.LU R28, [R1+0x30] ;  /* 0x00003000011c7983 */ /* 0x000f280000300800 */
[----:B------:R0:W-:Y:S04]  /*8b20*/  STL [R1+0xfac], R26 ;  /* 0x000fac1a01007387 */ /* 0x0001e80000100800 */
[----:B------:R1:W-:Y:S04]  /*8b30*/  STL [R1+0xef0], R25 ;  /* 0x000ef01901007387 */ /* 0x0003e80000100800 */
[----:B0-----:R-:W4:Y:S01]  /*8b40*/  LDL.LU R26, [R1+0x28] ;  /* 0x00002800011a7983 */ /* 0x001f220000300800 */
[----:B------:R-:W-:-:S02]  /*8b50*/  LEA R27, P6, R16, c[0x0][0x168], 0x1 ;  /* 0x00005a00101b7a11 */ /* 0x000fc400078c08ff */
[----:B-1----:R-:W-:-:S03]  /*8b60*/  LEA.HI.X.SX32 R25, R8, c[0x0][0x16c], 0x1, P5 ;  /* 0x00005b0008197a11 */ /* 0x002fc600028f0eff */
[----:B------:R-:W-:Y:S04]  /*8b70*/  STL [R1+0x103c], R27 ;  /* 0x00103c1b01007387 */ /* 0x000fe80000100800 */
[----:B------:R-:W4:Y:S04]  /*8b80*/  LDL.LU R8, [R1+0x24] ;  /* 0x0000240001087983 */ /* 0x000f280000300800 */
[----:B------:R0:W-:Y:S01]  /*8b90*/  STL [R1+0xfa0], R25 ;  /* 0x000fa01901007387 */ /* 0x0001e20000100800 */
[----:B------:R-:W-:Y:S01]  /*8ba0*/  LEA.HI.X.SX32 R20, R20, c[0x0][0x16c], 0x1, P2 ;  /* 0x00005b0014147a11 */ /* 0x000fe200010f0eff */
[----:B------:R-:W-:Y:S01]  /*8bb0*/  IMAD R6, R6, c[0x0][0x190], RZ ;  /* 0x0000640006067a24 */ /* 0x000fe200078e02ff */
[----:B0-----:R-:W-:-:S02]  /*8bc0*/  LEA.HI.X.SX32 R25, R24, c[0x0][0x16c], 0x1, P3 ;  /* 0x00005b0018197a11 */ /* 0x001fc400018f0eff */
[----:B------:R-:W4:Y:S01]  /*8bd0*/  LDL.LU R24, [R1+0x1c] ;  /* 0x00001c0001187983 */ /* 0x000f220000300800 */
[----:B------:R-:W-:-:S05]  /*8be0*/  LEA R27, P5, R15, c[0x0][0x168], 0x1 ;  /* 0x00005a000f1b7a11 */ /* 0x000fca00078a08ff */
[----:B------:R0:W-:Y:S04]  /*8bf0*/  STL [R1+0xf04], R27 ;  /* 0x000f041b01007387 */ /* 0x0001e80000100800 */
[----:B------:R1:W-:Y:S01]  /*8c00*/  STL [R1+0xe88], R25 ;  /* 0x000e881901007387 */ /* 0x0003e20000100800 */
[----:B0-----:R-:W-:-:S03]  /*8c10*/  LEA R27, P3, R14, c[0x0][0x168], 0x1 ;  /* 0x00005a000e1b7a11 */ /* 0x001fc600078608ff */
[----:B-1----:R-:W4:Y:S04]  /*8c20*/  LDL.LU R25, [R1+0x18] ;  /* 0x0000180001197983 */ /* 0x002f280000300800 */
[----:B------:R0:W-:Y:S01]  /*8c30*/  STL [R1+0xfb4], R27 ;  /* 0x000fb41b01007387 */ /* 0x0001e20000100800 */
[----:B------:R-:W-:-:S03]  /*8c40*/  LEA.HI.X.SX32 R19, R19, c[0x0][0x16c], 0x1, P1 ;  /* 0x00005b0013137a11 */ /* 0x000fc600008f0eff */
[----:B0-----:R-:W4:Y:S04]  /*8c50*/  LDL.LU R27, [R1+0xc] ;  /* 0x00000c00011b7983 */ /* 0x001f280000300800 */
[----:B------:R0:W-:Y:S02]  /*8c60*/  STL [R1+0xef8], R20 ;  /* 0x000ef81401007387 */ /* 0x0001e40000100800 */
[----:B0-----:R-:W-:-:S05]  /*8c70*/  LEA R20, P2, R6, c[0x0][0x168], 0x1 ;  /* 0x00005a0006147a11 */ /* 0x001fca00078408ff */
        /* <DEDUP_REMOVED lines=24> */
[----:B--2---:R-:W-:-:S05]  /*8e00*/  LEA R15, P5, R9, c[0x0][0x168], 0x1 ;  /* 0x00005a00090f7a11 */ /* 0x004fca00078a08ff */
[----:B------:R0:W-:Y:S04]  /*8e10*/  STL [R1+0xfc4], R15 ;  /* 0x000fc40f01007387 */ /* 0x0001e80000100800 */
[----:B0-----:R-:W2:Y:S04]  /*8e20*/  LDL.LU R15, [R1+0x10d8] ;  /* 0x0010d800010f7983 */ /* 0x001ea80000300800 */
[----:B------:R0:W-:Y:S02]  /*8e30*/  STL [R1+0xf08], R14 ;  /* 0x000f080e01007387 */ /* 0x0001e40000100800 */
[----:B0-----:R-:W-:-:S05]  /*8e40*/  LEA R14, P3, R29, c[0x0][0x168], 0x1 ;  /* 0x00005a001d0e7a11 */ /* 0x001fca00078608ff */
[----:B------:R0:W-:Y:S02]  /*8e50*/  STL [R1+0x1048], R14 ;  /* 0x0010480e01007387 */ /* 0x0001e40000100800 */
[----:B0-----:R-:W-:Y:S02]  /*8e60*/  LEA.HI.X.SX32 R14, R6, c[0x0][0x16c], 0x1, P2 ;  /* 0x00005b00060e7a11 */ /* 0x001fe400010f0eff */
[----:B------:R-:W2:Y:S01]  /*8e70*/  LDL.LU R6, [R1+0x20] ;  /* 0x0000200001067983 */ /* 0x000ea20000300800 */
[----:B------:R-:W-:-:S03]  /*8e80*/  LEA.HI.X.SX32 R13, R13, c[0x0][0x16c], 0x1, P1 ;  /* 0x00005b000d0d7a11 */ /* 0x000fc600008f0eff */
[----:B------:R3:W-:Y:S01]  /*8e90*/  STL [R1+0xfb8], R14 ;  /* 0x000fb80e01007387 */ /* 0x0007e20000100800 */
[----:B------:R-:W-:Y:S01]  /*8ea0*/  IMAD R5, R5, c[0x0][0x190], RZ ;  /* 0x0000640005057a24 */ /* 0x000fe200078e02ff */
[----:B---3--:R-:W-:-:S05]  /*8eb0*/  LEA R14, P2, R0, c[0x0][0x168], 0x1 ;  /* 0x00005a00000e7a11 */ /* 0x008fca00078408ff */
[----:B------:R0:W-:Y:S01]  /*8ec0*/  STL [R1+0xf1c], R14 ;  /* 0x000f1c0e01007387 */ /* 0x0001e20000100800 */
[----:B------:R-:W-:-:S03]  /*8ed0*/  LEA.HI.X.SX32 R12, R12, c[0x0][0x16c], 0x1, P0 ;  /* 0x00005b000c0c7a11 */ /* 0x000fc600000f0eff */
[----:B0-----:R-:W3:Y:S04]  /*8ee0*/  LDL.LU R14, [R1+0x10d4] ;  /* 0x0010d400010e7983 */ /* 0x001ee80000300800 */
[----:B------:R0:W-:Y:S02]  /*8ef0*/  STL [R1+0xe94], R13 ;  /* 0x000e940d01007387 */ /* 0x0001e40000100800 */
[----:B0-----:R-:W-:-:S05]  /*8f00*/  LEA R13, P1, R5, c[0x0][0x168], 0x1 ;  /* 0x00005a00050d7a11 */ /* 0x001fca00078208ff */
[----:B------:R0:W-:Y:S01]  /*8f10*/  STL [R1+0xfcc], R13 ;  /* 0x000fcc0d01007387 */ /* 0x0001e20000100800 */
[----:B------:R-:W-:-:S03]  /*8f20*/  LEA.HI.X.SX32 R11, R11, c[0x0][0x16c], 0x1, P4 ;  /* 0x00005b000b0b7a11 */ /* 0x000fc600020f0eff */
[----:B0-----:R-:W3:Y:S04]  /*8f30*/  LDL.LU R13, [R1+0x10d0] ;  /* 0x0010d000010d7983 */ /* 0x001ee80000300800 */
[----:B------:R4:W-:Y:S02]  /*8f40*/  STL [R1+0xf10], R12 ;  /* 0x000f100c01007387 */ /* 0x0009e40000100800 */
[----:B----4-:R-:W-:-:S05]  /*8f50*/  LEA R12, P0, R28, c[0x0][0x168], 0x1 ;  /* 0x00005a001c0c7a11 */ /* 0x010fca00078008ff */
[----:B------:R0:W-:Y:S01]  /*8f60*/  STL [R1+0x104c], R12 ;  /* 0x00104c0c01007387 */ /* 0x0001e20000100800 */
[----:B------:R-:W-:-:S03]  /*8f70*/  LEA.HI.X.SX32 R10, R10, c[0x0][0x16c], 0x1, P6 ;  /* 0x00005b000a0a7a11 */ /* 0x000fc600030f0eff */
[----:B0-----:R-:W4:Y:S04]  /*8f80*/  LDL.LU R12, [R1+0x10cc] ;  /* 0x0010cc00010c7983 */ /* 0x001f280000300800 */
[----:B------:R0:W-:Y:S02]  /*8f90*/  STL [R1+0xfc0], R11 ;  /* 0x000fc00b01007387 */ /* 0x0001e40000100800 */
[----:B0-----:R-:W-:-:S05]  /*8fa0*/  LEA R11, P4, R26, c[0x0][0x168], 0x1 ;  /* 0x00005a001a0b7a11 */ /* 0x001fca00078808ff */
        /* <DEDUP_REMOVED lines=8> */
[----:B------:R2:W-:Y:S01]  /*9030*/  STL [R1+0xf18], R9 ;  /* 0x000f180901007387 */ /* 0x0005e20000100800 */
[----:B------:R-:W-:Y:S02]  /*9040*/  LEA.HI.X.SX32 R0, R0, c[0x0][0x16c], 0x1, P2 ;  /* 0x00005b0000007a11 */ /* 0x000fe400010f0eff */
[----:B--2---:R-:W-:-:S05]  /*9050*/  LEA R9, P5, R6, c[0x0][0x168], 0x1 ;  /* 0x00005a0006097a11 */ /* 0x004fca00078a08ff */
[----:B------:R0:W-:Y:S04]  /*9060*/  STL [R1+0x1050], R9 ;  /* 0x0010500901007387 */ /* 0x0001e80000100800 */
[----:B0-----:R-:W2:Y:S04]  /*9070*/  LDL.LU R9, [R1+0x10c0] ;  /* 0x0010c00001097983 */ /* 0x001ea80000300800 */
[----:B------:R0:W-:Y:S02]  /*9080*/  STL [R1+0xfc8], R29 ;  /* 0x000fc81d01007387 */ /* 0x0001e40000100800 */
[----:B0-----:R-:W-:-:S05]  /*9090*/  LEA R29, P3, R24, c[0x0][0x168], 0x1 ;  /* 0x00005a00181d7a11 */ /* 0x001fca00078608ff */
[----:B------:R0:W-:Y:S04]  /*90a0*/  STL [R1+0xf2c], R29 ;  /* 0x000f2c1d01007387 */ /* 0x0001e80000100800 */
[----:B0-----:R-:W2:Y:S04]  /*90b0*/  LDL.LU R29, [R1+0x10bc] ;  /* 0x0010bc00011d7983 */ /* 0x001ea80000300800 */
[----:B------:R0:W-:Y:S02]  /*90c0*/  STL [R1+0xe9c], R0 ;  /* 0x000e9c0001007387 */ /* 0x0001e40000100800 */
[----:B0-----:R-:W-:-:S05]  /*90d0*/  LEA R0, P2, R25, c[0x0][0x168], 0x1 ;  /* 0x00005a0019007a11 */ /* 0x001fca00078408ff */
[----:B------:R0:W-:Y:S04]  /*90e0*/  STL [R1+0xfdc], R0 ;  /* 0x000fdc0001007387 */ /* 0x0001e80000100800 */
[----:B0-----:R-:W2:Y:S01]  /*90f0*/  LDL.LU R0, [R1+0x10b8] ;  /* 0x0010b80001007983 */ /* 0x001ea20000300800 */
[----:B------:R-:W-:-:S05]  /*9100*/  LEA.HI.X.SX32 R5, R5, c[0x0][0x16c], 0x1, P1 ;  /* 0x00005b0005057a11 */ /* 0x000fca00008f0eff */
[----:B------:R0:W-:Y:S01]  /*9110*/  STL [R1+0xf20], R5 ;  /* 0x000f200501007387 */ /* 0x0001e20000100800 */
[----:B------:R-:W-:Y:S01]  /*9120*/  IMAD R4, R4, c[0x0][0x190], RZ ;  /* 0x0000640004047a24 */ /* 0x000fe200078e02ff */
[----:B0-----:R-:W-:-:S05]  /*9130*/  LEA R5, P1, R27, c[0x0][0x168], 0x1 ;  /* 0x00005a001b057a11 */ /* 0x001fca00078208ff */
[----:B------:R0:W-:Y:S02]  /*9140*/  STL [R1+0x1054], R5 ;  /* 0x0010540501007387 */ /* 0x0001e40000100800 */
[----:B0-----:R-:W-:Y:S02]  /*9150*/  LEA.HI.X.SX32 R5, R28, c[0x0][0x16c], 0x1, P0 ;  /* 0x00005b001c057a11 */ /* 0x001fe400000f0eff */
[----:B------:R-:W3:Y:S04]  /*9160*/  LDL.LU R28, [R1+0x10b4] ;  /* 0x0010b400011c7983 */ /* 0x000ee80000300800 */
[----:B------:R0:W-:Y:S02]  /*9170*/  STL [R1+0xfd0], R5 ;  /* 0x000fd00501007387 */ /* 0x0001e40000100800 */
[----:B0-----:R-:W-:-:S05]  /*9180*/  LEA R5, P0, R4, c[0x0][0x168], 0x1 ;  /* 0x00005a0004057a11 */ /* 0x001fca00078008ff */
[----:B------:R0:W-:Y:S02]  /*9190*/  STL [R1+0xf34], R5 ;  /* 0x000f340501007387 */ /* 0x0001e40000100800 */
[----:B0-----:R-:W-:Y:S02]  /*91a0*/  LEA.HI.X.SX32 R5, R26, c[0x0][0x16c], 0x1, P4 ;  /* 0x00005b001a057a11 */ /* 0x001fe400020f0eff */
[----:B------:R-:W4:Y:S04]  /*91b0*/  LDL.LU R26, [R1+0x10b0] ;  /* 0x0010b000011a7983 */ /* 0x000f280000300800 */
[----:B------:R2:W-:Y:S02]  /*91c0*/  STL [R1+0xea0], R5 ;  /* 0x000ea00501007387 */ /* 0x0005e40000100800 */
[----:B--2---:R-:W-:-:S05]  /*91d0*/  LEA R5, P4, R0, c[0x0][0x168], 0x1 ;  /* 0x00005a0000057a11 */ /* 0x004fca00078808ff */
[----:B------:R0:W-:Y:S02]  /*91e0*/  STL [R1+0xfe4], R5 ;  /* 0x000fe40501007387 */ /* 0x0001e40000100800 */
[----:B0-----:R-:W-:Y:S02]  /*91f0*/  LEA.HI.X.SX32 R5, R8, c[0x0][0x16c], 0x1, P6 ;  /* 0x00005b0008057a11 */ /* 0x001fe400030f0eff */
[----:B------:R-:W2:Y:S04]  /*9200*/  LDL.LU R8, [R1+0x10ac] ;  /* 0x0010ac0001087983 */ /* 0x000ea80000300800 */
[----:B------:R3:W-:Y:S01]  /*9210*/  STL [R1+0xf28], R5 ;  /* 0x000f280501007387 */ /* 0x0007e20000100800 */
[----:B------:R-:W-:Y:S02]  /*9220*/  LEA.HI.X.SX32 R6, R6, c[0x0][0x16c], 0x1, P5 ;  /* 0x00005b0006067a11 */ /* 0x000fe400028f0eff */
[----:B---3--:R-:W-:-:S05]  /*9230*/  LEA R5, P6, R28, c[0x0][0x168], 0x1 ;  /* 0x00005a001c057a11 */ /* 0x008fca00078c08ff */
[----:B------:R0:W-:Y:S04]  /*9240*/  STL [R1+0x1058], R5 ;  /* 0x0010580501007387 */ /* 0x0001e80000100800 */
[----:B------:R1:W-:Y:S01]  /*9250*/  STL [R1+0xfd8], R6 ;  /* 0x000fd80601007387 */ /* 0x0003e20000100800 */
[----:B0-----:R-:W-:Y:S02]  /*9260*/  LEA R5, P5, R29, c[0x0][0x168], 0x1 ;  /* 0x00005a001d057a11 */ /* 0x001fe400078a08ff */
[----:B-1----:R-:W-:-:S03]  /*9270*/  LEA.HI.X.SX32 R6, R24, c[0x0][0x16c], 0x1, P3 ;  /* 0x00005b0018067a11 */ /* 0x002fc600018f0eff */
[----:B------:R0:W-:Y:S04]  /*9280*/  STL [R1+0xf3c], R5 ;  /* 0x000f3c0501007387 */ /* 0x0001e80000100800 */
[----:B------:R-:W-:Y:S01]  /*9290*/  STL [R1+0xea4], R6 ;  /* 0x000ea40601007387 */ /* 0x000fe20000100800 */
[----:B0-----:R-:W-:Y:S02]  /*92a0*/  LEA.HI.X.SX32 R5, R25, c[0x0][0x16c], 0x1, P2 ;  /* 0x00005b0019057a11 */ /* 0x001fe400010f0eff */
[----:B----4-:R-:W-:-:S05]  /*92b0*/  LEA R24, P3, R26, c[0x0][0x168], 0x1 ;  /* 0x00005a001a187a11 */ /* 0x010fca00078608ff */
[----:B------:R0:W-:Y:S04]  /*92c0*/  STL [R1+0xfec], R24 ;  /* 0x000fec1801007387 */ /* 0x0001e80000100800 */
[----:B------:R1:W-:Y:S01]  /*92d0*/  STL [R1+0xf30], R5 ;  /* 0x000f300501007387 */ /* 0x0003e20000100800 */
[----:B0-----:R-:W-:Y:S02]  /*92e0*/  LEA.HI.X.SX32 R24, R27, c[0x0][0x16c], 0x1, P1 ;  /* 0x00005b001b187a11 */ /* 0x001fe400008f0eff */
[----:B-1----:R-:W-:Y:S02]  /*92f0*/  LEA R5, P1, R9, c[0x0][0x168], 0x1 ;  /* 0x00005a0009057a11 */ /* 0x002fe400078208ff */
[----:B--2---:R-:W-:-:S05]  /*9300*/  LEA R6, P2, R8, c[0x0][0x168], 0x1 ;  /* 0x00005a0008067a11 */ /* 0x004fca00078408ff */
[----:B------:R0:W-:Y:S04]  /*9310*/  STL [R1+0x105c], R6 ;  /* 0x00105c0601007387 */ /* 0x0001e80000100800 */
[----:B------:R-:W-:Y:S04]  /*9320*/  STL [R1+0xfe0], R24 ;  /* 0x000fe01801007387 */ /* 0x000fe80000100800 */
[----:B------:R1:W-:Y:S01]  /*9330*/  STL [R1+0xf44], R5 ;  /* 0x000f440501007387 */ /* 0x0003e20000100800 */
[----:B0-----:R-:W-:Y:S02]  /*9340*/  LEA.HI.X.SX32 R6, R4, c[0x0][0x16c], 0x1, P0 ;  /* 0x00005b0004067a11 */ /* 0x001fe400000f0eff */
[----:B------:R-:W-:-:S03]  /*9350*/  LEA R4, P0, R10, c[0x0][0x168], 0x1 ;  /* 0x00005a000a047a11 */ /* 0x000fc600078008ff */
[----:B------:R0:W-:Y:S01]  /*9360*/  STL [R1+0xea8], R6 ;  /* 0x000ea80601007387 */ /* 0x0001e20000100800 */
[----:B-1----:R-:W-:-:S03]  /*9370*/  LEA.HI.X.SX32 R5, R0, c[0x0][0x16c], 0x1, P4 ;  /* 0x00005b0000057a11 */ /* 0x002fc600020f0eff */
[----:B------:R-:W2:Y:S04]  /*9380*/  LDL.LU R0, [R1+0x10a8] ;  /* 0x0010a80001007983 */ /* 0x000ea80000300800 */
[----:B------:R1:W-:Y:S01]  /*9390*/  STL [R1+0xff4], R4 ;  /* 0x000ff40401007387 */ /* 0x0003e20000100800 */
[----:B0-----:R-:W-:-:S03]  /*93a0*/  LEA.HI.X.SX32 R6, R28, c[0x0][0x16c], 0x1, P6 ;  /* 0x00005b001c067a11 */ /* 0x001fc600030f0eff */
[----:B------:R0:W-:Y:S04]  /*93b0*/  STL [R1+0xf38], R5 ;  /* 0x000f380501007387 */ /* 0x0001e80000100800 */
[----:B------:R-:W3:Y:S01]  /*93c0*/  LDL.LU R28, [R1+0x10a4] ;  /* 0x0010a400011c7983 */ /* 0x000ee20000300800 */
[----:B------:R-:W-:-:S05]  /*93d0*/  IMAD R3, R3, c[0x0][0x190], RZ ;  /* 0x0000640003037a24 */ /* 0x000fca00078e02ff */
[----:B-1----:R-:W-:-:S05]  /*93e0*/  LEA R4, P4, R3, c[0x0][0x168], 0x1 ;  /* 0x00005a0003047a11 */ /* 0x002fca00078808ff */
[----:B------:R1:W-:Y:S01]  /*93f0*/  STL [R1+0x1060], R4 ;  /* 0x0010600401007387 */ /* 0x0003e20000100800 */
[----:B0-----:R-:W-:-:S03]  /*9400*/  LEA.HI.X.SX32 R5, R29, c[0x0][0x16c], 0x1, P5 ;  /* 0x00005b001d057a11 */ /* 0x001fc600028f0eff */
[----:B------:R0:W-:Y:S04]  /*9410*/  STL [R1+0xfe8], R6 ;  /* 0x000fe80601007387 */ /* 0x0001e80000100800 */
[----:B------:R4:W5:Y:S01]  /*9420*/  LDL.LU R29, [R1+0x10a0] ;  /* 0x0010a000011d7983 */ /* 0x0009620000300800 */
[----:B-1----:R-:W-:-:S05]  /*9430*/  LEA R4, P6, R11, c[0x0][0x168], 0x1 ;  /* 0x00005a000b047a11 */ /* 0x002fca00078c08ff */
[----:B------:R1:W-:Y:S01]  /*9440*/  STL [R1+0xf4c], R4 ;  /* 0x000f4c0401007387 */ /* 0x0003e20000100800 */
[----:B0-----:R-:W-:-:S03]  /*9450*/  LEA.HI.X.SX32 R6, R26, c[0x0][0x16c], 0x1, P3 ;  /* 0x00005b001a067a11 */ /* 0x001fc600018f0eff */
[----:B------:R0:W-:Y:S01]  /*9460*/  STL [R1+0xeac], R5 ;  /* 0x000eac0501007387 */ /* 0x0001e20000100800 */
[----:B-1----:R-:W-:Y:S02]  /*9470*/  LEA R4, P5, R12, c[0x0][0x168], 0x1 ;  /* 0x00005a000c047a11 */ /* 0x002fe400078a08ff */
[----:B0-----:R-:W-:-:S03]  /*9480*/  LEA R5, P3, R13, c[0x0][0x168], 0x1 ;  /* 0x00005a000d057a11 */ /* 0x001fc600078608ff */
[----:B------:R0:W-:Y:S04]  /*9490*/  STL [R1+0xffc], R4 ;  /* 0x000ffc0401007387 */ /* 0x0001e80000100800 */
[----:B------:R1:W-:Y:S01]  /*94a0*/  STL [R1+0xf40], R6 ;  /* 0x000f400601007387 */ /* 0x0003e20000100800 */
[----:B0-----:R-:W-:-:S03]  /*94b0*/  LEA.HI.X.SX32 R4, R8, c[0x0][0x16c], 0x1, P2 ;  /* 0x00005b0008047a11 */ /* 0x001fc600010f0eff */
[----:B------:R0:W-:Y:S01]  /*94c0*/  STL [R1+0x1064], R5 ;  /* 0x0010640501007387 */ /* 0x0001e20000100800 */
[----:B-1----:R-:W-:-:S03]  /*94d0*/  LEA R6, P2, R14, c[0x0][0x168], 0x1 ;  /* 0x00005a000e067a11 */ /* 0x002fc600078408ff */
[----:B------:R1:W-:Y:S01]  /*94e0*/  STL [R1+0xff0], R4 ;  /* 0x000ff00401007387 */ /* 0x0003e20000100800 */
[----:B0-----:R-:W-:-:S03]  /*94f0*/  LEA.HI.X.SX32 R5, R9, c[0x0][0x16c], 0x1, P1 ;  /* 0x00005b0009057a11 */ /* 0x001fc600008f0eff */
[----:B------:R0:W-:Y:S01]  /*9500*/  STL [R1+0xf54], R6 ;  /* 0x000f540601007387 */ /* 0x0001e20000100800 */
[----:B-1----:R-:W-:-:S03]  /*9510*/  LEA R4, P1, R15, c[0x0][0x168], 0x1 ;  /* 0x00005a000f047a11 */ /* 0x002fc600078208ff */
[----:B------:R1:W-:Y:S01]  /*9520*/  STL [R1+0xeb0], R5 ;  /* 0x000eb00501007387 */ /* 0x0003e20000100800 */
[----:B------:R-:W-:-:S03]  /*9530*/  IMAD R2, R2, c[0x0][0x190], RZ ;  /* 0x0000640002027a24 */ /* 0x000fc600078e02ff */
[----:B------:R4:W-:Y:S01]  /*9540*/  STL [R1+0x1004], R4 ;  /* 0x0010040401007387 */ /* 0x0009e20000100800 */
[----:B0-----:R-:W-:Y:S02]  /*9550*/  LEA.HI.X.SX32 R6, R10, c[0x0][0x16c], 0x1, P0 ;  /* 0x00005b000a067a11 */ /* 0x001fe400000f0eff */
[----:B-1----:R-:W-:-:S03]  /*9560*/  LEA R5, P0, R16, c[0x0][0x168], 0x1 ;  /* 0x00005a0010057a11 */ /* 0x002fc600078008ff */
[----:B------:R-:W-:Y:S01]  /*9570*/  STL [R1+0xf48], R6 ;  /* 0x000f480601007387 */ /* 0x000fe20000100800 */
[----:B----4-:R-:W-:Y:S02]  /*9580*/  LEA.HI.X.SX32 R4, R3, c[0x0][0x16c], 0x1, P4 ;  /* 0x00005b0003047a11 */ /* 0x010fe400020f0eff */
[----:B------:R-:W-:Y:S01]  /*9590*/  LEA R3, P4, R17, c[0x0][0x168], 0x1 ;  /* 0x00005a0011037a11 */ /* 0x000fe200078808ff */
[----:B------:R0:W-:Y:S04]  /*95a0*/  STL [R1+0x1068], R5 ;  /* 0x0010680501007387 */ /* 0x0001e80000100800 */
[----:B------:R1:W-:Y:S04]  /*95b0*/  STL [R1+0xff8], R4 ;  /* 0x000ff80401007387 */ /* 0x0003e80000100800 */
[----:B------:R4:W-:Y:S01]  /*95c0*/  STL [R1+0xf5c], R3 ;  /* 0x000f5c0301007387 */ /* 0x0009e20000100800 */
[----:B0-----:R-:W-:-:S02]  /*95d0*/  LEA.HI.X.SX32 R5, R11, c[0x0][0x16c], 0x1, P6 ;  /* 0x00005b000b057a11 */ /* 0x001fc400030f0eff */
[----:B-1----:R-:W-:-:S03]  /*95e0*/  LEA R4, P6, R2, c[0x0][0x168], 0x1 ;  /* 0x00005a0002047a11 */ /* 0x002fc600078c08ff */
[----:B------:R0:W-:Y:S01]  /*95f0*/  STL [R1+0xeb4], R5 ;  /* 0x000eb40501007387 */ /* 0x0001e20000100800 */
[----:B----4-:R-:W-:-:S03]  /*9600*/  LEA.HI.X.SX32 R3, R12, c[0x0][0x16c], 0x1, P5 ;  /* 0x00005b000c037a11 */ /* 0x010fc600028f0eff */
[----:B------:R1:W-:Y:S04]  /*9610*/  STL [R1+0x100c], R4 ;  /* 0x00100c0401007387 */ /* 0x0003e80000100800 */
[----:B------:R4:W-:Y:S01]  /*9620*/  STL [R1+0xf50], R3 ;  /* 0x000f500301007387 */ /* 0x0009e20000100800 */
[----:B0-----:R-:W-:Y:S02]  /*9630*/  LEA R5, P5, R18, c[0x0][0x168], 0x1 ;  /* 0x00005a0012057a11 */ /* 0x001fe400078a08ff */
[----:B-1----:R-:W-:-:S03]  /*9640*/  LEA.HI.X.SX32 R4, R13, c[0x0][0x16c], 0x1, P3 ;  /* 0x00005b000d047a11 */ /* 0x002fc600018f0eff */
[----:B------:R0:W-:Y:S01]  /*9650*/  STL [R1+0x106c], R5 ;  /* 0x00106c0501007387 */ /* 0x0001e20000100800 */
[----:B----4-:R-:W-:-:S03]  /*9660*/  LEA R3, P3, R19, c[0x0][0x168], 0x1 ;  /* 0x00005a0013037a11 */ /* 0x010fc600078608ff */
[----:B------:R1:W-:Y:S01]  /*9670*/  STL [R1+0x1000], R4 ;  /* 0x0010000401007387 */ /* 0x0003e20000100800 */
[----:B------:R-:W-:-:S03]  /*9680*/  IMAD R21, R21, c[0x0][0x190], RZ ;  /* 0x0000640015157a24 */ /* 0x000fc600078e02ff */
[----:B------:R4:W-:Y:S01]  /*9690*/  STL [R1+0xf64], R3 ;  /* 0x000f640301007387 */ /* 0x0009e20000100800 */
[----:B0-----:R-:W-:Y:S01]  /*96a0*/  LEA.HI.X.SX32 R5, R14, c[0x0][0x16c], 0x1, P2 ;  /* 0x00005b000e057a11 */ /* 0x001fe200010f0eff */
[----:B------:R-:W-:Y:S01]  /*96b0*/  IMAD R22, R22, c[0x0][0x190], RZ ;  /* 0x0000640016167a24 */ /* 0x000fe200078e02ff */
[----:B-1----:R-:W-:-:S03]  /*96c0*/  LEA R4, P2, R20, c[0x0][0x168], 0x1 ;  /* 0x00005a0014047a11 */ /* 0x002fc600078408ff */
[----:B------:R0:W-:Y:S01]  /*96d0*/  STL [R1+0xeb8], R5 ;  /* 0x000eb80501007387 */ /* 0x0001e20000100800 */
[----:B----4-:R-:W-:-:S03]  /*96e0*/  LEA.HI.X.SX32 R3, R15, c[0x0][0x16c], 0x1, P1 ;  /* 0x00005b000f037a11 */ /* 0x010fc600008f0eff */
[----:B------:R1:W-:Y:S01]  /*96f0*/  STL [R1+0x1014], R4 ;  /* 0x0010140401007387 */ /* 0x0003e20000100800 */
[----:B------:R-:W-:-:S03]  /*9700*/  IMAD R23, R23, c[0x0][0x190], RZ ;  /* 0x0000640017177a24 */ /* 0x000fc600078e02ff */
[----:B------:R4:W-:Y:S01]  /*9710*/  STL [R1+0xf58], R3 ;  /* 0x000f580301007387 */ /* 0x0009e20000100800 */
[----:B0-----:R-:W-:Y:S02]  /*9720*/  LEA R5, P1, R21, c[0x0][0x168], 0x1 ;  /* 0x00005a0015057a11 */ /* 0x001fe400078208ff */
[----:B-1----:R-:W-:Y:S01]  /*9730*/  LEA.HI.X.SX32 R4, R16, c[0x0][0x16c], 0x1, P0 ;  /* 0x00005b0010047a11 */ /* 0x002fe200000f0eff */
[----:B------:R-:W-:Y:S01]  /*9740*/  IMAD R7, R7, c[0x0][0x190], RZ ;  /* 0x0000640007077a24 */ /* 0x000fe200078e02ff */
[----:B----4-:R-:W-:Y:S01]  /*9750*/  LEA R3, P0, R22, c[0x0][0x168], 0x1 ;  /* 0x00005a0016037a11 */ /* 0x010fe200078008ff */
[----:B------:R0:W-:Y:S04]  /*9760*/  STL [R1+0x1070], R5 ;  /* 0x0010700501007387 */ /* 0x0001e80000100800 */
[----:B------:R1:W-:Y:S04]  /*9770*/  STL [R1+0x1008], R4 ;  /* 0x0010080401007387 */ /* 0x0003e80000100800 */
[----:B------:R4:W-:Y:S01]  /*9780*/  STL [R1+0xf6c], R3 ;  /* 0x000f6c0301007387 */ /* 0x0009e20000100800 */
[----:B0-----:R-:W-:-:S02]  /*9790*/  LEA.HI.X.SX32 R5, R17, c[0x0][0x16c], 0x1, P4 ;  /* 0x00005b0011057a11 */ /* 0x001fc400020f0eff */
[----:B-1----:R-:W-:-:S03]  /*97a0*/  LEA R4, P4, R23, c[0x0][0x168], 0x1 ;  /* 0x00005a0017047a11 */ /* 0x002fc600078808ff */
[----:B------:R-:W-:Y:S01]  /*97b0*/  STL [R1+0xebc], R5 ;  /* 0x000ebc0501007387 */ /* 0x000fe20000100800 */
[----:B----4-:R-:W-:Y:S02]  /*97c0*/  LEA.HI.X.SX32 R3, R2, c[0x0][0x16c], 0x1, P6 ;  /* 0x00005b0002037a11 */ /* 0x010fe400030f0eff */
[----:B------:R-:W-:Y:S01]  /*97d0*/  LEA R2, P6, R7, c[0x0][0x168], 0x1 ;  /* 0x00005a0007027a11 */ /* 0x000fe200078c08ff */
[----:B------:R3:W-:Y:S01]  /*97e0*/  STL [R1+0xf70], R4 ;  /* 0x000f700401007387 */ /* 0x0007e20000100800 */
[----:B------:R-:W-:-:S03]  /*97f0*/  LEA.HI.X.SX32 R6, R18, c[0x0][0x16c], 0x1, P5 ;  /* 0x00005b0012067a11 */ /* 0x000fc600028f0eff */
[----:B------:R-:W-:Y:S01]  /*9800*/  STL [R1+0xf60], R3 ;  /* 0x000f600301007387 */ /* 0x000fe20000100800 */
[----:B------:R-:W-:Y:S02]  /*9810*/  LEA.HI.X.SX32 R8, R19, c[0x0][0x16c], 0x1, P3 ;  /* 0x00005b0013087a11 */ /* 0x000fe400018f0eff */
[----:B------:R-:W-:Y:S01]  /*9820*/  LEA.HI.X.SX32 R9, R21, c[0x0][0x16c], 0x1, P1 ;  /* 0x00005b0015097a11 */ /* 0x000fe200008f0eff */
[----:B------:R-:W-:-:S04]  /*9830*/  IMAD.MOV.U32 R25, RZ, RZ, c[0x0][0x188] ;  /* 0x00006200ff197624 */ /* 0x000fc800078e00ff */
[C---:B------:R-:W-:Y:S02]  /*9840*/  IMAD R27, R25.reuse, 0x1f, RZ ;  /* 0x0000001f191b7824 */ /* 0x040fe400078e02ff */
[----:B------:R-:W-:Y:S02]  /*9850*/  IMAD R24, R25, 0x1e, RZ ;  /* 0x0000001e19187824 */ /* 0x000fe400078e02ff */
[----:B---3--:R-:W-:Y:S02]  /*9860*/  IMAD.WIDE R4, R28, 0x2, RZ ;  /* 0x000000021c047825 */ /* 0x008fe400078e02ff */
[----:B------:R0:W5:Y:S04]  /*9870*/  LDL.LU R28, [R1+0x109c] ;  /* 0x00109c00011c7983 */ /* 0x0001680000300800 */
[----:B------:R2:W-:Y:S02]  /*9880*/  STL [R1+0x101c], R2 ;  /* 0x00101c0201007387 */ /* 0x0005e40000100800 */
[----:B--2---:R-:W-:-:S02]  /*9890*/  IMAD.WIDE R2, R0, 0x2, RZ ;  /* 0x0000000200027825 */ /* 0x004fc400078e02ff */
[----:B------:R0:W5:Y:S04]  /*98a0*/  LDL.LU R0, [R1+0x1098] ;  /* 0x0010980001007983 */ /* 0x0001680000300800 */
[----:B------:R-:W-:Y:S04]  /*98b0*/  STL.64 [R1+0xc78], R4 ;  /* 0x000c780401007387 */ /* 0x000fe80000100a00 */
[----:B------:R1:W-:Y:S04]  /*98c0*/  STL [R1+0x1010], R6 ;  /* 0x0010100601007387 */ /* 0x0003e80000100800 */
[----:B------:R2:W-:Y:S01]  /*98d0*/  STL [R1+0xec0], R8 ;  /* 0x000ec00801007387 */ /* 0x0005e20000100800 */
[----:B-1----:R-:W-:-:S03]  /*98e0*/  LEA.HI.X.SX32 R6, R20, c[0x0][0x16c], 0x1, P2 ;  /* 0x00005b0014067a11 */ /* 0x002fc600010f0eff */
[----:B------:R-:W-:Y:S04]  /*98f0*/  STL.64 [R1+0xc70], R2 ;  /* 0x000c700201007387 */ /* 0x000fe80000100a00 */
[----:B------:R1:W-:Y:S01]  /*9900*/  STL [R1+0xf68], R6 ;  /* 0x000f680601007387 */ /* 0x0003e20000100800 */
[----:B--2---:R-:W-:-:S03]  /*9910*/  LEA.HI.X.SX32 R8, R23, c[0x0][0x16c], 0x1, P4 ;  /* 0x00005b0017087a11 */ /* 0x004fc600020f0eff */
[----:B------:R-:W-:Y:S01]  /*9920*/  STL [R1+0x1018], R9 ;  /* 0x0010180901007387 */ /* 0x000fe20000100800 */
[----:B-1----:R-:W-:-:S05]  /*9930*/  LEA.HI.X.SX32 R6, R22, c[0x0][0x16c], 0x1, P0 ;  /* 0x00005b0016067a11 */ /* 0x002fca00000f0eff */
[----:B------:R1:W-:Y:S01]  /*9940*/  STL [R1+0xec4], R6 ;  /* 0x000ec40601007387 */ /* 0x0003e20000100800 */
[----:B------:R-:W-:-:S03]  /*9950*/  IMAD.WIDE R10, R27, 0x2, R4 ;  /* 0x000000021b0a7825 */ /* 0x000fc600078e0204 */
[----:B------:R2:W-:Y:S01]  /*9960*/  STL [R1+0xec8], R8 ;  /* 0x000ec80801007387 */ /* 0x0005e20000100800 */
[----:B-1----:R-:W-:-:S05]  /*9970*/  LEA.HI.X.SX32 R6, R7, c[0x0][0x16c], 0x1, P6 ;  /* 0x00005b0007067a11 */ /* 0x002fca00030f0eff */
[----:B------:R1:W-:Y:S01]  /*9980*/  STL [R1+0xf74], R6 ;  /* 0x000f740601007387 */ /* 0x0003e20000100800 */
[----:B--2---:R-:W-:-:S03]  /*9990*/  IMAD.WIDE R8, R24, 0x2, R4 ;  /* 0x0000000218087825 */ /* 0x004fc600078e0204 */
[----:B------:R2:W-:Y:S01]  /*99a0*/  STL.64 [R1+0xe68], R10 ;  /* 0x000e680a01007387 */ /* 0x0005e20000100a00 */
[----:B-1----:R-:W-:-:S05]  /*99b0*/  IMAD.WIDE R6, R27, 0x2, R2 ;  /* 0x000000021b067825 */ /* 0x002fca00078e0202 */
[----:B------:R1:W-:Y:S01]  /*99c0*/  STL.64 [R1+0xe60], R6 ;  /* 0x000e600601007387 */ /* 0x0003e20000100a00 */
[----:B------:R-:W-:-:S03]  /*99d0*/  IMAD R27, R25, 0x1d, RZ ;  /* 0x0000001d191b7824 */ /* 0x000fc600078e02ff */
[----:B------:R3:W-:Y:S01]  /*99e0*/  STL.64 [R1+0xe58], R8 ;  /* 0x000e580801007387 */ /* 0x0007e20000100a00 */
[----:B--2---:R-:W-:-:S04]  /*99f0*/  IMAD.WIDE R10, R27, 0x2, R4 ;  /* 0x000000021b0a7825 */ /* 0x004fc800078e0204 */
[----:B-1----:R-:W-:-:S05]  /*9a00*/  IMAD.WIDE R6, R24, 0x2, R2 ;  /* 0x0000000218067825 */ /* 0x002fca00078e0202 */
[----:B------:R1:W-:Y:S01]  /*9a10*/  STL.64 [R1+0xe50], R6 ;  /* 0x000e500601007387 */ /* 0x0003e20000100a00 */
[----:B------:R-:W-:-:S03]  /*9a20*/  IMAD R24, R25, 0x1c, RZ ;  /* 0x0000001c19187824 */ /* 0x000fc600078e02ff */
[----:B------:R2:W-:Y:S01]  /*9a30*/  STL.64 [R1+0xe48], R10 ;  /* 0x000e480a01007387 */ /* 0x0005e20000100a00 */
[----:B---3--:R-:W-:-:S04]  /*9a40*/  IMAD.WIDE R8, R24, 0x2, R4 ;  /* 0x0000000218087825 */ /* 0x008fc800078e0204 */
        /* <DEDUP_REMOVED lines=57> */
[----:B------:R-:W-:-:S03]  /*9de0*/  IMAD.SHL.U32 R24, R25, 0x10, RZ ;  /* 0x0000001019187824 */ /* 0x000fc600078e00ff */
        /* <DEDUP_REMOVED lines=27> */
[----:B-1----:R-:W-:-:S04]  /*9fa0*/  IMAD.WIDE R6, R24, 0x2, R2 ;  /* 0x0000000218067825 */ /* 0x002fc800078e0202 */
[----:B------:R-:W-:Y:S01]  /*9fb0*/  IMAD R24, R25, 0xa, RZ ;  /* 0x0000000a19187824 */ /* 0x000fe200078e02ff */
[----:B------:R1:W-:Y:S03]  /*9fc0*/  STL.64 [R1+0xd30], R6 ;  /* 0x000d300601007387 */ /* 0x0003e60000100a00 */
[----:B---3--:R-:W-:Y:S01]  /*9fd0*/  IMAD.WIDE R8, R24, 0x2, R4 ;  /* 0x0000000218087825 */ /* 0x008fe200078e0204 */
[----:B------:R2:W-:Y:S03]  /*9fe0*/  STL.64 [R1+0xd28], R10 ;  /* 0x000d280a01007387 */ /* 0x0005e60000100a00 */
[----:B-1----:R-:W-:-:S04]  /*9ff0*/  IMAD.WIDE R6, R27, 0x2, R2 ;  /* 0x000000021b067825 */ /* 0x002fc800078e0202 */
[----:B------:R-:W-:Y:S01]  /*a000*/  IMAD R27, R25, 0x9, RZ ;  /* 0x00000009191b7824 */ /* 0x000fe200078e02ff */
[----:B------:R1:W-:Y:S03]  /*a010*/  STL.64 [R1+0xd20], R6 ;  /* 0x000d200601007387 */ /* 0x0003e60000100a00 */
[----:B--2---:R-:W-:Y:S01]  /*a020*/  IMAD.WIDE R10, R27, 0x2, R4 ;  /* 0x000000021b0a7825 */ /* 0x004fe200078e0204 */
[----:B------:R2:W-:Y:S03]  /*a030*/  STL.64 [R1+0xd18], R8 ;  /* 0x000d180801007387 */ /* 0x0005e60000100a00 */
[----:B-1----:R-:W-:-:S04]  /*a040*/  IMAD.WIDE R6, R24, 0x2, R2 ;  /* 0x0000000218067825 */ /* 0x002fc800078e0202 */
[----:B------:R-:W-:Y:S01]  /*a050*/  IMAD.SHL.U32 R24, R25, 0x8, RZ ;  /* 0x0000000819187824 */ /* 0x000fe200078e00ff */
[----:B------:R1:W-:Y:S01]  /*a060*/  STL.64 [R1+0xd10], R6 ;  /* 0x000d100601007387 */ /* 0x0003e20000100a00 */
[----:B--2---:R-:W-:-:S03]  /*a070*/  IMAD.WIDE R8, R27, 0x2, R2 ;  /* 0x000000021b087825 */ /* 0x004fc600078e0202 */
[----:B------:R-:W-:Y:S01]  /*a080*/  STL.64 [R1+0xd08], R10 ;  /* 0x000d080a01007387 */ /* 0x000fe20000100a00 */
[----:B------:R-:W-:-:S03]  /*a090*/  IMAD R27, R25, 0x7, RZ ;  /* 0x00000007191b7824 */ /* 0x000fc600078e02ff */
[----:B------:R2:W-:Y:S01]  /*a0a0*/  STL.64 [R1+0xd00], R8 ;  /* 0x000d000801007387 */ /* 0x0005e20000100a00 */
[----:B-1----:R-:W-:-:S05]  /*a0b0*/  IMAD.WIDE R6, R24, 0x2, R4 ;  /* 0x0000000218067825 */ /* 0x002fca00078e0204 */
[----:B------:R1:W-:Y:S01]  /*a0c0*/  STL.64 [R1+0xcf8], R6 ;  /* 0x000cf80601007387 */ /* 0x0003e20000100a00 */
[----:B--2---:R-:W-:-:S04]  /*a0d0*/  IMAD.WIDE R8, R24, 0x2, R2 ;  /* 0x0000000218087825 */ /* 0x004fc800078e0202 */
[----:B------:R-:W-:Y:S01]  /*a0e0*/  IMAD.WIDE R12, R27, 0x2, R4 ;  /* 0x000000021b0c7825 */ /* 0x000fe200078e0204 */
[----:B------:R2:W-:Y:S03]  /*a0f0*/  STL.64 [R1+0xcf0], R8 ;  /* 0x000cf00801007387 */ /* 0x0005e60000100a00 */
[----:B-1----:R-:W-:Y:S02]  /*a100*/  IMAD R6, R25, 0x6, RZ ;  /* 0x0000000619067824 */ /* 0x002fe400078e02ff */
[----:B------:R-:W-:Y:S01]  /*a110*/  IMAD.WIDE R10, R27, 0x2, R2 ;  /* 0x000000021b0a7825 */ /* 0x000fe200078e0202 */
[----:B------:R-:W-:Y:S03]  /*a120*/  STL.64 [R1+0xce8], R12 ;  /* 0x000ce80c01007387 */ /* 0x000fe60000100a00 */
[----:B------:R-:W-:-:S02]  /*a130*/  IMAD R24, R25, 0x5, RZ ;  /* 0x0000000519187824 */ /* 0x000fc400078e02ff */
[C---:B--2---:R-:W-:Y:S01]  /*a140*/  IMAD.WIDE R8, R6.reuse, 0x2, R4 ;  /* 0x0000000206087825 */ /* 0x044fe200078e0204 */
[----:B------:R-:W-:Y:S03]  /*a150*/  STL.64 [R1+0xce0], R10 ;  /* 0x000ce00a01007387 */ /* 0x000fe60000100a00 */
[----:B------:R-:W-:Y:S01]  /*a160*/  IMAD.WIDE R6, R6, 0x2, R2 ;  /* 0x0000000206067825 */ /* 0x000fe200078e0202 */
[----:B------:R1:W-:Y:S04]  /*a170*/  STL.64 [R1+0xcd8], R8 ;  /* 0x000cd80801007387 */ /* 0x0003e80000100a00 */
[----:B------:R2:W-:Y:S01]  /*a180*/  STL.64 [R1+0xcd0], R6 ;  /* 0x000cd00601007387 */ /* 0x0005e20000100a00 */
[----:B------:R-:W-:-:S02]  /*a190*/  IMAD.SHL.U32 R25, R25, 0x4, RZ ;  /* 0x0000000419197824 */ /* 0x000fc400078e00ff */
[----:B------:R-:W-:Y:S02]  /*a1a0*/  IMAD.MOV.U32 R27, RZ, RZ, c[0x0][0x188] ;  /* 0x00006200ff1b7624 */ /* 0x000fe400078e00ff */
[----:B-1----:R-:W-:-:S04]  /*a1b0*/  IMAD.WIDE R8, R24, 0x2, R4 ;  /* 0x0000000218087825 */ /* 0x002fc800078e0204 */
[----:B--2---:R-:W-:Y:S01]  /*a1c0*/  IMAD.WIDE R6, R24, 0x2, R2 ;  /* 0x0000000218067825 */ /* 0x004fe200078e0202 */
[----:B------:R1:W-:Y:S04]  /*a1d0*/  STL.64 [R1+0xcc8], R8 ;  /* 0x000cc80801007387 */ /* 0x0003e80000100a00 */
[----:B------:R2:W-:Y:S01]  /*a1e0*/  STL.64 [R1+0xcc0], R6 ;  /* 0x000cc00601007387 */ /* 0x0005e20000100a00 */
[----:B------:R-:W-:Y:S02]  /*a1f0*/  IMAD R24, R27, 0x3, RZ ;  /* 0x000000031b187824 */ /* 0x000fe400078e02ff */
[----:B-1----:R-:W-:-:S04]  /*a200*/  IMAD.WIDE R8, R25, 0x2, R4 ;  /* 0x0000000219087825 */ /* 0x002fc800078e0204 */
[----:B--2---:R-:W-:Y:S01]  /*a210*/  IMAD.WIDE R6, R25, 0x2, R2 ;  /* 0x0000000219067825 */ /* 0x004fe200078e0202 */
[----:B------:R1:W-:Y:S03]  /*a220*/  STL.64 [R1+0xcb8], R8 ;  /* 0x000cb80801007387 */ /* 0x0003e60000100a00 */
[----:B------:R-:W-:Y:S01]  /*a230*/  IMAD.SHL.U32 R25, R27, 0x2, RZ ;  /* 0x000000021b197824 */ /* 0x000fe200078e00ff */
[----:B------:R2:W-:Y:S03]  /*a240*/  STL.64 [R1+0xcb0], R6 ;  /* 0x000cb00601007387 */ /* 0x0005e60000100a00 */
[----:B------:R-:W-:-:S04]  /*a250*/  IMAD.WIDE R10, R25, 0x2, R4 ;  /* 0x00000002190a7825 */ /* 0x000fc800078e0204 */
[----:B-1----:R-:W-:-:S04]  /*a260*/  IMAD.WIDE R8, R24, 0x2, R4 ;  /* 0x0000000218087825 */ /* 0x002fc800078e0204 */
[--C-:B--2---:R-:W-:Y:S01]  /*a270*/  IMAD.WIDE R6, R24, 0x2, R2.reuse ;  /* 0x0000000218067825 */ /* 0x104fe200078e0202 */
[----:B------:R1:W-:Y:S04]  /*a280*/  STL.64 [R1+0xca8], R8 ;  /* 0x000ca80801007387 */ /* 0x0003e80000100a00 */
[----:B------:R2:W-:Y:S04]  /*a290*/  STL.64 [R1+0xca0], R6 ;  /* 0x000ca00601007387 */ /* 0x0005e80000100a00 */
[----:B------:R0:W-:Y:S01]  /*a2a0*/  STL.64 [R1+0xc98], R10 ;  /* 0x000c980a01007387 */ /* 0x0001e20000100a00 */
[----:B-1----:R-:W-:-:S04]  /*a2b0*/  IMAD.WIDE R8, R25, 0x2, R2 ;  /* 0x0000000219087825 */ /* 0x002fc800078e0202 */
[C---:B--2---:R-:W-:Y:S01]  /*a2c0*/  IMAD.WIDE R6, R27.reuse, 0x2, R4 ;  /* 0x000000021b067825 */ /* 0x044fe200078e0204 */
[----:B------:R0:W-:Y:S03]  /*a2d0*/  STL.64 [R1+0xc90], R8 ;  /* 0x000c900801007387 */ /* 0x0001e60000100a00 */
[----:B------:R-:W-:Y:S01]  /*a2e0*/  IMAD.WIDE R4, R27, 0x2, R2 ;  /* 0x000000021b047825 */ /* 0x000fe200078e0202 */
[----:B------:R0:W-:Y:S04]  /*a2f0*/  STL.64 [R1+0xc88], R6 ;  /* 0x000c880601007387 */ /* 0x0001e80000100a00 */
[----:B------:R0:W-:Y:S01]  /*a300*/  STL.64 [R1+0xc80], R4 ;  /* 0x000c800401007387 */ /* 0x0001e20000100a00 */
[----:B------:R-:W-:-:S02]  /*a310*/  IMAD.MOV.U32 R2, RZ, RZ, c[0x0][0x160] ;  /* 0x00005800ff027624 */ /* 0x000fc400078e00ff */
[----:B------:R-:W-:Y:S02]  /*a320*/  IMAD.MOV.U32 R3, RZ, RZ, c[0x0][0x164] ;  /* 0x00005900ff037624 */ /* 0x000fe400078e00ff */
.L_x_2:
[----:B------:R1:W-:Y:S04]  /*a330*/  STL.64 [R1+0x2390], R8 ;  /* 0x0023900801007387 */ /* 0x0003e80000100a00 */
[----:B01----:R-:W2:Y:S04]  /*a340*/  LDL.64 R8, [R1+0xc78] ;  /* 0x000c780001087983 */ /* 0x003ea80000100a00 */
[----:B-----5:R0:W-:Y:S04]  /*a350*/  STL.64 [R1+0x2388], R20 ;  /* 0x0023881401007387 */ /* 0x0201e80000100a00 */
[----:B0-----:R-:W3:Y:S04]  /*a360*/  LDL.64 R20, [R1+0xc70] ;  /* 0x000c700001147983 */ /* 0x001ee80000100a00 */
[----:B------:R-:W-:Y:S04]  /*a370*/  STL.64 [R1+0x2380], R18 ;  /* 0x0023801201007387 */ /* 0x000fe80000100a00 */
[----:B------:R-:W-:Y:S04]  /*a380*/  STL.64 [R1+0x2378], R22 ;  /* 0x0023781601007387 */ /* 0x000fe80000100a00 */
[----:B------:R-:W-:Y:S04]  /*a390*/  STL [R1+0x23a0], R23 ;  /* 0x0023a01701007387 */ /* 0x000fe80000100800 */
[----:B------:R-:W-:Y:S04]  /*a3a0*/  STL [R1+0x2398], R22 ;  /* 0x0023981601007387 */ /* 0x000fe80000100800 */
[----:B------:R-:W-:Y:S04]  /*a3b0*/  STL [R1+0x23a4], R22 ;  /* 0x0023a41601007387 */ /* 0x000fe80000100800 */
[----:B------:R-:W-:Y:S04]  /*a3c0*/  STL.64 [R1+0x2350], R12 ;  /* 0x0023500c01007387 */ /* 0x000fe80000100a00 */
[----:B------:R-:W-:Y:S04]  /*a3d0*/  STL.64 [R1+0x2370], R12 ;  /* 0x0023700c01007387 */ /* 0x000fe80000100a00 */
[----:B------:R-:W-:Y:S04]  /*a3e0*/  STL [R1+0x239c], R13 ;  /* 0x00239c0d01007387 */ /* 0x000fe80000100800 */
[----:B------:R-:W-:Y:S04]  /*a3f0*/  STL.64 [R1+0x2348], R14 ;  /* 0x0023480e01007387 */ /* 0x000fe80000100a00 */
[----:B------:R-:W-:Y:S04]  /*a400*/  STL.64 [R1+0x2360], R14 ;  /* 0x0023600e01007387 */ /* 0x000fe80000100a00 */
[----:B------:R-:W-:Y:S04]  /*a410*/  STL.64 [R1+0x2340], R26 ;  /* 0x0023401a01007387 */ /* 0x000fe80000100a00 */
[----:B------:R-:W-:Y:S04]  /*a420*/  STL [R1+0x2368], R26 ;  /* 0x0023681a01007387 */ /* 0x000fe80000100800 */
[----:B------:R-:W-:Y:S04]  /*a430*/  STL.64 [R1+0x2328], R10 ;  /* 0x0023280a01007387 */ /* 0x000fe80000100a00 */
[----:B------:R-:W-:Y:S04]  /*a440*/  STL [R1+0x2358], R10 ;  /* 0x0023580a01007387 */ /* 0x000fe80000100800 */
[----:B------:R-:W-:Y:S04]  /*a450*/  STL.64 [R1+0x2320], R16 ;  /* 0x0023201001007387 */ /* 0x000fe80000100a00 */
[----:B-----5:R-:W-:Y:S04]  /*a460*/  STL [R1+0x22ec], R28 ;  /* 0x0022ec1c01007387 */ /* 0x020fe80000100800 */
[----:B------:R0:W-:Y:S04]  /*a470*/  STL [R1+0x22e8], R0 ;  /* 0x0022e80001007387 */ /* 0x0001e80000100800 */
[----:B0-----:R-:W4:Y:S04]  /*a480*/  LDL R0, [R1+0x120] ;  /* 0x0001200001007983 */ /* 0x001f280000100800 */
[----:B------:R-:W-:Y:S04]  /*a490*/  STL [R1+0x2240], R29 ;  /* 0x0022401d01007387 */ /* 0x000fe80000100800 */
[----:B------:R-:W4:Y:S04]  /*a4a0*/  LDL.64 R10, [R1+0xc80] ;  /* 0x000c8000010a7983 */ /* 0x000f280000100a00 */
[----:B------:R-:W4:Y:S01]  /*a4b0*/  LDL.64 R18, [R1+0xc88] ;  /* 0x000c880001127983 */ /* 0x000f220000100a00 */
[----:B------:R-:W-:-:S02]  /*a4c0*/  PRMT R25, RZ, 0x7610, R25 ;  /* 0x00007610ff197816 */ /* 0x000fc40000000019 */
[----:B------:R-:W-:Y:S02]  /*a4d0*/  PRMT R22, RZ, 0x7610, R22 ;  /* 0x00007610ff167816 */ /* 0x000fe40000000016 */
[----:B------:R-:W-:Y:S02]  /*a4e0*/  PRMT R23, RZ, 0x7610, R23 ;  /* 0x00007610ff177816 */ /* 0x000fe40000000017 */
[----:B------:R-:W-:Y:S02]  /*a4f0*/  PRMT R13, RZ, 0x7610, R13 ;  /* 0x00007610ff0d7816 */ /* 0x000fe4000000000d */
[-C--:B--2---:R-:W-:Y:S02]  /*a500*/  IADD3 R6, P0, R8, R2.reuse, RZ ;  /* 0x0000000208067210 */ /* 0x084fe40007f1e0ff */
[----:B---3--:R-:W-:-:S05]  /*a510*/  IADD3 R4, P1, R20, R2, RZ ;  /* 0x0000000214047210 */ /* 0x008fca0007f3e0ff */
[--C-:B------:R-:W-:Y:S02]  /*a520*/  IMAD.X R5, R21, 0x1, R3.reuse, P1 ;  /* 0x0000000115057824 */ /* 0x100fe400008e0603 */
[----:B------:R-:W-:Y:S01]  /*a530*/  IMAD.X R7, R9, 0x1, R3, P0 ;  /* 0x0000000109077824 */ /* 0x000fe200000e0603 */
[----:B------:R-:W2:Y:S04]  /*a540*/  LDL.64 R20, [R1+0xc98] ;  /* 0x000c980001147983 */ /* 0x000ea80000100a00 */
[----:B------:R-:W3:Y:S01]  /*a550*/  LDL.64 R8, [R1+0xc90] ;  /* 0x000c900001087983 */ /* 0x000ee20000100a00 */
[C---:B----4-:R-:W-:Y:S02]  /*a560*/  ISETP.GT.AND P2, PT, R0.reuse, RZ, PT ;  /* 0x000000ff0000720c */ /* 0x050fe40003f44270 */
[----:B------:R-:W-:-:S11]  /*a570*/  ISETP.GT.AND P3, PT, R0, 0x1, PT ;  /* 0x000000010000780c */ /* 0x000fd60003f64270 */
[----:B------:R0:W4:Y:S04]  /*a580*/  @P2 LDG.E.U16 R25, [R4.64] ;  /* 0x0000000404192981 */ /* 0x000128000c1e1500 */
[----:B------:R1:W2:Y:S01]  /*a590*/  @P2 LDG.E.U16 R22, [R6.64] ;  /* 0x0000000406162981 */ /* 0x0002a2000c1e1500 */
[----:B0-----:R-:W-:-:S05]  /*a5a0*/  IADD3 R4, P1, R10, R2, RZ ;  /* 0x000000020a047210 */ /* 0x001fca0007f3e0ff */
[----:B------:R-:W-:Y:S01]  /*a5b0*/  IMAD.X R5, R11, 0x1, R3, P1 ;  /* 0x000000010b057824 */ /* 0x000fe200008e0603 */
[----:B-1----:R-:W-:-:S04]  /*a5c0*/  IADD3 R6, P0, R18, R2, RZ ;  /* 0x0000000212067210 */ /* 0x002fc80007f1e0ff */
[----:B------:R-:W2:Y:S01]  /*a5d0*/  @P3 LDG.E.U16 R23, [R4.64] ;  /* 0x0000000404173981 */ /* 0x000ea2000c1e1500 */
[----:B------:R-:W-:-:S05]  /*a5e0*/  IMAD.X R7, R19, 0x1, R3, P0 ;  /* 0x0000000113077824 */ /* 0x000fca00000e0603 */
[----:B------:R-:W2:Y:S04]  /*a5f0*/  @P3 LDG.E.U16 R13, [R6.64] ;  /* 0x00000004060d3981 */ /* 0x000ea8000c1e1500 */
[----:B----4-:R-:W-:Y:S04]  /*a600*/  STL [R1+0x22d0], R25 ;  /* 0x0022d01901007387 */ /* 0x010fe80000100800 */
[----:B------:R-:W-:Y:S04]  /*a610*/  STL [R1+0x22d4], R25 ;  /* 0x0022d41901007387 */ /* 0x000fe80000100800 */
[----:B------:R-:W-:Y:S04]  /*a620*/  STL [R1+0x22d8], R25 ;  /* 0x0022d81901007387 */ /* 0x000fe80000100800 */
[----:B------:R-:W-:Y:S04]  /*a630*/  STL [R1+0x22dc], R25 ;  /* 0x0022dc1901007387 */ /* 0x000fe80000100800 */
[----:B------:R-:W-:Y:S04]  /*a640*/  STL [R1+0x22e0], R25 ;  /* 0x0022e01901007387 */ /* 0x000fe80000100800 */
[----:B------:R-:W-:Y:S04]  /*a650*/  STL [R1+0x22e4], R25 ;  /* 0x0022e41901007387 */ /* 0x000fe80000100800 */
[----:B------:R-:W-:Y:S04]  /*a660*/  STL.64 [R1+0x2318], R24 ;  /* 0x0023181801007387 */ /* 0x000fe80000100a00 */
[----:B------:R-:W-:Y:S04]  /*a670*/  STL.64 [R1+0x2338], R24 ;  /* 0x0023381801007387 */ /* 0x000fe80000100a00 */
[----:B--2---:R0:W-:Y:S04]  /*a680*/  STL [R1], R22 ;  /* 0x0000001601007387 */ /* 0x0041e80000100800 */
[----:B0-----:R-:W2:Y:S04]  /*a690*/  LDL.LU R22, [R1+0x23a4] ;  /* 0x0023a40001167983 */ /* 0x001ea80000300800 */
[----:B------:R-:W4:Y:S04]  /*a6a0*/  LDL.64 R10, [R1+0xca0] ;  /* 0x000ca000010a7983 */ /* 0x000f280000100a00 */
[----:B------:R-:W4:Y:S04]  /*a6b0*/  LDL.64 R18, [R1+0xca8] ;  /* 0x000ca80001127983 */ /* 0x000f280000100a00 */
[----:B------:R0:W-:Y:S04]  /*a6c0*/  STL [R1+0xc], R23 ;  /* 0x00000c1701007387 */ /* 0x0001e80000100800 */
[----:B0-----:R-:W4:Y:S04]  /*a6d0*/  LDL.LU R23, [R1+0x23a0] ;  /* 0x0023a00001177983 */ /* 0x001f280000300800 */
[----:B------:R0:W-:Y:S04]  /*a6e0*/  STL [R1+0x10], R13 ;  /* 0x0000100d01007387 */ /* 0x0001e80000100800 */
[----:B0-----:R-:W4:Y:S01]  /*a6f0*/  LDL.LU R13, [R1+0x239c] ;  /* 0x00239c00010d7983 */ /* 0x001f220000300800 */
[----:B------:R-:W-:-:S02]  /*a700*/  ISETP.GT.AND P2, PT, R0, 0x2, PT ;  /* 0x000000020000780c */ /* 0x000fc40003f44270 */
[-C--:B------:R-:W-:Y:S02]  /*a710*/  IADD3 R6, P0, R20, R2.reuse, RZ ;  /* 0x0000000214067210 */ /* 0x080fe40007f1e0ff */
[----:B---3--:R-:W-:-:S03]  /*a720*/  IADD3 R4, P1, R8, R2, RZ ;  /* 0x0000000208047210 */ /* 0x008fc60007f3e0ff */
[--C-:B------:R-:W-:Y:S02]  /*a730*/  IMAD.X R7, R21, 0x1, R3.reuse, P0 ;  /* 0x0000000115077824 */ /* 0x100fe400000e0603 */
[----:B------:R-:W-:Y:S01]  /*a740*/  IMAD.X R5, R9, 0x1, R3, P1 ;  /* 0x0000000109057824 */ /* 0x000fe200008e0603 */
[----:B------:R-:W-:Y:S01]  /*a750*/  ISETP.GT.AND P3, PT, R0, 0x3, PT ;  /* 0x000000030000780c */ /* 0x000fe20003f64270 */
[----:B------:R-:W3:Y:S01]  /*a760*/  LDL.64 R8, [R1+0xcb0] ;  /* 0x000cb00001087983 */ /* 0x000ee20000100a00 */
[----:B------:R-:W-:-:S03]  /*a770*/  PRMT R12, RZ, 0x7610, R12 ;  /* 0x00007610ff0c7816 */ /* 0x000fc6000000000c */
[----:B------:R-:W3:Y:S01]  /*a780*/  LDL.64 R20, [R1+0xcb8] ;  /* 0x000cb80001147983 */ /* 0x000ee20000100a00 */
[----:B--2---:R-:W-:-:S06]  /*a790*/  PRMT R22, RZ, 0x7610, R22 ;  /* 0x00007610ff167816 */ /* 0x004fcc0000000016 */
[----:B------:R0:W2:Y:S01]  /*a7a0*/  @P2 LDG.E.U16 R22, [R4.64] ;  /* 0x0000000404162981 */ /* 0x0000a2000c1e1500 */
[----:B----4-:R-:W-:Y:S02]  /*a7b0*/  PRMT R23, RZ, 0x7610, R23 ;  /* 0x00007610ff177816 */ /* 0x010fe40000000017 */
[----:B0-----:R-:W-:-:S04]  /*a7c0*/  IADD3 R4, P1, R10, R2, RZ ;  /* 0x000000020a047210 */ /* 0x001fc80007f3e0ff */
[----:B------:R0:W4:Y:S01]  /*a7d0*/  @P2 LDG.E.U16 R23, [R6.64] ;  /* 0x0000000406172981 */ /* 0x000122000c1e1500 */
[----:B------:R-:W-:Y:S01]  /*a7e0*/  IMAD.X R5, R11, 0x1, R3, P1 ;  /* 0x000000010b057824 */ /* 0x000fe200008e0603 */
[----:B0-----:R-:W-:Y:S02]  /*a7f0*/  IADD3 R6, P0, R18, R2, RZ ;  /* 0x0000000212067210 */ /* 0x001fe40007f1e0ff */
[----:B------:R-:W-:-:S03]  /*a800*/  PRMT R13, RZ, 0x7610, R13 ;  /* 0x00007610ff0d7816 */ /* 0x000fc6000000000d */
[----:B------:R-:W-:-:S03]  /*a810*/  IMAD.X R7, R19, 0x1, R3, P0 ;  /* 0x0000000113077824 */ /* 0x000fc600000e0603 */
[----:B------:R3:W4:Y:S04]  /*a820*/  @P3 LDG.E.U16 R13, [R4.64] ;  /* 0x00000004040d3981 */ /* 0x000728000c1e1500 */
[----:B------:R-:W4:Y:S01]  /*a830*/  @P3 LDG.E.U16 R12, [R6.64] ;  /* 0x00000004060c3981 */ /* 0x000f22000c1e1500 */
[----:B---3--:R-:W-:-:S05]  /*a840*/  IADD3 R4, P1, R8, R2, RZ ;  /* 0x0000000208047210 */ /* 0x008fca0007f3e0ff */
[----:B------:R-:W-:Y:S01]  /*a850*/  IMAD.X R5, R9, 0x1, R3, P1 ;  /* 0x0000000109057824 */ /* 0x000fe200008e0603 */
[----:B--2---:R0:W-:Y:S04]  /*a860*/  STL [R1+0x1c], R22 ;  /* 0x00001c1601007387 */ /* 0x0041e80000100800 */
[----:B0-----:R-:W2:Y:S04]  /*a870*/  LDL.LU R22, [R1+0x2398] ;  /* 0x0023980001167983 */ /* 0x001ea80000300800 */
[----:B------:R-:W3:Y:S04]  /*a880*/  LDL.64 R10, [R1+0xcc0] ;  /* 0x000cc000010a7983 */ /* 0x000ee80000100a00 */
[----:B------:R-:W3:Y:S04]  /*a890*/  LDL.64 R18, [R1+0xcc8] ;  /* 0x000cc80001127983 */ /* 0x000ee80000100a00 */
[----:B----4-:R-:W-:Y:S04]  /*a8a0*/  STL [R1+0xdc], R12 ;  /* 0x0000dc0c01007387 */ /* 0x010fe80000100800 */
[----:B------:R0:W-:Y:S04]  /*a8b0*/  STL [R1+0x24], R13 ;  /* 0x0000240d01007387 */ /* 0x0001e80000100800 */
[----:B0-----:R-:W4:Y:S04]  /*a8c0*/  LDL.64 R12, [R1+0xcd0] ;  /* 0x000cd000010c7983 */ /* 0x001f280000100a00 */
[----:B------:R-:W4:Y:S01]  /*a8d0*/  LDL.LU.64 R8, [R1+0x2390] ;  /* 0x0023900001087983 */ /* 0x000f220000300a00 */
[----:B------:R-:W-:-:S02]  /*a8e0*/  ISETP.GT.AND P2, PT, R0, 0x4, PT ;  /* 0x000000040000780c */ /* 0x000fc40003f44270 */
[----:B------:R-:W-:-:S05]  /*a8f0*/  IADD3 R6, P0, R20, R2, RZ ;  /* 0x0000000214067210 */ /* 0x000fca0007f1e0ff */
[----:B------:R-:W-:Y:S01]  /*a900*/  IMAD.X R7, R21, 0x1, R3, P0 ;  /* 0x0000000115077824 */ /* 0x000fe200000e0603 */
[----:B------:R-:W-:Y:S01]  /*a910*/  ISETP.GT.AND P3, PT, R0, 0x5, PT ;  /* 0x000000050000780c */ /* 0x000fe20003f64270 */
[----:B------:R-:W4:Y:S01]  /*a920*/  LDL.LU.64 R20, [R1+0x2388] ;  /* 0x0023880001147983 */ /* 0x000f220000300a00 */
[----:B--2---:R-:W-:-:S06]  /*a930*/  PRMT R22, RZ, 0x7610, R22 ;  /* 0x00007610ff167816 */ /* 0x004fcc0000000016 */
[----:B------:R3:W2:Y:S02]  /*a940*/  @P2 LDG.E.U16 R22, [R4.64] ;  /* 0x0000000404162981 */ /* 0x0006a4000c1e1500 */
[----:B---3--:R-:W-:Y:S02]  /*a950*/  IADD3 R4, P1, R10, R2, RZ ;  /* 0x000000020a047210 */ /* 0x008fe40007f3e0ff */
[----:B----4-:R-:W-:Y:S02]  /*a960*/  PRMT R8, RZ, 0x7610, R8 ;  /* 0x00007610ff087816 */ /* 0x010fe40000000008 */
[----:B------:R-:W-:-:S04]  /*a970*/  PRMT R9, RZ, 0x7610, R9 ;  /* 0x00007610ff097816 */ /* 0x000fc80000000009 */
[----:B------:R0:W3:Y:S02]  /*a980*/  @P2 LDG.E.U16 R8, [R6.64] ;  /* 0x0000000406082981 */ /* 0x0000e4000c1e1500 */
[----:B0-----:R-:W-:-:S04]  /*a990*/  IMAD.MOV.U32 R7, RZ, RZ, R11 ;  /* 0x000000ffff077224 */ /* 0x001fc800078e000b */
[----:B------:R-:W-:Y:S02]  /*a9a0*/  IMAD.X R5, R7, 0x1, R3, P1 ;  /* 0x0000000107057824 */ /* 0x000fe400008e0603 */
[----:B------:R-:W-:-:S06]  /*a9b0*/  IMAD.MOV.U32 R7, RZ, RZ, R9 ;  /* 0x000000ffff077224 */ /* 0x000fcc00078e0009 */
[----:B------:R0:W4:Y:S01]  /*a9c0*/  @P3 LDG.E.U16 R7, [R4.64] ;  /* 0x0000000404073981 */ /* 0x000122000c1e1500 */
[----:B------:R-:W-:Y:S01]  /*a9d0*/  IMAD.MOV.U32 R6, RZ, RZ, R10 ;  /* 0x000000ffff067224 */ /* 0x000fe200078e000a */
[----:B------:R-:W-:Y:S02]  /*a9e0*/  ISETP.GT.AND P0, PT, R0, 0x6, PT ;  /* 0x000000060000780c */ /* 0x000fe40003f04270 */
[-C--:B------:R-:W-:Y:S02]  /*a9f0*/  IADD3 R6, P1, R12, R2.reuse, RZ ;  /* 0x000000020c067210 */ /* 0x080fe40007f3e0ff */
[----:B------:R-:W-:Y:S01]  /*aa00*/  PRMT R14, RZ, 0x7610, R14 ;  /* 0x00007610ff0e7816 */ /* 0x000fe2000000000e */
[----:B0-----:R-:W-:Y:S02]  /*aa10*/  IMAD.MOV.U32 R5, RZ, RZ, R13 ;  /* 0x000000ffff057224 */ /* 0x001fe400078e000d */
[----:B------:R-:W-:Y:S01]  /*aa20*/  IMAD.MOV.U32 R4, RZ, RZ, R12 ;  /* 0x000000ffff047224 */ /* 0x000fe200078e000c */
[----:B------:R-:W-:Y:S01]  /*aa30*/  PRMT R15, RZ, 0x7610, R15 ;  /* 0x00007610ff0f7816 */ /* 0x000fe2000000000f */
[----:B--2---:R-:W-:Y:S04]  /*aa40*/  STL [R1+0xf8], R22 ;  /* 0x0000f81601007387 */ /* 0x004fe80000100800 */
[----:B------:R0:W-:Y:S04]  /*aa50*/  STL [R1+0x20], R23 ;  /* 0x0000201701007387 */ /* 0x0001e80000100800 */
[----:B------:R-:W2:Y:S04]  /*aa60*/  LDL.64 R10, [R1+0xce0] ;  /* 0x000ce000010a7983 */ /* 0x000ea80000100a00 */
[----:B0-----:R-:W2:Y:S04]  /*aa70*/  LDL.64 R22, [R1+0xcd8] ;  /* 0x000cd80001167983 */ /* 0x001ea80000100a00 */
[----:B---3--:R0:W-:Y:S04]  /*aa80*/  STL [R1+0xfc], R8 ;  /* 0x0000fc0801007387 */ /* 0x0081e80000100800 */
[----:B------:R1:W-:Y:S01]  /*aa90*/  STL.S16 [R1+0x108], R9 ;  /* 0x0001080901007387 */ /* 0x0003e20000100600 */
[----:B0-----:R-:W-:-:S05]  /*aaa0*/  IADD3 R8, P2, R18, R2, RZ ;  /* 0x0000000212087210 */ /* 0x001fca0007f5e0ff */
[--C-:B-1----:R-:W-:Y:S02]  /*aab0*/  IMAD.X R9, R19, 0x1, R3.reuse, P2 ;  /* 0x0000000113097824 */ /* 0x102fe400010e0603 */
[----:B------:R-:W3:Y:S04]  /*aac0*/  LDL.LU.64 R18, [R1+0x2380] ;  /* 0x0023800001127983 */ /* 0x000ee80000300a00 */
[----:B------:R-:W2:Y:S04]  /*aad0*/  LDL.64 R12, [R1+0xce8] ;  /* 0x000ce800010c7983 */ /* 0x000ea80000100a00 */
[----:B----4-:R0:W-:Y:S04]  /*aae0*/  @P3 STL [R1+0x108], R7 ;  /* 0x0001080701003387 */ /* 0x0101e80000100800 */
[----:B------:R-:W4:Y:S01]  /*aaf0*/  @P3 LDG.E.U16 R15, [R8.64] ;  /* 0x00000004080f3981 */ /* 0x000f22000c1e1500 */
[----:B0-----:R-:W-:-:S05]  /*ab00*/  IMAD.X R7, R5, 0x1, R3, P1 ;  /* 0x0000000105077824 */ /* 0x001fca00008e0603 */
[----:B------:R-:W2:Y:S04]  /*ab10*/  @P0 LDG.E.U16 R14, [R6.64] ;  /* 0x00000004060e0981 */ /* 0x000ea8000c1e1500 */
[----:B------:R-:W-:Y:S01]  /*ab20*/  STL.64 [R1+0x2330], R8 ;  /* 0x0023300801007387 */ /* 0x000fe20000100a00 */
[----:B------:R-:W-:Y:S02]  /*ab30*/  ISETP.GT.AND P3, PT, R0, 0x7, PT ;  /* 0x000000070000780c */ /* 0x000fe40003f64270 */
[----:B------:R-:W-:Y:S01]  /*ab40*/  PRMT R27, RZ, 0x7610, R27 ;  /* 0x00007610ff1b7816 */ /* 0x000fe2000000001b */
[----:B--2---:R-:W-:Y:S04]  /*ab50*/  STL [R1+0x11c], R14 ;  /* 0x00011c0e01007387 */ /* 0x004fe80000100800 */
[----:B----4-:R0:W-:Y:S04]  /*ab60*/  STL [R1+0x10c], R15 ;  /* 0x00010c0f01007387 */ /* 0x0101e80000100800 */
[----:B0-----:R-:W2:Y:S01]  /*ab70*/  LDL.64 R14, [R1+0xcf0] ;  /* 0x000cf000010e7983 */ /* 0x001ea20000100a00 */
[----:B------:R-:W-:-:S02]  /*ab80*/  IADD3 R4, P2, R22, R2, RZ ;  /* 0x0000000216047210 */ /* 0x000fc40007f5e0ff */
[----:B------:R-:W-:-:S03]  /*ab90*/  IADD3 R6, P1, R10, R2, RZ ;  /* 0x000000020a067210 */ /* 0x000fc60007f3e0ff */
[----:B------:R-:W-:Y:S01]  /*aba0*/  IMAD.X R5, R23, 0x1, R3, P2 ;  /* 0x0000000117057824 */ /* 0x000fe200010e0603 */
[----:B------:R-:W-:Y:S01]  /*abb0*/  PRMT R29, RZ, 0x7610, R29 ;  /* 0x00007610ff1d7816 */ /* 0x000fe2000000001d */
[----:B------:R-:W-:Y:S01]  /*abc0*/  IMAD.X R7, R11, 0x1, R3, P1 ;  /* 0x000000010b077824 */ /* 0x000fe200008e0603 */
[----:B------:R-:W-:Y:S01]  /*abd0*/  PRMT R20, RZ, 0x7610, R20 ;  /* 0x00007610ff147816 */ /* 0x000fe20000000014 */
[----:B------:R-:W4:Y:S04]  /*abe0*/  LDL.LU.64 R22, [R1+0x2378] ;  /* 0x0023780001167983 */ /* 0x000f280000300a00 */
[----:B------:R0:W3:Y:S01]  /*abf0*/  @P0 LDG.E.U16 R27, [R4.64] ;  /* 0x00000004041b0981 */ /* 0x0000e2000c1e1500 */
[----:B------:R-:W-:-:S03]  /*ac00*/  ISETP.GT.AND P1, PT, R0, 0x8, PT ;  /* 0x000000080000780c */ /* 0x000fc60003f24270 */
[----:B------:R2:W3:Y:S04]  /*ac10*/  @P3 LDG.E.U16 R29, [R6.64] ;  /* 0x00000004061d3981 */ /* 0x0004e8000c1e1500 */
[----:B------:R-:W4:Y:S01]  /*ac20*/  LDL.64 R10, [R1+0xcf8] ;  /* 0x000cf800010a7983 */ /* 0x000f220000100a00 */
[----:B0-----:R-:W-:-:S05]  /*ac30*/  IADD3 R4, P0, R12, R2, RZ ;  /* 0x000000020c047210 */ /* 0x001fca0007f1e0ff */
[----:B------:R-:W-:Y:S01]  /*ac40*/  IMAD.X R5, R13, 0x1, R3, P0 ;  /* 0x000000010d057824 */ /* 0x000fe200000e0603 */
[----:B--2---:R-:W-:-:S05]  /*ac50*/  IADD3 R6, P0, R14, R2, RZ ;  /* 0x000000020e067210 */ /* 0x004fca0007f1e0ff */
[----:B------:R-:W-:-:S05]  /*ac60*/  IMAD.X R7, R15, 0x1, R3, P0 ;  /* 0x000000010f077824 */ /* 0x000fca00000e0603 */
[----:B------:R-:W2:Y:S01]  /*ac70*/  @P1 LDG.E.U16 R20, [R6.64] ;  /* 0x0000000406141981 */ /* 0x000ea2000c1e1500 */
[----:B------:R-:W-:-:S06]  /*ac80*/  PRMT R26, RZ, 0x7610, R26 ;  /* 0x00007610ff1a7816 */ /* 0x000fcc000000001a */
[----:B------:R4:W2:Y:S04]  /*ac90*/  @P3 LDG.E.U16 R26, [R4.64] ;  /* 0x00000004041a3981 */ /* 0x0008a8000c1e1500 */
[----:B---3--:R-:W-:Y:S04]  /*aca0*/  STL [R1+0x2244], R29 ;  /* 0x0022441d01007387 */ /* 0x008fe80000100800 */
[----:B------:R-:W-:Y:S04]  /*acb0*/  STL.64 [R1+0x2300], R28 ;  /* 0x0023001c01007387 */ /* 0x000fe80000100a00 */
[----:B------:R-:W3:Y:S01]  /*acc0*/  LDL.64 R12, [R1+0xd00] ;  /* 0x000d0000010c7983 */ /* 0x000ee20000100a00 */
[----:B----4-:R-:W-:-:S02]  /*acd0*/  IADD3 R4, P0, R10, R2, RZ ;  /* 0x000000020a047210 */ /* 0x010fc40007f1e0ff */
[----:B------:R-:W-:-:S03]  /*ace0*/  PRMT R19, RZ, 0x7610, R19 ;  /* 0x00007610ff137816 */ /* 0x000fc60000000013 */
[----:B------:R-:W-:-:S05]  /*acf0*/  IMAD.X R5, R11, 0x1, R3, P0 ;  /* 0x000000010b057824 */ /* 0x000fca00000e0603 */
[----:B------:R3:W4:Y:S04]  /*ad00*/  @P1 LDG.E.U16 R19, [R4.64] ;  /* 0x0000000404131981 */ /* 0x000728000c1e1500 */
[----:B--2---:R-:W-:Y:S04]  /*ad10*/  STL [R1+0x22c8], R20 ;  /* 0x0022c81401007387 */ /* 0x004fe80000100800 */
[----:B------:R-:W-:Y:S04]  /*ad20*/  STL [R1+0x22cc], R20 ;  /* 0x0022cc1401007387 */ /* 0x000fe80000100800 */
[----:B------:R-:W2:Y:S01]  /*ad30*/  LDL.64 R10, [R1+0xd08] ;  /* 0x000d0800010a7983 */ /* 0x000ea20000100a00 */
[----:B------:R-:W-:-:S02]  /*ad40*/  ISETP.GT.AND P1, PT, R0, 0x9, PT ;  /* 0x000000090000780c */ /* 0x000fc40003f24270 */
[----:B------:R-:W-:Y:S02]  /*ad50*/  PRMT R23, RZ, 0x7610, R23 ;  /* 0x00007610ff177816 */ /* 0x000fe40000000017 */
[----:B---3--:R-:W-:-:S05]  /*ad60*/  IADD3 R4, P0, R12, R2, RZ ;  /* 0x000000020c047210 */ /* 0x008fca0007f1e0ff */
[----:B------:R-:W-:-:S05]  /*ad70*/  IMAD.X R5, R13, 0x1, R3, P0 ;  /* 0x000000010d057824 */ /* 0x000fca00000e0603 */
[----:B------:R2:W3:Y:S01]  /*ad80*/  @P1 LDG.E.U16 R23, [R4.64] ;  /* 0x0000000404171981 */ /* 0x0004e2000c1e1500 */
[----:B------:R-:W-:-:S03]  /*ad90*/  PRMT R22, RZ, 0x7610, R22 ;  /* 0x00007610ff167816 */ /* 0x000fc60000000016 */
[----:B----4-:R-:W-:Y:S04]  /*ada0*/  STL [R1+0x22c4], R19 ;  /* 0x0022c41301007387 */ /* 0x010fe80000100800 */
[----:B------:R-:W4:Y:S04]  /*adb0*/  LDL.64 R12, [R1+0xd10] ;  /* 0x000d1000010c7983 */ /* 0x000f280000100a00 */
[----:B------:R-:W4:Y:S01]  /*adc0*/  LDL.64 R14, [R1+0xd18] ;  /* 0x000d1800010e7983 */ /* 0x000f220000100a00 */
[----:B--2---:R-:W-:-:S05]  /*add0*/  IADD3 R4, P0, R10, R2, RZ ;  /* 0x000000020a047210 */ /* 0x004fca0007f1e0ff */
[----:B------:R-:W-:-:S05]  /*ade0*/  IMAD.X R5, R11, 0x1, R3, P0 ;  /* 0x000000010b057824 */ /* 0x000fca00000e0603 */
[----:B------:R4:W2:Y:S04]  /*adf0*/  @P1 LDG.E.U16 R22, [R4.64] ;  /* 0x0000000404161981 */ /* 0x0008a8000c1e1500 */
[----:B---3--:R-:W-:Y:S04]  /*ae00*/  STL [R1+0x22ac], R23 ;  /* 0x0022ac1701007387 */ /* 0x008fe80000100800 */
[----:B------:R-:W-:Y:S04]  /*ae10*/  STL [R1+0x22b0], R23 ;  /* 0x0022b01701007387 */ /* 0x000fe80000100800 */
[----:B------:R-:W-:Y:S01]  /*ae20*/  STL [R1+0x22b4], R23 ;  /* 0x0022b41701007387 */ /* 0x000fe20000100800 */
[----:B----4-:R-:W-:-:S03]  /*ae30*/  IADD3 R4, P0, R12, R2, RZ ;  /* 0x000000020c047210 */ /* 0x010fc60007f1e0ff */
[----:B------:R-:W-:Y:S04]  /*ae40*/  STL [R1+0x118], R27 ;  /* 0x0001181b01007387 */ /* 0x000fe80000100800 */
[----:B------:R-:W-:Y:S04]  /*ae50*/  STL [R1+0x22b8], R23 ;  /* 0x0022b81701007387 */ /* 0x000fe80000100800 */
[----:B------:R-:W-:Y:S04]  /*ae60*/  STL [R1+0x22bc], R23 ;  /* 0x0022bc1701007387 */ /* 0x000fe80000100800 */
[----:B------:R-:W-:Y:S04]  /*ae70*/  STL [R1+0x22c0], R23 ;  /* 0x0022c01701007387 */ /* 0x000fe80000100800 */
[----:B------:R0:W-:Y:S01]  /*ae80*/  STL [R1+0x480], R26 ;  /* 0x0004801a01007387 */ /* 0x0001e20000100800 */
[----:B------:R-:W-:-:S03]  /*ae90*/  IMAD.X R5, R13, 0x1, R3, P0 ;  /* 0x000000010d057824 */ /* 0x000fc600000e0603 */
[----:B------:R-:W3:Y:S04]  /*aea0*/  LDL.64 R10, [R1+0xd28] ;  /* 0x000d2800010a7983 */ /* 0x000ee80000100a00 */
[----:B0-----:R-:W4:Y:S04]  /*aeb0*/  LDL.64 R26, [R1+0xd20] ;  /* 0x000d2000011a7983 */ /* 0x001f280000100a00 */
[----:B--2---:R-:W-:Y:S04]  /*aec0*/  STL [R1+0x22a8], R22 ;  /* 0x0022a81601007387 */ /* 0x004fe80000100800 */
[----:B------:R-:W-:Y:S04]  /*aed0*/  STL.64 [R1+0x22f0], R22 ;  /* 0x0022f01601007387 */ /* 0x000fe80000100a00 */
[----:B------:R-:W-:Y:S04]  /*aee0*/  STL.64 [R1+0x2310], R22 ;  /* 0x0023101601007387 */ /* 0x000fe80000100a00 */
[----:B------:R-:W2:Y:S01]  /*aef0*/  LDL.LU.64 R12, [R1+0x2370] ;  /* 0x00237000010c7983 */ /* 0x000ea20000300a00 */
[----:B------:R-:W-:-:S02]  /*af00*/  ISETP.GT.AND P1, PT, R0, 0xa, PT ;  /* 0x0000000a0000780c */ /* 0x000fc40003f24270 */
[----:B--2---:R-:W-:-:S11]  /*af10*/  PRMT R13, RZ, 0x7610, R13 ;  /* 0x00007610ff0d7816 */ /* 0x004fd6000000000d */
[----:B------:R0:W2:Y:S01]  /*af20*/  @P1 LDG.E.U16 R13, [R4.64] ;  /* 0x00000004040d1981 */ /* 0x0000a2000c1e1500 */
[----:B------:R-:W-:Y:S02]  /*af30*/  PRMT R12, RZ, 0x7610, R12 ;  /* 0x00007610ff0c7816 */ /* 0x000fe4000000000c */
[----:B0-----:R-:W-:-:S05]  /*af40*/  IADD3 R4, P0, R14, R2, RZ ;  /* 0x000000020e047210 */ /* 0x001fca0007f1e0ff */
[--C-:B------:R-:W-:Y:S02]  /*af50*/  IMAD.X R5, R15, 0x1, R3.reuse, P0 ;  /* 0x000000010f057824 */ /* 0x100fe400000e0603 */
[----:B------:R-:W2:Y:S04]  /*af60*/  LDL.64 R14, [R1+0xd30] ;  /* 0x000d3000010e7983 */ /* 0x000ea80000100a00 */
[----:B------:R4:W2:Y:S02]  /*af70*/  @P1 LDG.E.U16 R12, [R4.64] ;  /* 0x00000004040c1981 */ /* 0x0008a4000c1e1500 */
[----:B----4-:R-:W-:Y:S02]  /*af80*/  IADD3 R4, P0, R26, R2, RZ ;  /* 0x000000021a047210 */ /* 0x010fe40007f1e0ff */
[----:B--2---:R-:W-:Y:S04]  /*af90*/  STL [R1+0x8], R12 ;  /* 0x0000080c01007387 */ /* 0x004fe80000100800 */
[----:B------:R0:W-:Y:S04]  /*afa0*/  STL [R1+0x4], R13 ;  /* 0x0000040d01007387 */ /* 0x0001e80000100800 */
[----:B0-----:R-:W2:Y:S04]  /*afb0*/  LDL.64 R12, [R1+0xd38] ;  /* 0x000d3800010c7983 */ /* 0x001ea80000100a00 */
[----:B------:R-:W4:Y:S01]  /*afc0*/  LDL.LU R26, [R1+0x2368] ;  /* 0x00236800011a7983 */ /* 0x000f220000300800 */
[----:B------:R-:W-:Y:S01]  /*afd0*/  ISETP.GT.AND P1, PT, R0, 0xb, PT ;  /* 0x0000000b0000780c */ /* 0x000fe20003f24270 */
[----:B------:R-:W-:Y:S01]  /*afe0*/  IMAD.X R5, R27, 0x1, R3, P0 ;  /* 0x000000011b057824 */ /* 0x000fe200000e0603 */
[----:B------:R-:W-:-:S02]  /*aff0*/  PRMT R17, RZ, 0x7610, R17 ;  /* 0x00007610ff117816 */ /* 0x000fc40000000011 */
[----:B----4-:R-:W-:-:S09]  /*b000*/  PRMT R26, RZ, 0x7610, R26 ;  /* 0x00007610ff1a7816 */ /* 0x010fd2000000001a */
[----:B------:R3:W4:Y:S02]  /*b010*/  @P1 LDG.E.U16 R26, [R4.64] ;  /* 0x00000004041a1981 */ /* 0x000724000c1e1500 */
[----:B---3--:R-:W-:-:S05]  /*b020*/  IADD3 R4, P0, R10, R2, RZ ;  /* 0x000000020a047210 */ /* 0x008fca0007f1e0ff */
[----:B------:R-:W-:Y:S02]  /*b030*/  IMAD.X R5, R11, 0x1, R3, P0 ;  /* 0x000000010b057824 */ /* 0x000fe400000e0603 */
[----:B------:R-:W3:Y:S04]  /*b040*/  LDL.64 R10, [R1+0xd40] ;  /* 0x000d4000010a7983 */ /* 0x000ee80000100a00 */
[----:B------:R0:W2:Y:S02]  /*b050*/  @P1 LDG.E.U16 R17, [R4.64] ;  /* 0x0000000404111981 */ /* 0x0000a4000c1e1500 */
[----:B0-----:R-:W-:-:S05]  /*b060*/  IADD3 R4, P0, R14, R2, RZ ;  /* 0x000000020e047210 */ /* 0x001fca0007f1e0ff */
[----:B------:R-:W-:Y:S01]  /*b070*/  IMAD.X R5, R15, 0x1, R3, P0 ;  /* 0x000000010f057824 */ /* 0x000fe200000e0603 */
[----:B----4-:R0:W-:Y:S04]  /*b080*/  STL [R1+0x14], R26 ;  /* 0x0000141a01007387 */ /* 0x0101e80000100800 */
[----:B0-----:R-:W4:Y:S04]  /*b090*/  LDL.64 R26, [R1+0xd48] ;  /* 0x000d4800011a7983 */ /* 0x001f280000100a00 */
[----:B------:R-:W2:Y:S01]  /*b0a0*/  LDL.LU.64 R14, [R1+0x2360] ;  /* 0x00236000010e7983 */ /* 0x000ea20000300a00 */
[----:B------:R-:W-:-:S02]  /*b0b0*/  ISETP.GT.AND P1, PT, R0, 0xc, PT ;  /* 0x0000000c0000780c */ /* 0x000fc40003f24270 */
[----:B--2---:R-:W-:-:S11]  /*b0c0*/  PRMT R15, RZ, 0x7610, R15 ;  /* 0x00007610ff0f7816 */ /* 0x004fd6000000000f */
[----:B------:R0:W2:Y:S01]  /*b0d0*/  @P1 LDG.E.U16 R15, [R4.64] ;  /* 0x00000004040f1981 */ /* 0x0000a2000c1e1500 */
[----:B------:R-:W-:Y:S02]  /*b0e0*/  PRMT R14, RZ, 0x7610, R14 ;  /* 0x00007610ff0e7816 */ /* 0x000fe4000000000e */
[----:B0-----:R-:W-:-:S05]  /*b0f0*/  IADD3 R4, P0, R12, R2, RZ ;  /* 0x000000020c047210 */ /* 0x001fca0007f1e0ff */
[----:B------:R-:W-:Y:S02]  /*b100*/  IMAD.X R5, R13, 0x1, R3, P0 ;  /* 0x000000010d057824 */ /* 0x000fe400000e0603 */
[----:B------:R-:W2:Y:S04]  /*b110*/  LDL.64 R12, [R1+0xd50] ;  /* 0x000d5000010c7983 */ /* 0x000ea80000100a00 */
[----:B------:R3:W2:Y:S02]  /*b120*/  @P1 LDG.E.U16 R14, [R4.64] ;  /* 0x00000004040e1981 */ /* 0x0006a4000c1e1500 */
[----:B---3--:R-:W-:Y:S02]  /*b130*/  IADD3 R4, P0, R10, R2, RZ ;  /* 0x000000020a047210 */ /* 0x008fe40007f1e0ff */
[----:B------:R-:W-:-:S02]  /*b140*/  ISETP.GT.AND P1, PT, R0, 0xd, PT ;  /* 0x0000000d0000780c */ /* 0x000fc40003f24270 */
[----:B------:R-:W-:Y:S01]  /*b150*/  PRMT R9, RZ, 0x7610, R9 ;  /* 0x00007610ff097816 */ /* 0x000fe20000000009 */
[----:B------:R-:W-:Y:S01]  /*b160*/  IMAD.X R5, R11, 0x1, R3, P0 ;  /* 0x000000010b057824 */ /* 0x000fe200000e0603 */
[----:B------:R-:W-:-:S09]  /*b170*/  PRMT R8, RZ, 0x7610, R8 ;  /* 0x00007610ff087816 */ /* 0x000fd20000000008 */
[----:B------:R4:W3:Y:S04]  /*b180*/  @P1 LDG.E.U16 R9, [R4.64] ;  /* 0x0000000404091981 */ /* 0x0008e8000c1e1500 */
[----:B--2---:R-:W-:Y:S04]  /*b190*/  STL [R1+0xd8], R14 ;  /* 0x0000d80e01007387 */ /* 0x004fe80000100800 */
[----:B------:R0:W-:Y:S04]  /*b1a0*/  STL [R1+0xd4], R15 ;  /* 0x0000d40f01007387 */ /* 0x0001e80000100800 */
[----:B0-----:R-:W2:Y:S04]  /*b1b0*/  LDL.64 R14, [R1+0xd58] ;  /* 0x000d5800010e7983 */ /* 0x001ea80000100a00 */
[----:B------:R-:W2:Y:S01]  /*b1c0*/  LDL.LU R10, [R1+0x2358] ;  /* 0x00235800010a7983 */ /* 0x000ea20000300800 */
[----:B----4-:R-:W-:-:S05]  /*b1d0*/  IADD3 R4, P0, R26, R2, RZ ;  /* 0x000000021a047210 */ /* 0x010fca0007f1e0ff */
[----:B------:R-:W-:Y:S01]  /*b1e0*/  IMAD.X R5, R27, 0x1, R3, P0 ;  /* 0x000000011b057824 */ /* 0x000fe200000e0603 */
[----:B------:R-:W-:Y:S01]  /*b1f0*/  PRMT R16, RZ, 0x7610, R16 ;  /* 0x00007610ff107816 */ /* 0x000fe20000000010 */
[----:B------:R-:W4:Y:S04]  /*b200*/  LDL.64 R26, [R1+0xd60] ;  /* 0x000d6000011a7983 */ /* 0x000f280000100a00 */
[----:B------:R0:W3:Y:S01]  /*b210*/  @P1 LDG.E.U16 R8, [R4.64] ;  /* 0x0000000404081981 */ /* 0x0000e2000c1e1500 */
[----:B------:R-:W-:Y:S02]  /*b220*/  ISETP.GT.AND P1, PT, R0, 0xe, PT ;  /* 0x0000000e0000780c */ /* 0x000fe40003f24270 */
[----:B0-----:R-:W-:-:S05]  /*b230*/  IADD3 R4, P0, R12, R2, RZ ;  /* 0x000000020c047210 */ /* 0x001fca0007f1e0ff */
[----:B------:R-:W-:Y:S01]  /*b240*/  IMAD.X R5, R13, 0x1, R3, P0 ;  /* 0x000000010d057824 */ /* 0x000fe200000e0603 */
[----:B--2---:R-:W-:-:S06]  /*b250*/  PRMT R10, RZ, 0x7610, R10 ;  /* 0x00007610ff0a7816 */ /* 0x004fcc000000000a */
[----:B------:R0:W2:Y:S02]  /*b260*/  @P1 LDG.E.U16 R10, [R4.64] ;  /* 0x00000004040a1981 */ /* 0x0000a4000c1e1500 */
[----:B0-----:R-:W-:-:S05]  /*b270*/  IADD3 R4, P0, R14, R2, RZ ;  /* 0x000000020e047210 */ /* 0x001fca0007f1e0ff */
[----:B------:R-:W-:-:S05]  /*b280*/  IMAD.X R5, R15, 0x1, R3, P0 ;  /* 0x000000010f057824 */ /* 0x000fca00000e0603 */
[----:B------:R-:W4:Y:S04]  /*b290*/  @P1 LDG.E.U16 R16, [R4.64] ;  /* 0x0000000404101981 */ /* 0x000f28000c1e1500 */
[----:B---3--:R-:W-:Y:S04]  /*b2a0*/  STL [R1+0xec], R8 ;  /* 0x0000ec0801007387 */ /* 0x008fe80000100800 */
[----:B------:R0:W-:Y:S04]  /*b2b0*/  STL [R1+0xe8], R9 ;  /* 0x0000e80901007387 */ /* 0x0001e80000100800 */
[----:B0-----:R-:W3:Y:S04]  /*b2c0*/  LDL.64 R8, [R1+0xd68] ;  /* 0x000d680001087983 */ /* 0x001ee80000100a00 */
[----:B------:R-:W-:Y:S04]  /*b2d0*/  STL [R1+0x18], R17 ;  /* 0x0000181101007387 */ /* 0x000fe80000100800 */
[----:B------:R-:W3:Y:S04]  /*b2e0*/  LDL.LU.64 R12, [R1+0x2350] ;  /* 0x00235000010c7983 */ /* 0x000ee80000300a00 */
[----:B--2---:R0:W-:Y:S04]  /*b2f0*/  STL [R1+0x100], R10 ;  /* 0x0001000a01007387 */ /* 0x0041e80000100800 */
[----:B0-----:R-:W2:Y:S04]  /*b300*/  LDL.64 R10, [R1+0xd70] ;  /* 0x000d7000010a7983 */ /* 0x001ea80000100a00 */
[----:B------:R-:W2:Y:S04]  /*b310*/  LDL.LU.64 R14, [R1+0x2348] ;  /* 0x00234800010e7983 */ /* 0x000ea80000300a00 */
[----:B----4-:R0:W-:Y:S04]  /*b320*/  STL [R1+0x104], R16 ;  /* 0x0001041001007387 */ /* 0x0101e80000100800 */
[----:B0-----:R-:W4:Y:S01]  /*b330*/  LDL.64 R16, [R1+0xd78] ;  /* 0x000d780001107983 */ /* 0x001f220000100a00 */
[----:B------:R-:W-:-:S02]  /*b340*/  ISETP.GT.AND P1, PT, R0, 0xf, PT ;  /* 0x0000000f0000780c */ /* 0x000fc40003f24270 */
[----:B------:R-:W-:Y:S02]  /*b350*/  IADD3 R4, P0, R26, R2, RZ ;  /* 0x000000021a047210 */ /* 0x000fe40007f1e0ff */
[----:B------:R-:W-:-:S03]  /*b360*/  PRMT R25, RZ, 0x7610, R25 ;  /* 0x00007610ff197816 */ /* 0x000fc60000000019 */
[----:B------:R-:W-:Y:S01]  /*b370*/  IMAD.X R5, R27, 0x1, R3, P0 ;  /* 0x000000011b057824 */ /* 0x000fe200000e0603 */
[----:B------:R-:W-:Y:S01]  /*b380*/  PRMT R24, RZ, 0x7610, R24 ;  /* 0x00007610ff187816 */ /* 0x000fe20000000018 */
[----:B------:R-:W4:Y:S04]  /*b390*/  LDL.LU.64 R26, [R1+0x2340] ;  /* 0x00234000011a7983 */ /* 0x000f280000300a00 */
[----:B------:R3:W4:Y:S02]  /*b3a0*/  @P1 LDG.E.U16 R25, [R4.64] ;  /* 0x0000000404191981 */ /* 0x000724000c1e1500 */
[----:B---3--:R-:W-:-:S05]  /*b3b0*/  IADD3 R4, P0, R8, R2, RZ ;  /* 0x0000000208047210 */ /* 0x008fca0007f1e0ff */
[----:B------:R-:W-:Y:S02]  /*b3c0*/  IMAD.X R5, R9, 0x1, R3, P0 ;  /* 0x0000000109057824 */ /* 0x000fe400000e0603 */
[----:B------:R-:W3:Y:S04]  /*b3d0*/  LDL.64 R8, [R1+0xd80] ;  /* 0x000d800001087983 */ /* 0x000ee80000100a00 */
[----:B------:R2:W3:Y:S01]  /*b3e0*/  @P1 LDG.E.U16 R24, [R4.64] ;  /* 0x0000000404181981 */ /* 0x0004e2000c1e1500 */
[----:B------:R-:W-:Y:S02]  /*b3f0*/  ISETP.GT.AND P1, PT, R0, 0x10, PT ;  /* 0x000000100000780c */ /* 0x000fe40003f24270 */
[----:B------:R-:W-:Y:S02]  /*b400*/  PRMT R13, RZ, 0x7610, R13 ;  /* 0x00007610ff0d7816 */ /* 0x000fe4000000000d */
[----:B------:R-:W-:-:S02]  /*b410*/  PRMT R12, RZ, 0x7610, R12 ;  /* 0x00007610ff0c7816 */ /* 0x000fc4000000000c */
[----:B--2---:R-:W-:-:S05]  /*b420*/  IADD3 R4, P0, R10, R2, RZ ;  /* 0x000000020a047210 */ /* 0x004fca0007f1e0ff */
[----:B------:R-:W-:Y:S02]  /*b430*/  IMAD.X R5, R11, 0x1, R3, P0 ;  /* 0x000000010b057824 */ /* 0x000fe400000e0603 */
[----:B------:R-:W2:Y:S04]  /*b440*/  LDL.64 R10, [R1+0xd88] ;  /* 0x000d8800010a7983 */ /* 0x000ea80000100a00 */
[----:B------:R4:W2:Y:S02]  /*b450*/  @P1 LDG.E.U16 R13, [R4.64] ;  /* 0x00000004040d1981 */ /* 0x0008a4000c1e1500 */
[----:B----4-:R-:W-:-:S05]  /*b460*/  IADD3 R4, P0, R16, R2, RZ ;  /* 0x0000000210047210 */ /* 0x010fca0007f1e0ff */
[----:B------:R-:W-:Y:S02]  /*b470*/  IMAD.X R5, R17, 0x1, R3, P0 ;  /* 0x0000000111057824 */ /* 0x000fe400000e0603 */
[----:B------:R-:W4:Y:S04]  /*b480*/  LDL.64 R16, [R1+0xd90] ;  /* 0x000d900001107983 */ /* 0x000f280000100a00 */
[----:B------:R3:W4:Y:S01]  /*b490*/  @P1 LDG.E.U16 R12, [R4.64] ;  /* 0x00000004040c1981 */ /* 0x000722000c1e1500 */
[----:B------:R-:W-:Y:S02]  /*b4a0*/  ISETP.GT.AND P1, PT, R0, 0x11, PT ;  /* 0x000000110000780c */ /* 0x000fe40003f24270 */
[----:B------:R-:W-:Y:S02]  /*b4b0*/  PRMT R15, RZ, 0x7610, R15 ;  /* 0x00007610ff0f7816 */ /* 0x000fe4000000000f */
[----:B---3--:R-:W-:-:S05]  /*b4c0*/  IADD3 R4, P0, R8, R2, RZ ;  /* 0x0000000208047210 */ /* 0x008fca0007f1e0ff */
[----:B------:R-:W-:-:S05]  /*b4d0*/  IMAD.X R5, R9, 0x1, R3, P0 ;  /* 0x0000000109057824 */ /* 0x000fca00000e0603 */
[----:B------:R2:W3:Y:S01]  /*b4e0*/  @P1 LDG.E.U16 R15, [R4.64] ;  /* 0x00000004040f1981 */ /* 0x0004e2000c1e1500 */
[----:B------:R-:W-:Y:S02]  /*b4f0*/  PRMT R14, RZ, 0x7610, R14 ;  /* 0x00007610ff0e7816 */ /* 0x000fe4000000000e */
[----:B------:R-:W-:Y:S02]  /*b500*/  PRMT R18, RZ, 0x7610, R18 ;  /* 0x00007610ff127816 */ /* 0x000fe40000000012 */
[----:B--2---:R-:W-:-:S05]  /*b510*/  IADD3 R4, P0, R10, R2, RZ ;  /* 0x000000020a047210 */ /* 0x004fca0007f1e0ff */
[----:B------:R-:W-:-:S05]  /*b520*/  IMAD.X R5, R11, 0x1, R3, P0 ;  /* 0x000000010b057824 */ /* 0x000fca00000e0603 */
[----:B------:R4:W2:Y:S01]  /*b530*/  @P1 LDG.E.U16 R14, [R4.64] ;  /* 0x00000004040e1981 */ /* 0x0008a2000c1e1500 */
[----:B------:R-:W-:Y:S02]  /*b540*/  ISETP.GT.AND P1, PT, R0, 0x12, PT ;  /* 0x000000120000780c */ /* 0x000fe40003f24270 */
[----:B----4-:R-:W-:Y:S01]  /*b550*/  IADD3 R4, P0, R16, R2, RZ ;  /* 0x0000000210047210 */ /* 0x010fe20007f1e0ff */
[----:B------:R-:W-:Y:S04]  /*b560*/  STL.64 [R1+0x22f8], R12 ;  /* 0x0022f80c01007387 */ /* 0x000fe80000100a00 */
[----:B------:R-:W-:Y:S01]  /*b570*/  IMAD.X R5, R17, 0x1, R3, P0 ;  /* 0x0000000111057824 */ /* 0x000fe200000e0603 */
[----:B------:R-:W4:Y:S05]  /*b580*/  LDL.64 R8, [R1+0xd98] ;  /* 0x000d980001087983 */ /* 0x000f2a0000100a00 */
[----:B------:R4:W4:Y:S01]  /*b590*/  @P1 LDG.E.U16 R18, [R4.64] ;  /* 0x0000000404121981 */ /* 0x000922000c1e1500 */
[----:B------:R-:W-:-:S03]  /*b5a0*/  PRMT R21, RZ, 0x7610, R21 ;  /* 0x00007610ff157816 */ /* 0x000fc60000000015 */
[----:B---3--:R-:W-:Y:S04]  /*b5b0*/  STL [R1+0x22a4], R15 ;  /* 0x0022a40f01007387 */ /* 0x008fe80000100800 */
[----:B------:R-:W3:Y:S04]  /*b5c0*/  LDL.64 R10, [R1+0xda0] ;  /* 0x000da000010a7983 */ /* 0x000ee80000100a00 */
[----:B--2---:R-:W-:Y:S04]  /*b5d0*/  STL [R1+0x22a0], R14 ;  /* 0x0022a00e01007387 */ /* 0x004fe80000100800 */
[----:B------:R-:W-:Y:S04]  /*b5e0*/  STL.64 [R1+0x2308], R14 ;  /* 0x0023080e01007387 */ /* 0x000fe80000100a00 */
[----:B------:R-:W-:Y:S04]  /*b5f0*/  STL [R1+0x114], R25 ;  /* 0x0001141901007387 */ /* 0x000fe80000100800 */
[----:B------:R0:W-:Y:S01]  /*b600*/  STL [R1+0x110], R24 ;  /* 0x0001101801007387 */ /* 0x0001e20000100800 */
[----:B----4-:R-:W-:-:S03]  /*b610*/  IADD3 R4, P0, R8, R2, RZ ;  /* 0x0000000208047210 */ /* 0x010fc60007f1e0ff */
[----:B------:R-:W-:Y:S02]  /*b620*/  STL [R1+0x2280], R18 ;  /* 0x0022801201007387 */ /* 0x000fe40000100800 */
[----:B------:R-:W-:Y:S02]  /*b630*/  IMAD.X R5, R9, 0x1, R3, P0 ;  /* 0x0000000109057824 */ /* 0x000fe400000e0603 */
[----:B------:R-:W-:Y:S04]  /*b640*/  STL [R1+0x2284], R18 ;  /* 0x0022841201007387 */ /* 0x000fe80000100800 */
[----:B------:R-:W2:Y:S04]  /*b650*/  LDL.64 R8, [R1+0xda8] ;  /* 0x000da80001087983 */ /* 0x000ea80000100a00 */
[----:B------:R3:W4:Y:S01]  /*b660*/  @P1 LDG.E.U16 R21, [R4.64] ;  /* 0x0000000404151981 */ /* 0x000722000c1e1500 */
[----:B------:R-:W-:-:S02]  /*b670*/  ISETP.GT.AND P1, PT, R0, 0x13, PT ;  /* 0x000000130000780c */ /* 0x000fc40003f24270 */
[----:B------:R-:W-:Y:S02]  /*b680*/  PRMT R26, RZ, 0x7610, R26 ;  /* 0x00007610ff1a7816 */ /* 0x000fe4000000001a */
[----:B---3--:R-:W-:-:S05]  /*b690*/  IADD3 R4, P0, R10, R2, RZ ;  /* 0x000000020a047210 */ /* 0x008fca0007f1e0ff */
[----:B------:R-:W-:-:S05]  /*b6a0*/  IMAD.X R5, R11, 0x1, R3, P0 ;  /* 0x000000010b057824 */ /* 0x000fca00000e0603 */
[----:B------:R2:W3:Y:S01]  /*b6b0*/  @P1 LDG.E.U16 R26, [R4.64] ;  /* 0x00000004041a1981 */ /* 0x0004e2000c1e1500 */
[----:B------:R-:W-:Y:S02]  /*b6c0*/  PRMT R27, RZ, 0x7610, R27 ;  /* 0x00007610ff1b7816 */ /* 0x000fe4000000001b */
[-C--:B--2---:R-:W-:Y:S01]  /*b6d0*/  IADD3 R4, P0, R8, R2.reuse, RZ ;  /* 0x0000000208047210 */ /* 0x084fe20007f1e0ff */
[----:B----4-:R-:W-:Y:S04]  /*b6e0*/  STL [R1+0x227c], R21 ;  /* 0x00227c1501007387 */ /* 0x010fe80000100800 */
[----:B------:R-:W-:Y:S01]  /*b6f0*/  IMAD.X R5, R9, 0x1, R3, P0 ;  /* 0x0000000109057824 */ /* 0x000fe200000e0603 */
[----:B------:R-:W-:Y:S04]  /*b700*/  STL [R1+0x2288], R21 ;  /* 0x0022881501007387 */ /* 0x000fe80000100800 */
[----:B------:R-:W-:Y:S04]  /*b710*/  STL [R1+0x228c], R21 ;  /* 0x00228c1501007387 */ /* 0x000fe80000100800 */
[----:B------:R-:W-:Y:S04]  /*b720*/  STL [R1+0x2290], R21 ;  /* 0x0022901501007387 */ /* 0x000fe80000100800 */
[----:B------:R-:W-:Y:S04]  /*b730*/  STL [R1+0x2294], R21 ;  /* 0x0022941501007387 */ /* 0x000fe80000100800 */
[----:B------:R-:W-:Y:S04]  /*b740*/  STL [R1+0x2298], R21 ;  /* 0x0022981501007387 */ /* 0x000fe80000100800 */
[----:B------:R-:W-:Y:S04]  /*b750*/  STL [R1+0x229c], R21 ;  /* 0x00229c1501007387 */ /* 0x000fe80000100800 */
[----:B0-----:R-:W2:Y:S04]  /*b760*/  LDL.64 R24, [R1+0xdb0] ;  /* 0x000db00001187983 */ /* 0x001ea80000100a00 */
[----:B------:R2:W4:Y:S04]  /*b770*/  @P1 LDG.E.U16 R27, [R4.64] ;  /* 0x00000004041b1981 */ /* 0x000528000c1e1500 */
[----:B------:R-:W4:Y:S04]  /*b780*/  LDL.64 R10, [R1+0xdb8] ;  /* 0x000db800010a7983 */ /* 0x000f280000100a00 */
[----:B---3--:R-:W-:Y:S04]  /*b790*/  STL [R1+0x2260], R26 ;  /* 0x0022601a01007387 */ /* 0x008fe80000100800 */
[----:B------:R-:W-:Y:S04]  /*b7a0*/  STL [R1+0x2264], R26 ;  /* 0x0022641a01007387 */ /* 0x000fe80000100800 */
[----:B------:R-:W-:Y:S04]  /*b7b0*/  STL [R1+0x2268], R26 ;  /* 0x0022681a01007387 */ /* 0x000fe80000100800 */
[----:B------:R-:W3:Y:S04]  /*b7c0*/  LDL.64 R8, [R1+0xdc0] ;  /* 0x000dc00001087983 */ /* 0x000ee80000100a00 */
[----:B------:R-:W3:Y:S01]  /*b7d0*/  LDL.64 R16, [R1+0xdc8] ;  /* 0x000dc80001107983 */ /* 0x000ee20000100a00 */
[----:B--2---:R-:W-:-:S03]  /*b7e0*/  IADD3 R4, P0, R24, R2, RZ ;  /* 0x0000000218047210 */ /* 0x004fc60007f1e0ff */
[----:B----4-:R-:W-:Y:S02]  /*b7f0*/  STL [R1+0x225c], R27 ;  /* 0x00225c1b01007387 */ /* 0x010fe40000100800 */
[----:B------:R-:W-:Y:S02]  /*b800*/  IMAD.X R5, R25, 0x1, R3, P0 ;  /* 0x0000000119057824 */ /* 0x000fe400000e0603 */
[----:B------:R-:W-:Y:S04]  /*b810*/  STL [R1+0x226c], R27 ;  /* 0x00226c1b01007387 */ /* 0x000fe80000100800 */
[----:B------:R-:W-:Y:S04]  /*b820*/  STL [R1+0x2270], R27 ;  /* 0x0022701b01007387 */ /* 0x000fe80000100800 */
[----:B------:R-:W-:Y:S04]  /*b830*/  STL [R1+0x2274], R27 ;  /* 0x0022741b01007387 */ /* 0x000fe80000100800 */
[----:B------:R-:W-:Y:S04]  /*b840*/  STL [R1+0x2278], R27 ;  /* 0x0022781b01007387 */ /* 0x000fe80000100800 */
[----:B------:R-:W2:Y:S01]  /*b850*/  LDL.LU.64 R24, [R1+0x2338] ;  /* 0x0023380001187983 */ /* 0x000ea20000300a00 */
[----:B------:R-:W-:-:S02]  /*b860*/  ISETP.GT.AND P1, PT, R0, 0x14, PT ;  /* 0x000000140000780c */ /* 0x000fc40003f24270 */
[----:B------:R-:W-:Y:S02]  /*b870*/  PRMT R15, RZ, 0x7610, R15 ;  /* 0x00007610ff0f7816 */ /* 0x000fe4000000000f */
[----:B------:R-:W-:Y:S02]  /*b880*/  PRMT R14, RZ, 0x7610, R14 ;  /* 0x00007610ff0e7816 */ /* 0x000fe4000000000e */
[----:B--2---:R-:W-:-:S07]  /*b890*/  PRMT R25, RZ, 0x7610, R25 ;  /* 0x00007610ff197816 */ /* 0x004fce0000000019 */
[----:B------:R0:W2:Y:S01]  /*b8a0*/  @P1 LDG.E.U16 R25, [R4.64] ;  /* 0x0000000404191981 */ /* 0x0000a2000c1e1500 */
[----:B------:R-:W-:Y:S02]  /*b8b0*/  PRMT R24, RZ, 0x7610, R24 ;  /* 0x00007610ff187816 */ /* 0x000fe40000000018 */
[----:B0-----:R-:W-:-:S05]  /*b8c0*/  IADD3 R4, P0, R10, R2, RZ ;  /* 0x000000020a047210 */ /* 0x001fca0007f1e0ff */
[----:B------:R-:W-:Y:S02]  /*b8d0*/  IMAD.X R5, R11, 0x1, R3, P0 ;  /* 0x000000010b057824 */ /* 0x000fe400000e0603 */
[----:B------:R-:W4:Y:S04]  /*b8e0*/  LDL.64 R10, [R1+0xdd0] ;  /* 0x000dd000010a7983 */ /* 0x000f280000100a00 */
[----:B------:R3:W2:Y:S01]  /*b8f0*/  @P1 LDG.E.U16 R24, [R4.64] ;  /* 0x0000000404181981 */ /* 0x0006a2000c1e1500 */
[----:B------:R-:W-:Y:S02]  /*b900*/  ISETP.GT.AND P1, PT, R0, 0x15, PT ;  /* 0x000000150000780c */ /* 0x000fe40003f24270 */
[----:B---3--:R-:W-:-:S05]  /*b910*/  IADD3 R4, P0, R8, R2, RZ ;  /* 0x0000000208047210 */ /* 0x008fca0007f1e0ff */
[----:B------:R-:W-:-:S06]  /*b920*/  IMAD.X R5, R9, 0x1, R3, P0 ;  /* 0x0000000109057824 */ /* 0x000fcc00000e0603 */
[----:B------:R0:W3:Y:S02]  /*b930*/  @P1 LDG.E.U16 R15, [R4.64] ;  /* 0x00000004040f1981 */ /* 0x0000e4000c1e1500 */
[----:B0-----:R-:W-:-:S05]  /*b940*/  IADD3 R4, P0, R16, R2, RZ ;  /* 0x0000000210047210 */ /* 0x001fca0007f1e0ff */
[----:B------:R-:W-:-:S05]  /*b950*/  IMAD.X R5, R17, 0x1, R3, P0 ;  /* 0x0000000111057824 */ /* 0x000fca00000e0603 */
[----:B------:R-:W3:Y:S04]  /*b960*/  @P1 LDG.E.U16 R14, [R4.64] ;  /* 0x00000004040e1981 */ /* 0x000ee8000c1e1500 */
[----:B--2---:R-:W-:Y:S04]  /*b970*/  STL [R1+0x9c], R24 ;  /* 0x00009c1801007387 */ /* 0x004fe80000100800 */
[----:B------:R0:W-:Y:S04]  /*b980*/  STL [R1+0x98], R25 ;  /* 0x0000981901007387 */ /* 0x0001e80000100800 */
[----:B0-----:R-:W2:Y:S04]  /*b990*/  LDL.64 R24, [R1+0xdd8] ;  /* 0x000dd80001187983 */ /* 0x001ea80000100a00 */
[----:B------:R-:W2:Y:S04]  /*b9a0*/  LDL.LU.64 R8, [R1+0x2330] ;  /* 0x0023300001087983 */ /* 0x000ea80000300a00 */
[----:B------:R-:W2:Y:S04]  /*b9b0*/  LDL.64 R16, [R1+0xde0] ;  /* 0x000de00001107983 */ /* 0x000ea80000100a00 */
[----:B---3--:R-:W-:Y:S04]  /*b9c0*/  STL [R1+0xd0], R14 ;  /* 0x0000d00e01007387 */ /* 0x008fe80000100800 */
[----:B------:R0:W-:Y:S04]  /*b9d0*/  STL [R1+0xcc], R15 ;  /* 0x0000cc0f01007387 */ /* 0x0001e80000100800 */
[----:B0-----:R-:W3:Y:S01]  /*b9e0*/  LDL.64 R14, [R1+0xde8] ;  /* 0x000de800010e7983 */ /* 0x001ee20000100a00 */
[----:B------:R-:W-:-:S02]  /*b9f0*/  ISETP.GT.AND P1, PT, R0, 0x16, PT ;  /* 0x000000160000780c */ /* 0x000fc40003f24270 */
[----:B----4-:R-:W-:Y:S02]  /*ba00*/  IADD3 R4, P0, R10, R2, RZ ;  /* 0x000000020a047210 */ /* 0x010fe40007f1e0ff */
[----:B------:R-:W-:-:S03]  /*ba10*/  PRMT R23, RZ, 0x7610, R23 ;  /* 0x00007610ff177816 */ /* 0x000fc60000000017 */
[----:B------:R-:W-:Y:S01]  /*ba20*/  IMAD.X R5, R11, 0x1, R3, P0 ;  /* 0x000000010b057824 */ /* 0x000fe200000e0603 */
[----:B------:R-:W-:Y:S01]  /*ba30*/  PRMT R22, RZ, 0x7610, R22 ;  /* 0x00007610ff167816 */ /* 0x000fe20000000016 */
[----:B------:R-:W4:Y:S04]  /*ba40*/  LDL.LU.64 R10, [R1+0x2328] ;  /* 0x00232800010a7983 */ /* 0x000f280000300a00 */
[----:B------:R2:W4:Y:S01]  /*ba50*/  @P1 LDG.E.U16 R23, [R4.64] ;  /* 0x0000000404171981 */ /* 0x000522000c1e1500 */
[----:B------:R-:W-:Y:S02]  /*ba60*/  PRMT R13, RZ, 0x7610, R13 ;  /* 0x00007610ff0d7816 */ /* 0x000fe4000000000d */
[----:B------:R-:W-:Y:S02]  /*ba70*/  PRMT R12, RZ, 0x7610, R12 ;  /* 0x00007610ff0c7816 */ /* 0x000fe4000000000c */
[----:B--2---:R-:W-:-:S05]  /*ba80*/  IADD3 R4, P0, R24, R2, RZ ;  /* 0x0000000218047210 */ /* 0x004fca0007f1e0ff */
[----:B------:R-:W-:Y:S02]  /*ba90*/  IMAD.X R5, R25, 0x1, R3, P0 ;  /* 0x0000000119057824 */ /* 0x000fe400000e0603 */
[----:B------:R-:W2:Y:S04]  /*baa0*/  LDL.64 R24, [R1+0xdf0] ;  /* 0x000df00001187983 */ /* 0x000ea80000100a00 */
[----:B------:R0:W2:Y:S01]  /*bab0*/  @P1 LDG.E.U16 R22, [R4.64] ;  /* 0x0000000404161981 */ /* 0x0000a2000c1e1500 */
[----:B------:R-:W-:Y:S02]  /*bac0*/  ISETP.GT.AND P1, PT, R0, 0x17, PT ;  /* 0x000000170000780c */ /* 0x000fe40003f24270 */
[----:B0-----:R-:W-:-:S05]  /*bad0*/  IADD3 R4, P0, R16, R2, RZ ;  /* 0x0000000210047210 */ /* 0x001fca0007f1e0ff */
[----:B------:R-:W-:-:S06]  /*bae0*/  IMAD.X R5, R17, 0x1, R3, P0 ;  /* 0x0000000111057824 */ /* 0x000fcc00000e0603 */
[----:B------:R3:W4:Y:S02]  /*baf0*/  @P1 LDG.E.U16 R13, [R4.64] ;  /* 0x00000004040d1981 */ /* 0x000724000c1e1500 */
[----:B---3--:R-:W-:-:S05]  /*bb00*/  IADD3 R4, P0, R14, R2, RZ ;  /* 0x000000020e047210 */ /* 0x008fca0007f1e0ff */
[----:B------:R-:W-:-:S05]  /*bb10*/  IMAD.X R5, R15, 0x1, R3, P0 ;  /* 0x000000010f057824 */ /* 0x000fca00000e0603 */
[----:B------:R-:W3:Y:S04]  /*bb20*/  @P1 LDG.E.U16 R12, [R4.64] ;  /* 0x00000004040c1981 */ /* 0x000ee8000c1e1500 */
[----:B--2---:R-:W-:Y:S04]  /*bb30*/  STL [R1+0xe4], R22 ;  /* 0x0000e41601007387 */ /* 0x004fe80000100800 */
[----:B----4-:R0:W-:Y:S04]  /*bb40*/  STL [R1+0xe0], R23 ;  /* 0x0000e01701007387 */ /* 0x0101e80000100800 */
[----:B0-----:R-:W2:Y:S04]  /*bb50*/  LDL.64 R22, [R1+0xdf8] ;  /* 0x000df80001167983 */ /* 0x001ea80000100a00 */
[----:B------:R-:W4:Y:S04]  /*bb60*/  LDL.LU.64 R16, [R1+0x2320] ;  /* 0x0023200001107983 */ /* 0x000f280000300a00 */
[----:B------:R-:W4:Y:S04]  /*bb70*/  LDL.64 R14, [R1+0xe00] ;  /* 0x000e0000010e7983 */ /* 0x000f280000100a00 */
[----:B---3--:R-:W-:Y:S04]  /*bb80*/  STL [R1+0xf0], R12 ;  /* 0x0000f00c01007387 */ /* 0x008fe80000100800 */
[----:B------:R0:W-:Y:S04]  /*bb90*/  STL [R1+0xf4], R13 ;  /* 0x0000f40d01007387 */ /* 0x0001e80000100800 */
[----:B0-----:R-:W3:Y:S01]  /*bba0*/  LDL.64 R12, [R1+0xe08] ;  /* 0x000e0800010c7983 */ /* 0x001ee20000100a00 */
[----:B------:R-:W-:-:S02]  /*bbb0*/  ISETP.GT.AND P1, PT, R0, 0x18, PT ;  /* 0x000000180000780c */ /* 0x000fc40003f24270 */
[----:B------:R-:W-:Y:S02]  /*bbc0*/  IADD3 R4, P0, R24, R2, RZ ;  /* 0x0000000218047210 */ /* 0x000fe40007f1e0ff */
[----:B------:R-:W-:-:S03]  /*bbd0*/  PRMT R7, RZ, 0x7610, R7 ;  /* 0x00007610ff077816 */ /* 0x000fc60000000007 */
[----:B------:R-:W-:Y:S02]  /*bbe0*/  IMAD.X R5, R25, 0x1, R3, P0 ;  /* 0x0000000119057824 */ /* 0x000fe400000e0603 */
[----:B------:R-:W3:Y:S04]  /*bbf0*/  LDL.64 R24, [R1+0xe10] ;  /* 0x000e100001187983 */ /* 0x000ee80000100a00 */
[----:B------:R2:W3:Y:S01]  /*bc00*/  @P1 LDG.E.U16 R7, [R4.64] ;  /* 0x0000000404071981 */ /* 0x0004e2000c1e1500 */
[----:B------:R-:W-:Y:S02]  /*bc10*/  PRMT R6, RZ, 0x7610, R6 ;  /* 0x00007610ff067816 */ /* 0x000fe40000000006 */
[----:B------:R-:W-:Y:S02]  /*bc20*/  PRMT R9, RZ, 0x7610, R9 ;  /* 0x00007610ff097816 */ /* 0x000fe40000000009 */
[----:B--2---:R-:W-:-:S05]  /*bc30*/  IADD3 R4, P0, R22, R2, RZ ;  /* 0x0000000216047210 */ /* 0x004fca0007f1e0ff */
[----:B------:R-:W-:Y:S02]  /*bc40*/  IMAD.X R5, R23, 0x1, R3, P0 ;  /* 0x0000000117057824 */ /* 0x000fe400000e0603 */
[----:B------:R-:W2:Y:S04]  /*bc50*/  LDL.64 R22, [R1+0xe18] ;  /* 0x000e180001167983 */ /* 0x000ea80000100a00 */
[----:B------:R4:W2:Y:S01]  /*bc60*/  @P1 LDG.E.U16 R6, [R4.64] ;  /* 0x0000000404061981 */ /* 0x0008a2000c1e1500 */
[----:B------:R-:W-:Y:S02]  /*bc70*/  ISETP.GT.AND P1, PT, R0, 0x19, PT ;  /* 0x000000190000780c */ /* 0x000fe40003f24270 */
[----:B----4-:R-:W-:-:S05]  /*bc80*/  IADD3 R4, P0, R14, R2, RZ ;  /* 0x000000020e047210 */ /* 0x010fca0007f1e0ff */
[----:B------:R-:W-:Y:S02]  /*bc90*/  IMAD.X R5, R15, 0x1, R3, P0 ;  /* 0x000000010f057824 */ /* 0x000fe400000e0603 */
[----:B------:R-:W4:Y:S04]  /*bca0*/  LDL.64 R14, [R1+0xe20] ;  /* 0x000e2000010e7983 */ /* 0x000f280000100a00 */
[----:B------:R3:W4:Y:S02]  /*bcb0*/  @P1 LDG.E.U16 R9, [R4.64] ;  /* 0x0000000404091981 */ /* 0x000724000c1e1500 */
[----:B---3--:R-:W-:-:S05]  /*bcc0*/  IADD3 R4, P0, R12, R2, RZ ;  /* 0x000000020c047210 */ /* 0x008fca0007f1e0ff */
[----:B------:R-:W-:Y:S02]  /*bcd0*/  IMAD.X R5, R13, 0x1, R3, P0 ;  /* 0x000000010d057824 */ /* 0x000fe400000e0603 */
[----:B------:R-:W3:Y:S01]  /*bce0*/  LDL.64 R12, [R1+0xe28] ;  /* 0x000e2800010c7983 */ /* 0x000ee20000100a00 */
[----:B------:R-:W-:-:S06]  /*bcf0*/  PRMT R8, RZ, 0x7610, R8 ;  /* 0x00007610ff087816 */ /* 0x000fcc0000000008 */
[----:B------:R0:W3:Y:S01]  /*bd00*/  @P1 LDG.E.U16 R8, [R4.64] ;  /* 0x0000000404081981 */ /* 0x0000e2000c1e1500 */
[----:B------:R-:W-:Y:S02]  /*bd10*/  ISETP.GT.AND P1, PT, R0, 0x1a, PT ;  /* 0x0000001a0000780c */ /* 0x000fe40003f24270 */
[----:B------:R-:W-:Y:S02]  /*bd20*/  PRMT R11, RZ, 0x7610, R11 ;  /* 0x00007610ff0b7816 */ /* 0x000fe4000000000b */
[----:B0-----:R-:W-:-:S05]  /*bd30*/  IADD3 R4, P0, R24, R2, RZ ;  /* 0x0000000218047210 */ /* 0x001fca0007f1e0ff */
[----:B------:R-:W-:Y:S01]  /*bd40*/  IMAD.X R5, R25, 0x1, R3, P0 ;  /* 0x0000000119057824 */ /* 0x000fe200000e0603 */
[----:B------:R-:W-:Y:S01]  /*bd50*/  PRMT R10, RZ, 0x7610, R10 ;  /* 0x00007610ff0a7816 */ /* 0x000fe2000000000a */
[----:B------:R-:W3:Y:S04]  /*bd60*/  LDL.64 R24, [R1+0xe30] ;  /* 0x000e300001187983 */ /* 0x000ee80000100a00 */
[----:B------:R2:W3:Y:S01]  /*bd70*/  @P1 LDG.E.U16 R11, [R4.64] ;  /* 0x00000004040b1981 */ /* 0x0004e2000c1e1500 */
[----:B------:R-:W-:Y:S02]  /*bd80*/  PRMT R16, RZ, 0x7610, R16 ;  /* 0x00007610ff107816 */ /* 0x000fe40000000010 */
[----:B------:R-:W-:Y:S02]  /*bd90*/  PRMT R17, RZ, 0x7610, R17 ;  /* 0x00007610ff117816 */ /* 0x000fe40000000011 */
[----:B--2---:R-:W-:-:S05]  /*bda0*/  IADD3 R4, P0, R22, R2, RZ ;  /* 0x0000000216047210 */ /* 0x004fca0007f1e0ff */
[----:B------:R-:W-:-:S05]  /*bdb0*/  IMAD.X R5, R23, 0x1, R3, P0 ;  /* 0x0000000117057824 */ /* 0x000fca00000e0603 */
[----:B------:R4:W2:Y:S01]  /*bdc0*/  @P1 LDG.E.U16 R10, [R4.64] ;  /* 0x00000004040a1981 */ /* 0x0008a2000c1e1500 */
[----:B------:R-:W-:Y:S02]  /*bdd0*/  ISETP.GT.AND P1, PT, R0, 0x1b, PT ;  /* 0x0000001b0000780c */ /* 0x000fe40003f24270 */
[----:B----4-:R-:W-:-:S05]  /*bde0*/  IADD3 R4, P0, R14, R2, RZ ;  /* 0x000000020e047210 */ /* 0x010fca0007f1e0ff */
[----:B------:R-:W-:Y:S02]  /*bdf0*/  IMAD.X R5, R15, 0x1, R3, P0 ;  /* 0x000000010f057824 */ /* 0x000fe400000e0603 */
[----:B------:R-:W4:Y:S04]  /*be00*/  LDL.64 R14, [R1+0xe38] ;  /* 0x000e3800010e7983 */ /* 0x000f280000100a00 */
[----:B------:R3:W2:Y:S02]  /*be10*/  @P1 LDG.E.U16 R16, [R4.64] ;  /* 0x0000000404101981 */ /* 0x0006a4000c1e1500 */
[----:B---3--:R-:W-:-:S05]  /*be20*/  IADD3 R4, P0, R12, R2, RZ ;  /* 0x000000020c047210 */ /* 0x008fca0007f1e0ff */
[----:B------:R-:W-:-:S05]  /*be30*/  IMAD.X R5, R13, 0x1, R3, P0 ;  /* 0x000000010d057824 */ /* 0x000fca00000e0603 */
[----:B------:R0:W3:Y:S02]  /*be40*/  @P1 LDG.E.U16 R17, [R4.64] ;  /* 0x0000000404111981 */ /* 0x0000e4000c1e1500 */
[----:B0-----:R-:W-:-:S05]  /*be50*/  IADD3 R4, P0, R24, R2, RZ ;  /* 0x0000000218047210 */ /* 0x001fca0007f1e0ff */
[----:B------:R-:W-:Y:S01]  /*be60*/  IMAD.X R5, R25, 0x1, R3, P0 ;  /* 0x0000000119057824 */ /* 0x000fe200000e0603 */
[----:B--2---:R-:W-:Y:S04]  /*be70*/  STL [R1+0x2258], R16 ;  /* 0x0022581001007387 */ /* 0x004fe80000100800 */
[----:B------:R-:W2:Y:S04]  /*be80*/  LDL.64 R22, [R1+0xe40] ;  /* 0x000e400001167983 */ /* 0x000ea80000100a00 */
[----:B------:R-:W2:Y:S04]  /*be90*/  LDL.64 R12, [R1+0xe48] ;  /* 0x000e4800010c7983 */ /* 0x000ea80000100a00 */
[----:B---3--:R-:W-:Y:S04]  /*bea0*/  STL [R1+0x2254], R17 ;  /* 0x0022541101007387 */ /* 0x008fe80000100800 */
[----:B------:R-:W3:Y:S01]  /*beb0*/  LDL.LU.64 R24, [R1+0x2318] ;  /* 0x0023180001187983 */ /* 0x000ee20000300a00 */
[----:B------:R-:W-:-:S02]  /*bec0*/  ISETP.GT.AND P1, PT, R0, 0x1c, PT ;  /* 0x0000001c0000780c */ /* 0x000fc40003f24270 */
[----:B------:R-:W-:Y:S02]  /*bed0*/  PRMT R28, RZ, 0x7610, R28 ;  /* 0x00007610ff1c7816 */ /* 0x000fe4000000001c */
[----:B---3--:R-:W-:-:S09]  /*bee0*/  PRMT R24, RZ, 0x7610, R24 ;  /* 0x00007610ff187816 */ /* 0x008fd20000000018 */
[----:B------:R4:W3:Y:S02]  /*bef0*/  @P1 LDG.E.U16 R24, [R4.64] ;  /* 0x0000000404181981 */ /* 0x0008e4000c1e1500 */
[----:B----4-:R-:W-:-:S05]  /*bf00*/  IADD3 R4, P0, R14, R2, RZ ;  /* 0x000000020e047210 */ /* 0x010fca0007f1e0ff */
[----:B------:R-:W-:-:S05]  /*bf10*/  IMAD.X R5, R15, 0x1, R3, P0 ;  /* 0x000000010f057824 */ /* 0x000fca00000e0603 */
[----:B------:R2:W4:Y:S02]  /*bf20*/  @P1 LDG.E.U16 R28, [R4.64] ;  /* 0x00000004041c1981 */ /* 0x000524000c1e1500 */
[----:B--2---:R-:W-:-:S05]  /*bf30*/  IADD3 R4, P0, R22, R2, RZ ;  /* 0x0000000216047210 */ /* 0x004fca0007f1e0ff */
[----:B------:R-:W-:Y:S01]  /*bf40*/  IMAD.X R5, R23, 0x1, R3, P0 ;  /* 0x0000000117057824 */ /* 0x000fe200000e0603 */
[----:B---3--:R-:W-:Y:S04]  /*bf50*/  STL [R1+0x2248], R24 ;  /* 0x0022481801007387 */ /* 0x008fe80000100800 */
[----:B------:R-:W2:Y:S04]  /*bf60*/  LDL.64 R14, [R1+0xe50] ;  /* 0x000e5000010e7983 */ /* 0x000ea80000100a00 */
[----:B----4-:R0:W-:Y:S04]  /*bf70*/  STL [R1+0x64], R28 ;  /* 0x0000641c01007387 */ /* 0x0101e80000100800 */
[----:B0-----:R-:W3:Y:S04]  /*bf80*/  LDL.64 R28, [R1+0xe58] ;  /* 0x000e5800011c7983 */ /* 0x001ee80000100a00 */
[----:B------:R-:W4:Y:S01]  /*bf90*/  LDL.LU.64 R22, [R1+0x2310] ;  /* 0x0023100001167983 */ /* 0x000f220000300a00 */
[----:B------:R-:W-:-:S02]  /*bfa0*/  ISETP.GT.AND P1, PT, R0, 0x1d, PT ;  /* 0x0000001d0000780c */ /* 0x000fc40003f24270 */
[----:B----4-:R-:W-:-:S11]  /*bfb0*/  PRMT R23, RZ, 0x7610, R23 ;  /* 0x00007610ff177816 */ /* 0x010fd60000000017 */
[----:B------:R0:W4:Y:S01]  /*bfc0*/  @P1 LDG.E.U16 R23, [R4.64] ;  /* 0x0000000404171981 */ /* 0x000122000c1e1500 */
[----:B------:R-:W-:Y:S02]  /*bfd0*/  PRMT R22, RZ, 0x7610, R22 ;  /* 0x00007610ff167816 */ /* 0x000fe40000000016 */
[----:B0-----:R-:W-:-:S05]  /*bfe0*/  IADD3 R4, P0, R12, R2, RZ ;  /* 0x000000020c047210 */ /* 0x001fca0007f1e0ff */
[----:B------:R-:W-:Y:S01]  /*bff0*/  IMAD.X R5, R13, 0x1, R3, P0 ;  /* 0x000000010d057824 */ /* 0x000fe200000e0603 */
[----:B------:R-:W-:Y:S01]  /*c000*/  PRMT R26, RZ, 0x7610, R26 ;  /* 0x00007610ff1a7816 */ /* 0x000fe2000000001a */
[----:B------:R-:W4:Y:S04]  /*c010*/  LDL.64 R12, [R1+0xe60] ;  /* 0x000e6000010c7983 */ /* 0x000f280000100a00 */
[----:B------:R2:W4:Y:S01]  /*c020*/  @P1 LDG.E.U16 R22, [R4.64] ;  /* 0x0000000404161981 */ /* 0x000522000c1e1500 */
[----:B------:R-:W-:Y:S02]  /*c030*/  ISETP.GT.AND P1, PT, R0, 0x1e, PT ;  /* 0x0000001e0000780c */ /* 0x000fe40003f24270 */
[----:B--2---:R-:W-:-:S05]  /*c040*/  IADD3 R4, P0, R14, R2, RZ ;  /* 0x000000020e047210 */ /* 0x004fca0007f1e0ff */
[----:B------:R-:W-:-:S06]  /*c050*/  IMAD.X R5, R15, 0x1, R3, P0 ;  /* 0x000000010f057824 */ /* 0x000fcc00000e0603 */
[----:B------:R3:W2:Y:S02]  /*c060*/  @P1 LDG.E.U16 R26, [R4.64] ;  /* 0x00000004041a1981 */ /* 0x0006a4000c1e1500 */
[----:B---3--:R-:W-:-:S05]  /*c070*/  IADD3 R4, P0, R28, R2, RZ ;  /* 0x000000021c047210 */ /* 0x008fca0007f1e0ff */
[----:B------:R-:W-:Y:S01]  /*c080*/  IMAD.X R5, R29, 0x1, R3, P0 ;  /* 0x000000011d057824 */ /* 0x000fe200000e0603 */
[----:B----4-:R-:W-:Y:S04]  /*c090*/  STL [R1+0x8c], R22 ;  /* 0x00008c1601007387 */ /* 0x010fe80000100800 */
[----:B------:R0:W-:Y:S04]  /*c0a0*/  STL [R1+0x88], R23 ;  /* 0x0000881701007387 */ /* 0x0001e80000100800 */
[----:B0-----:R-:W3:Y:S04]  /*c0b0*/  LDL.64 R22, [R1+0xe68] ;  /* 0x000e680001167983 */ /* 0x001ee80000100a00 */
[----:B------:R-:W4:Y:S04]  /*c0c0*/  LDL.LU.64 R14, [R1+0x2308] ;  /* 0x00230800010e7983 */ /* 0x000f280000300a00 */
[----:B------:R-:W2:Y:S01]  /*c0d0*/  LDL.LU.64 R28, [R1+0x2300] ;  /* 0x00230000011c7983 */ /* 0x000ea20000300a00 */
[----:B------:R-:W-:-:S02]  /*c0e0*/  PRMT R24, RZ, 0x7610, R24 ;  /* 0x00007610ff187816 */ /* 0x000fc40000000018 */
[----:B--2---:R-:W-:-:S06]  /*c0f0*/  PRMT R29, RZ, 0x7610, R29 ;  /* 0x00007610ff1d7816 */ /* 0x004fcc000000001d */
[----:B------:R0:W2:Y:S01]  /*c100*/  @P1 LDG.E.U16 R29, [R4.64] ;  /* 0x00000004041d1981 */ /* 0x0000a2000c1e1500 */
[----:B------:R-:W-:Y:S02]  /*c110*/  ISETP.GT.AND P1, PT, R0, 0x1f, PT ;  /* 0x0000001f0000780c */ /* 0x000fe40003f24270 */
[----:B0-----:R-:W-:-:S05]  /*c120*/  IADD3 R4, P0, R12, R2, RZ ;  /* 0x000000020c047210 */ /* 0x001fca0007f1e0ff */
[----:B------:R-:W-:-:S06]  /*c130*/  IMAD.X R5, R13, 0x1, R3, P0 ;  /* 0x000000010d057824 */ /* 0x000fcc00000e0603 */
[----:B------:R3:W4:Y:S01]  /*c140*/  @P1 LDG.E.U16 R24, [R4.64] ;  /* 0x0000000404181981 */ /* 0x000722000c1e1500 */
[----:B------:R-:W-:Y:S02]  /*c150*/  PRMT R28, RZ, 0x7610, R28 ;  /* 0x00007610ff1c7816 */ /* 0x000fe4000000001c */
[----:B---3--:R-:W-:-:S05]  /*c160*/  IADD3 R4, P0, R22, R2, RZ ;  /* 0x0000000216047210 */ /* 0x008fca0007f1e0ff */
[----:B------:R-:W-:-:S05]  /*c170*/  IMAD.X R5, R23, 0x1, R3, P0 ;  /* 0x0000000117057824 */ /* 0x000fca00000e0603 */
[----:B------:R0:W3:Y:S04]  /*c180*/  @P1 LDG.E.U16 R28, [R4.64] ;  /* 0x00000004041c1981 */ /* 0x0000e8000c1e1500 */
[----:B0-----:R-:W0:Y:S04]  /*c190*/  S2R R5, SR_TID.X ;  /* 0x0000000000057919 */ /* 0x001e280000002100 */
[----:B------:R1:W-:Y:S04]  /*c1a0*/  STL [R1+0xb8], R26 ;  /* 0x0000b81a01007387 */ /* 0x0003e80000100800 */
[----:B-1----:R-:W3:Y:S01]  /*c1b0*/  LDL R26, [R1+0xf78] ;  /* 0x000f7800011a7983 */ /* 0x002ee20000100800 */
[----:B0-----:R-:W-:-:S04]  /*c1c0*/  LOP3.LUT R4, R5, 0x1f, RZ, 0xc0, !PT ;  /* 0x0000001f05047812 */ /* 0x001fc800078ec0ff */
[----:B------:R-:W-:Y:S02]  /*c1d0*/  ISETP.GE.AND P0, PT, R4, R0, PT ;  /* 0x000000000400720c */ /* 0x000fe40003f06270 */
[----:B------:R-:W-:Y:S02]  /*c1e0*/  PRMT R18, RZ, 0x7610, R18 ;  /* 0x00007610ff127816 */ /* 0x000fe40000000012 */
[----:B------:R-:W-:Y:S01]  /*c1f0*/  PRMT R25, RZ, 0x7610, R25 ;  /* 0x00007610ff197816 */ /* 0x000fe20000000019 */
[----:B------:R-:W-:Y:S06]  /*c200*/  BAR.SYNC.DEFER_BLOCKING 0x0 ;  /* 0x0000000000007b1d */ /* 0x000fec0000010000 */
[----:B--2---:R-:W-:Y:S04]  /*c210*/  STL [R1+0x224c], R29 ;  /* 0x00224c1d01007387 */ /* 0x004fe80000100800 */
[----:B------:R-:W-:Y:S04]  /*c220*/  STL [R1+0x2250], R29 ;  /* 0x0022501d01007387 */ /* 0x000fe80000100800 */
[----:B------:R-:W2:Y:S04]  /*c230*/  LDL.LU.64 R12, [R1+0x22f8] ;  /* 0x0022f800010c7983 */ /* 0x000ea80000300a00 */
[----:B------:R-:W2:Y:S04]  /*c240*/  LDL.LU.64 R22, [R1+0x22f0] ;  /* 0x0022f00001167983 */ /* 0x000ea80000300a00 */
[----:B----4-:R0:W-:Y:S04]  /*c250*/  STL [R1+0xc8], R24 ;  /* 0x0000c81801007387 */ /* 0x0101e80000100800 */
[----:B0-----:R-:W4:Y:S04]  /*c260*/  LDL R24, [R1+0xec4] ;  /* 0x000ec40001187983 */ /* 0x001f280000100800 */
[----:B------:R0:W-:Y:S04]  /*c270*/  STL [R1+0x109c], R2 ;  /* 0x00109c0201007387 */ /* 0x0001e80000100800 */
[----:B0-----:R-:W2:Y:S04]  /*c280*/  LDL.LU R2, [R1+0xf74] ;  /* 0x000f740001027983 */ /* 0x001ea80000300800 */
[----:B------:R0:W-:Y:S04]  /*c290*/  STL [R1+0x1098], R3 ;  /* 0x0010980301007387 */ /* 0x0001e80000100800 */
[----:B0-----:R-:W2:Y:S04]  /*c2a0*/  LDL.LU R3, [R1+0x101c] ;  /* 0x00101c0001037983 */ /* 0x001ea80000300800 */
[----:B---3--:R0:W-:Y:S04]  /*c2b0*/  STL [R1+0xc4], R28 ;  /* 0x0000c41c01007387 */ /* 0x0081e80000100800 */
[----:B0-----:R-:W3:Y:S04]  /*c2c0*/  LDL.LU R28, [R1+0x22ec] ;  /* 0x0022ec00011c7983 */ /* 0x001ee80000300800 */
[----:B------:R-:W3:Y:S04]  /*c2d0*/  LDL R5, [R1+0x1020] ;  /* 0x0010200001057983 */ /* 0x000ee80000100800 */
[----:B------:R-:W2:Y:S01]  /*c2e0*/  LDL.LU R0, [R1+0x22e8] ;  /* 0x0022e80001007983 */ /* 0x000ea20000300800 */
[----:B---3--:R-:W-:-:S05]  /*c2f0*/  IADD3 R4, P1, R5, R28, RZ ;  /* 0x0000001c05047210 */ /* 0x008fca0007f3e0ff */
[----:B--2---:R-:W-:-:S05]  /*c300*/  IMAD.X R5, R26, 0x1, R0, P1 ;  /* 0x000000011a057824 */ /* 0x004fca00008e0600 */
[----:B------:R0:W2:Y:S02]  /*c310*/  @!P0 LDG.E.U16 R18, [R4.64] ;  /* 0x0000000404128981 */ /* 0x0000a4000c1e1500 */
[----:B0-----:R-:W-:-:S05]  /*c320*/  IADD3 R4, P1, R3, R28, RZ ;  /* 0x0000001c03047210 */ /* 0x001fca0007f3e0ff */
[----:B------:R-:W-:-:S05]  /*c330*/  IMAD.X R5, R2, 0x1, R0, P1 ;  /* 0x0000000102057824 */ /* 0x000fca00008e0600 */
[----:B------:R-:W3:Y:S04]  /*c340*/  @!P0 LDG.E.U16 R25, [R4.64] ;  /* 0x0000000404198981 */ /* 0x000ee8000c1e1500 */
[----:B--2---:R0:W-:Y:S04]  /*c350*/  STL [R1+0xbc], R18 ;  /* 0x0000bc1201007387 */ /* 0x0041e80000100800 */
[----:B------:R-:W2:Y:S04]  /*c360*/  LDL R26, [R1+0xebc] ;  /* 0x000ebc00011a7983 */ /* 0x000ea80000100800 */
[----:B0-----:R-:W2:Y:S04]  /*c370*/  LDL R18, [R1+0x1010] ;  /* 0x0010100001127983 */ /* 0x001ea80000100800 */
[----:B------:R-:W-:Y:S04]  /*c380*/  STL [R1+0x10b0], R3 ;  /* 0x0010b00301007387 */ /* 0x000fe80000100800 */
[----:B------:R-:W-:Y:S04]  /*c390*/  STL [R1+0x10b4], R2 ;  /* 0x0010b40201007387 */ /* 0x000fe80000100800 */
[----:B---3--:R0:W-:Y:S04]  /*c3a0*/  STL [R1+0xb4], R25 ;  /* 0x0000b41901007387 */ /* 0x0081e80000100800 */
[----:B0-----:R-:W3:Y:S04]  /*c3b0*/  LDL.LU R25, [R1+0x22e4] ;  /* 0x0022e40001197983 */ /* 0x001ee80000300800 */
[----:B------:R-:W2:Y:S01]  /*c3c0*/  LDL R5, [R1+0xf6c] ;  /* 0x000f6c0001057983 */ /* 0x000ea20000100800 */
[----:B---3--:R-:W-:-:S02]  /*c3d0*/  PRMT R25, RZ, 0x7610, R25 ;  /* 0x00007610ff197816 */ /* 0x008fc40000000019 */
[----:B--2---:R-:W-:-:S05]  /*c3e0*/  IADD3 R4, P1, R5, R28, RZ ;  /* 0x0000001c05047210 */ /* 0x004fca0007f3e0ff */
[----:B----4-:R-:W-:Y:S02]  /*c3f0*/  IMAD.X R5, R24, 0x1, R0, P1 ;  /* 0x0000000118057824 */ /* 0x010fe400008e0600 */
[----:B------:R-:W2:Y:S04]  /*c400*/  LDL R24, [R1+0x1004] ;  /* 0x0010040001187983 */ /* 0x000ea80000100800 */
[----:B------:R-:W3:Y:S04]  /*c410*/  @!P0 LDG.E.U16 R25, [R4.64] ;  /* 0x0000000404198981 */ /* 0x000ee8000c1e1500 */
[----:B---3--:R0:W-:Y:S04]  /*c420*/  STL [R1+0xb0], R25 ;  /* 0x0000b01901007387 */ /* 0x0081e80000100800 */
[----:B0-----:R-:W3:Y:S04]  /*c430*/  LDL.LU R25, [R1+0x22e0] ;  /* 0x0022e00001197983 */ /* 0x001ee80000300800 */
[----:B------:R-:W4:Y:S02]  /*c440*/  LDL R5, [R1+0x1014] ;  /* 0x0010140001057983 */ /* 0x000f240000100800 */
[----:B----4-:R-:W-:-:S02]  /*c450*/  IADD3 R4, P1, R5, R28, RZ ;  /* 0x0000001c05047210 */ /* 0x010fc40007f3e0ff */
[----:B------:R-:W4:Y:S01]  /*c460*/  LDL R5, [R1+0xf68] ;  /* 0x000f680001057983 */ /* 0x000f220000100800 */
[----:B---3--:R-:W-:Y:S02]  /*c470*/  PRMT R25, RZ, 0x7610, R25 ;  /* 0x00007610ff197816 */ /* 0x008fe40000000019 */
[----:B----4-:R-:W-:-:S05]  /*c480*/  IMAD.X R5, R5, 0x1, R0, P1 ;  /* 0x0000000105057824 */ /* 0x010fca00008e0600 */
[----:B------:R-:W3:Y:S04]  /*c490*/  @!P0 LDG.E.U16 R25, [R4.64] ;  /* 0x0000000404198981 */ /* 0x000ee8000c1e1500 */
[----:B---3--:R0:W-:Y:S04]  /*c4a0*/  STL [R1+0xac], R25 ;  /* 0x0000ac1901007387 */ /* 0x0081e80000100800 */
[----:B0-----:R-:W3:Y:S04]  /*c4b0*/  LDL.LU R25, [R1+0x22dc] ;  /* 0x0022dc0001197983 */ /* 0x001ee80000300800 */
[----:B------:R-:W4:Y:S01]  /*c4c0*/  LDL R5, [R1+0x106c] ;  /* 0x00106c0001057983 */ /* 0x000f220000100800 */
[----:B---3--:R-:W-:-:S02]  /*c4d0*/  PRMT R25, RZ, 0x7610, R25 ;  /* 0x00007610ff197816 */ /* 0x008fc40000000019 */
[----:B----4-:R-:W-:-:S05]  /*c4e0*/  IADD3 R4, P1, R5, R28, RZ ;  /* 0x0000001c05047210 */ /* 0x010fca0007f3e0ff */
[----:B------:R-:W-:-:S05]  /*c4f0*/  IMAD.X R5, R18, 0x1, R0, P1 ;  /* 0x0000000112057824 */ /* 0x000fca00008e0600 */
        /* <DEDUP_REMOVED lines=11> */
[----:B--2---:R-:W-:-:S02]  /*c5b0*/  IADD3 R4, P1, R24, R28, RZ ;  /* 0x0000001c18047210 */ /* 0x004fc40007f3e0ff */
[----:B---3--:R-:W-:-:S03]  /*c5c0*/  PRMT R25, RZ, 0x7610, R25 ;  /* 0x00007610ff197816 */ /* 0x008fc60000000019 */
[----:B----4-:R-:W-:-:S05]  /*c5d0*/  IMAD.X R5, R5, 0x1, R0, P1 ;  /* 0x0000000105057824 */ /* 0x010fca00008e0600 */
[----:B------:R-:W2:Y:S04]  /*c5e0*/  @!P0 LDG.E.U16 R25, [R4.64] ;  /* 0x0000000404198981 */ /* 0x000ea8000c1e1500 */
[----:B--2---:R0:W-:Y:S04]  /*c5f0*/  STL [R1+0xa0], R25 ;  /* 0x0000a01901007387 */ /* 0x0041e80000100800 */
[----:B0-----:R-:W2:Y:S04]  /*c600*/  LDL.LU R25, [R1+0x22d0] ;  /* 0x0022d00001197983 */ /* 0x001ea80000300800 */
[----:B------:R-:W3:Y:S02]  /*c610*/  LDL R5, [R1+0x1064] ;  /* 0x0010640001057983 */ /* 0x000ee40000100800 */
[----:B---3--:R-:W-:-:S02]  /*c620*/  IADD3 R4, P1, R5, R28, RZ ;  /* 0x0000001c05047210 */ /* 0x008fc40007f3e0ff */
[----:B------:R-:W3:Y:S01]  /*c630*/  LDL R5, [R1+0x1000] ;  /* 0x0010000001057983 */ /* 0x000ee20000100800 */
[----:B------:R-:W-:Y:S02]  /*c640*/  PRMT R20, RZ, 0x7610, R20 ;  /* 0x00007610ff147816 */ /* 0x000fe40000000014 */
[----:B---3--:R-:W-:-:S05]  /*c650*/  IMAD.X R5, R5, 0x1, R0, P1 ;  /* 0x0000000105057824 */ /* 0x008fca00008e0600 */
[----:B------:R-:W3:Y:S04]  /*c660*/  @!P0 LDG.E.U16 R20, [R4.64] ;  /* 0x0000000404148981 */ /* 0x000ee8000c1e1500 */
[----:B------:R-:W0:Y:S04]  /*c670*/  S2R R18, SR_TID.X ;  /* 0x0000000000127919 */ /* 0x000e280000002100 */
[----:B---3--:R1:W-:Y:S04]  /*c680*/  STL [R1+0x94], R20 ;  /* 0x0000941401007387 */ /* 0x0083e80000100800 */
[----:B-1----:R-:W3:Y:S04]  /*c690*/  LDL.LU R20, [R1+0x22cc] ;  /* 0x0022cc0001147983 */ /* 0x002ee80000300800 */
[----:B------:R-:W4:Y:S04]  /*c6a0*/  LDL.LU R4, [R1] ;  /* 0x0000000001047983 */ /* 0x000f280000300800 */
[----:B------:R-:W3:Y:S01]  /*c6b0*/  LDL R5, [R1+0xf4c] ;  /* 0x000f4c0001057983 */ /* 0x000ee20000100800 */
[----:B0-----:R-:W-:-:S05]  /*c6c0*/  LOP3.LUT R26, R18, 0x7f, RZ, 0xc0, !PT ;  /* 0x0000007f121a7812 */ /* 0x001fca00078ec0ff */
[----:B------:R-:W-:-:S05]  /*c6d0*/  IMAD.SHL.U32 R24, R26, 0x2, RZ ;  /* 0x000000021a187824 */ /* 0x000fca00078e00ff */
[----:B--2---:R-:W-:Y:S04]  /*c6e0*/  STS.U16 [R24], R25 ;  /* 0x0000001918007388 */ /* 0x004fe80000000400 */
[----:B----4-:R3:W-:Y:S02]  /*c6f0*/  STS.U16 [R24+0x100], R4 ;  /* 0x0001000418007388 */ /* 0x0107e40000000400 */
[----:B---3--:R-:W-:Y:S02]  /*c700*/  IADD3 R4, P1, R5, R28, RZ ;  /* 0x0000001c05047210 */ /* 0x008fe40007f3e0ff */
[----:B------:R-:W2:Y:S01]  /*c710*/  LDL R5, [R1+0xeb4] ;  /* 0x000eb40001057983 */ /* 0x000ea20000100800 */
[----:B------:R-:W-:Y:S02]  /*c720*/  PRMT R20, RZ, 0x7610, R20 ;  /* 0x00007610ff147816 */ /* 0x000fe40000000014 */
[----:B--2---:R-:W-:-:S05]  /*c730*/  IMAD.X R5, R5, 0x1, R0, P1 ;  /* 0x0000000105057824 */ /* 0x004fca00008e0600 */
        /* <DEDUP_REMOVED lines=9> */
[----:B---3--:R0:W-:Y:S04]  /*c7d0*/  STL [R1+0x84], R19 ;  /* 0x0000841301007387 */ /* 0x0081e80000100800 */
[----:B0-----:R-:W3:Y:S04]  /*c7e0*/  LDL.LU R19, [R1+0x22c4] ;  /* 0x0022c40001137983 */ /* 0x001ee80000300800 */
[----:B------:R-:W4:Y:S02]  /*c7f0*/  LDL R5, [R1+0x105c] ;  /* 0x00105c0001057983 */ /* 0x000f240000100800 */
[----:B----4-:R-:W-:-:S02]  /*c800*/  IADD3 R4, P1, R5, R28, RZ ;  /* 0x0000001c05047210 */ /* 0x010fc40007f3e0ff */
[----:B------:R-:W4:Y:S01]  /*c810*/  LDL R5, [R1+0xff0] ;  /* 0x000ff00001057983 */ /* 0x000f220000100800 */
[----:B------:R-:W-:Y:S02]  /*c820*/  PRMT R23, RZ, 0x7610, R23 ;  /* 0x00007610ff177816 */ /* 0x000fe40000000017 */
[----:B----4-:R-:W-:-:S05]  /*c830*/  IMAD.X R5, R5, 0x1, R0, P1 ;  /* 0x0000000105057824 */ /* 0x010fca00008e0600 */
[----:B------:R-:W4:Y:S04]  /*c840*/  @!P0 LDG.E.U16 R23, [R4.64] ;  /* 0x0000000404178981 */ /* 0x000f28000c1e1500 */
[----:B----4-:R0:W-:Y:S04]  /*c850*/  STL [R1+0x80], R23 ;  /* 0x0000801701007387 */ /* 0x0101e80000100800 */
[----:B0-----:R-:W4:Y:S04]  /*c860*/  LDL.LU R23, [R1+0x22c0] ;  /* 0x0022c00001177983 */ /* 0x001f280000300800 */
[----:B------:R-:W2:Y:S02]  /*c870*/  LDL R5, [R1+0xf3c] ;  /* 0x000f3c0001057983 */ /* 0x000ea40000100800 */
[----:B--2---:R-:W-:-:S02]  /*c880*/  IADD3 R4, P1, R5, R28, RZ ;  /* 0x0000001c05047210 */ /* 0x004fc40007f3e0ff */
[----:B------:R-:W2:Y:S01]  /*c890*/  LDL R5, [R1+0xeac] ;  /* 0x000eac0001057983 */ /* 0x000ea20000100800 */
[----:B----4-:R-:W-:Y:S02]  /*c8a0*/  PRMT R23, RZ, 0x7610, R23 ;  /* 0x00007610ff177816 */ /* 0x010fe40000000017 */
[----:B--2---:R-:W-:-:S05]  /*c8b0*/  IMAD.X R5, R5, 0x1, R0, P1 ;  /* 0x0000000105057824 */ /* 0x004fca00008e0600 */
[----:B------:R-:W2:Y:S04]  /*c8c0*/  @!P0 LDG.E.U16 R23, [R4.64] ;  /* 0x0000000404178981 */ /* 0x000ea8000c1e1500 */
[----:B--2---:R0:W-:Y:S04]  /*c8d0*/  STL [R1+0x7c], R23 ;  /* 0x00007c1701007387 */ /* 0x0041e80000100800 */
[----:B0-----:R-:W2:Y:S04]  /*c8e0*/  LDL.LU R23, [R1+0x22bc] ;  /* 0x0022bc0001177983 */ /* 0x001ea80000300800 */
[----:B------:R-:W4:Y:S02]  /*c8f0*/  LDL R5, [R1+0xfe4] ;  /* 0x000fe40001057983 */ /* 0x000f240000100800 */
[----:B----4-:R-:W-:-:S02]  /*c900*/  IADD3 R4, P1, R5, R28, RZ ;  /* 0x0000001c05047210 */ /* 0x010fc40007f3e0ff */
[----:B------:R-:W4:Y:S01]  /*c910*/  LDL R5, [R1+0xf38] ;  /* 0x000f380001057983 */ /* 0x000f220000100800 */
[----:B------:R-:W-:Y:S02]  /*c920*/  PRMT R3, RZ, 0x7610, R3 ;  /* 0x00007610ff037816 */ /* 0x000fe40000000003 */
[----:B----4-:R-:W-:-:S05]  /*c930*/  IMAD.X R5, R5, 0x1, R0, P1 ;  /* 0x0000000105057824 */ /* 0x010fca00008e0600 */
[----:B------:R0:W4:Y:S04]  /*c940*/  @!P0 LDG.E.U16 R3, [R4.64] ;  /* 0x0000000404038981 */ /* 0x000128000c1e1500 */
[----:B0-----:R-:W2:Y:S04]  /*c950*/  LDL R5, [R1+0x1054] ;  /* 0x0010540001057983 */ /* 0x001ea80000100800 */
[----:B----4-:R-:W-:Y:S01]  /*c960*/  STL [R1+0x78], R3 ;  /* 0x0000780301007387 */ /* 0x010fe20000100800 */
[----:B--2---:R-:W-:-:S03]  /*c970*/  IADD3 R4, P1, R5, R28, RZ ;  /* 0x0000001c05047210 */ /* 0x004fc60007f3e0ff */
[----:B------:R-:W2:Y:S01]  /*c980*/  LDL R5, [R1+0xfe0] ;  /* 0x000fe00001057983 */ /* 0x000ea20000100800 */
[----:B------:R-:W-:Y:S01]  /*c990*/  PRMT R23, RZ, 0x7610, R23 ;  /* 0x00007610ff177816 */ /* 0x000fe20000000017 */
[----:B--2---:R-:W-:-:S05]  /*c9a0*/  IMAD.X R5, R5, 0x1, R0, P1 ;  /* 0x0000000105057824 */ /* 0x004fca00008e0600 */
[----:B------:R-:W2:Y:S04]  /*c9b0*/  @!P0 LDG.E.U16 R23, [R4.64] ;  /* 0x0000000404178981 */ /* 0x000ea8000c1e1500 */
[----:B--2---:R0:W-:Y:S04]  /*c9c0*/  STL [R1+0x74], R23 ;  /* 0x0000741701007387 */ /* 0x0041e80000100800 */
[----:B0-----:R-:W2:Y:S04]  /*c9d0*/  LDL.LU R23, [R1+0x22b8] ;  /* 0x0022b80001177983 */ /* 0x001ea80000300800 */
[----:B------:R-:W4:Y:S02]  /*c9e0*/  LDL R5, [R1+0xf2c] ;  /* 0x000f2c0001057983 */ /* 0x000f240000100800 */
[----:B----4-:R-:W-:-:S02]  /*c9f0*/  IADD3 R4, P1, R5, R28, RZ ;  /* 0x0000001c05047210 */ /* 0x010fc40007f3e0ff */
[----:B------:R-:W4:Y:S01]  /*ca00*/  LDL R5, [R1+0xea4] ;  /* 0x000ea40001057983 */ /* 0x000f220000100800 */
[----:B--2---:R-:W-:Y:S02]  /*ca10*/  PRMT R23, RZ, 0x7610, R23 ;  /* 0x00007610ff177816 */ /* 0x004fe40000000017 */
[----:B----4-:R-:W-:-:S05]  /*ca20*/  IMAD.X R5, R5, 0x1, R0, P1 ;  /* 0x0000000105057824 */ /* 0x010fca00008e0600 */
[----:B------:R-:W2:Y:S04]  /*ca30*/  @!P0 LDG.E.U16 R23, [R4.64] ;  /* 0x0000000404178981 */ /* 0x000ea8000c1e1500 */
[----:B------:R-:W0:Y:S04]  /*ca40*/  S2R R3, SR_TID.X ;  /* 0x0000000000037919 */ /* 0x000e280000002100 */
[----:B--2---:R1:W-:Y:S04]  /*ca50*/  STL [R1+0x70], R23 ;  /* 0x0000701701007387 */ /* 0x0043e80000100800 */
[----:B-1----:R-:W2:Y:S04]  /*ca60*/  LDL.LU R23, [R1+0x22b4] ;  /* 0x0022b40001177983 */ /* 0x002ea80000300800 */
[----:B------:R-:W4:Y:S04]  /*ca70*/  LDL.LU R4, [R1+0xc] ;  /* 0x00000c0001047983 */ /* 0x000f280000300800 */
[----:B------:R-:W2:Y:S01]  /*ca80*/  LDL R5, [R1+0xfd4] ;  /* 0x000fd40001057983 */ /* 0x000ea20000100800 */
[----:B0-----:R-:W-:-:S05]  /*ca90*/  LOP3.LUT R3, R3, 0x7f, RZ, 0xc0, !PT ;  /* 0x0000007f03037812 */ /* 0x001fca00078ec0ff */
[----:B------:R-:W-:Y:S01]  /*caa0*/  IMAD.SHL.U32 R3, R3, 0x2, RZ ;  /* 0x0000000203037824 */ /* 0x000fe200078e00ff */
[----:B------:R-:W-:Y:S04]  /*cab0*/  STS.U16 [R24+0x1000], R20 ;  /* 0x0010001418007388 */ /* 0x000fe80000000400 */
[----:B---3--:R-:W-:Y:S01]  /*cac0*/  STS.U16 [R24+0x1100], R19 ;  /* 0x0011001318007388 */ /* 0x008fe20000000400 */
[----:B------:R-:W-:-:S03]  /*cad0*/  LOP3.LUT R3, R3, 0x10, RZ, 0x3c, !PT ;  /* 0x0000001003037812 */ /* 0x000fc600078e3cff */
[----:B------:R-:W-:Y:S04]  /*cae0*/  STS.U16 [R24+0x2000], R13 ;  /* 0x0020000d18007388 */ /* 0x000fe80000000400 */
[----:B------:R-:W-:Y:S04]  /*caf0*/  STS.U16 [R24+0x2100], R12 ;  /* 0x0021000c18007388 */ /* 0x000fe80000000400 */
[----:B------:R-:W-:Y:S04]  /*cb00*/  STS.U16 [R24+0x3000], R7 ;  /* 0x0030000718007388 */ /* 0x000fe80000000400 */
[----:B------:R-:W-:Y:S04]  /*cb10*/  STS.U16 [R24+0x3100], R6 ;  /* 0x0031000618007388 */ /* 0x000fe80000000400 */
[----:B----4-:R2:W-:Y:S02]  /*cb20*/  STS.U16 [R3+0x200], R4 ;  /* 0x0002000403007388 */ /* 0x0105e40000000400 */
[----:B--2---:R-:W-:-:S02]  /*cb30*/  IADD3 R4, P1, R5, R28, RZ ;  /* 0x0000001c05047210 */ /* 0x004fc40007f3e0ff */
[----:B------:R-:W2:Y:S01]  /*cb40*/  LDL R5, [R1+0xf28] ;  /* 0x000f280001057983 */ /* 0x000ea20000100800 */
[----:B------:R-:W-:Y:S02]  /*cb50*/  PRMT R23, RZ, 0x7610, R23 ;  /* 0x00007610ff177816 */ /* 0x000fe40000000017 */
[----:B--2---:R-:W-:-:S05]  /*cb60*/  IMAD.X R5, R5, 0x1, R0, P1 ;  /* 0x0000000105057824 */ /* 0x004fca00008e0600 */
[----:B------:R-:W2:Y:S04]  /*cb70*/  @!P0 LDG.E.U16 R23, [R4.64] ;  /* 0x0000000404178981 */ /* 0x000ea8000c1e1500 */
[----:B--2---:R0:W-:Y:S04]  /*cb80*/  STL [R1+0x6c], R23 ;  /* 0x00006c1701007387 */ /* 0x0041e80000100800 */
[----:B0-----:R-:W2:Y:S04]  /*cb90*/  LDL.LU R23, [R1+0x22b0] ;  /* 0x0022b00001177983 */ /* 0x001ea80000300800 */
[----:B------:R-:W3:Y:S04]  /*cba0*/  LDL.LU R4, [R1+0x10] ;  /* 0x0000100001047983 */ /* 0x000ee80000300800 */
[----:B------:R-:W4:Y:S04]  /*cbb0*/  LDL R5, [R1+0x104c] ;  /* 0x00104c0001057983 */ /* 0x000f280000100800 */
[----:B---3--:R4:W-:Y:S02]  /*cbc0*/  STS.U16 [R3+0x300], R4 ;  /* 0x0003000403007388 */ /* 0x0089e40000000400 */
[----:B----4-:R-:W-:-:S02]  /*cbd0*/  IADD3 R4, P1, R5, R28, RZ ;  /* 0x0000001c05047210 */ /* 0x010fc40007f3e0ff */
[----:B------:R-:W3:Y:S01]  /*cbe0*/  LDL R5, [R1+0xfd0] ;  /* 0x000fd00001057983 */ /* 0x000ee20000100800 */
[----:B--2---:R-:W-:Y:S02]  /*cbf0*/  PRMT R23, RZ, 0x7610, R23 ;  /* 0x00007610ff177816 */ /* 0x004fe40000000017 */
[----:B---3--:R-:W-:-:S05]  /*cc00*/  IMAD.X R5, R5, 0x1, R0, P1 ;  /* 0x0000000105057824 */ /* 0x008fca00008e0600 */
        /* <DEDUP_REMOVED lines=22> */
[----:B------:R-:W-:Y:S02]  /*cd70*/  PRMT R14, RZ, 0x7610, R14 ;  /* 0x00007610ff0e7816 */ /* 0x000fe4000000000e */
[----:B--2---:R-:W-:-:S05]  /*cd80*/  IMAD.X R5, R5, 0x1, R0, P1 ;  /* 0x0000000105057824 */ /* 0x004fca00008e0600 */
[----:B------:R-:W2:Y:S04]  /*cd90*/  @!P0 LDG.E.U16 R14, [R4.64] ;  /* 0x00000004040e8981 */ /* 0x000ea8000c1e1500 */
[----:B--2---:R0:W-:Y:S04]  /*cda0*/  STL [R1+0x58], R14 ;  /* 0x0000580e01007387 */ /* 0x0041e80000100800 */
[----:B0-----:R-:W2:Y:S04]  /*cdb0*/  LDL.LU R14, [R1+0x22a0] ;  /* 0x0022a000010e7983 */ /* 0x001ea80000300800 */
        /* <DEDUP_REMOVED lines=22> */
[----:B------:R-:W-:Y:S04]  /*cf20*/  STS.U16 [R3+0x1200], R23 ;  /* 0x0012001703007388 */ /* 0x000fe80000000400 */
[----:B---3--:R-:W-:Y:S04]  /*cf30*/  STS.U16 [R3+0x1300], R22 ;  /* 0x0013001603007388 */ /* 0x008fe80000000400 */
[----:B----4-:R-:W-:Y:S04]  /*cf40*/  STS.U16 [R3+0x2200], R15 ;  /* 0x0022000f03007388 */ /* 0x010fe80000000400 */
[----:B------:R-:W-:Y:S04]  /*cf50*/  STS.U16 [R3+0x2300], R14 ;  /* 0x0023000e03007388 */ /* 0x000fe80000000400 */
[----:B------:R-:W-:Y:S04]  /*cf60*/  STS.U16 [R3+0x3200], R9 ;  /* 0x0032000903007388 */ /* 0x000fe80000000400 */
[----:B------:R0:W-:Y:S04]  /*cf70*/  STS.U16 [R3+0x3300], R8 ;  /* 0x0033000803007388 */ /* 0x0001e80000000400 */
[----:B0-----:R-:W3:Y:S04]  /*cf80*/  LDL R3, [R1+0x1034] ;  /* 0x0010340001037983 */ /* 0x001ee80000100800 */
[----:B--2---:R0:W-:Y:S04]  /*cf90*/  STL [R1+0x4c], R21 ;  /* 0x00004c1501007387 */ /* 0x0041e80000100800 */
[----:B0-----:R-:W2:Y:S04]  /*cfa0*/  LDL.LU R21, [R1+0x2294] ;  /* 0x0022940001157983 */ /* 0x001ea80000300800 */
[----:B------:R-:W4:Y:S04]  /*cfb0*/  LDL.LU R4, [R1+0x1c] ;  /* 0x00001c0001047983 */ /* 0x000f280000300800 */
[----:B------:R-:W2:Y:S01]  /*cfc0*/  LDL R5, [R1+0xefc] ;  /* 0x000efc0001057983 */ /* 0x000ea20000100800 */
[----:B------:R-:W-:-:S05]  /*cfd0*/  LOP3.LUT R18, R18, 0x7f, RZ, 0xc0, !PT ;  /* 0x0000007f12127812 */ /* 0x000fca00078ec0ff */
[----:B------:R-:W-:-:S05]  /*cfe0*/  IMAD.SHL.U32 R18, R18, 0x2, RZ ;  /* 0x0000000212127824 */ /* 0x000fca00078e00ff */
[----:B------:R-:W-:-:S05]  /*cff0*/  LOP3.LUT R18, R18, 0x20, RZ, 0x3c, !PT ;  /* 0x0000002012127812 */ /* 0x000fca00078e3cff */
[----:B----4-:R2:W-:Y:S02]  /*d000*/  STS.U16 [R18+0x400], R4 ;  /* 0x0004000412007388 */ /* 0x0105e40000000400 */
[----:B--2---:R-:W-:Y:S02]  /*d010*/  IADD3 R4, P1, R5, R28, RZ ;  /* 0x0000001c05047210 */ /* 0x004fe40007f3e0ff */
[----:B------:R-:W2:Y:S01]  /*d020*/  LDL R5, [R1+0xe8c] ;  /* 0x000e8c0001057983 */ /* 0x000ea20000100800 */
[----:B------:R-:W-:Y:S02]  /*d030*/  PRMT R21, RZ, 0x7610, R21 ;  /* 0x00007610ff157816 */ /* 0x000fe40000000015 */
[----:B--2---:R-:W-:-:S05]  /*d040*/  IMAD.X R5, R5, 0x1, R0, P1 ;  /* 0x0000000105057824 */ /* 0x004fca00008e0600 */
[----:B------:R-:W2:Y:S04]  /*d050*/  @!P0 LDG.E.U16 R21, [R4.64] ;  /* 0x0000000404158981 */ /* 0x000ea8000c1e1500 */
[----:B--2---:R0:W-:Y:S04]  /*d060*/  STL [R1+0x48], R21 ;  /* 0x0000481501007387 */ /* 0x0041e80000100800 */
[----:B0-----:R-:W2:Y:S04]  /*d070*/  LDL.LU R21, [R1+0x2290] ;  /* 0x0022900001157983 */ /* 0x001ea80000300800 */
[----:B------:R-:W4:Y:S04]  /*d080*/  LDL.LU R4, [R1+0x20] ;  /* 0x0000200001047983 */ /* 0x000f280000300800 */
[----:B------:R-:W2:Y:S04]  /*d090*/  LDL R5, [R1+0xfa4] ;  /* 0x000fa40001057983 */ /* 0x000ea80000100800 */
        /* <DEDUP_REMOVED lines=8> */
[----:B------:R-:W4:Y:S01]  /*d120*/  LDL.LU R5, [R1+0x4] ;  /* 0x0000040001057983 */ /* 0x000f220000300800 */
[----:B---3--:R-:W-:-:S03]  /*d130*/  IADD3 R4, P1, R3, R28, RZ ;  /* 0x0000001c03047210 */ /* 0x008fc60007f3e0ff */
[----:B----4-:R0:W-:Y:S04]  /*d140*/  STS.U16 [R18+0x1400], R5 ;  /* 0x0014000512007388 */ /* 0x0101e80000000400 */
[----:B0-----:R-:W3:Y:S01]  /*d150*/  LDL R5, [R1+0xfa0] ;  /* 0x000fa00001057983 */ /* 0x001ee20000100800 */
[----:B--2---:R-:W-:-:S03]  /*d160*/  PRMT R21, RZ, 0x7610, R21 ;  /* 0x00007610ff157816 */ /* 0x004fc60000000015 */
[----:B------:R-:W2:Y:S01]  /*d170*/  LDL.LU R3, [R1+0x24] ;  /* 0x0000240001037983 */ /* 0x000ea20000300800 */
[----:B---3--:R-:W-:-:S05]  /*d180*/  IMAD.X R5, R5, 0x1, R0, P1 ;  /* 0x0000000105057824 */ /* 0x008fca00008e0600 */
[----:B------:R-:W3:Y:S04]  /*d190*/  @!P0 LDG.E.U16 R21, [R4.64] ;  /* 0x0000000404158981 */ /* 0x000ee8000c1e1500 */
[----:B---3--:R0:W-:Y:S04]  /*d1a0*/  STL [R1+0x40], R21 ;  /* 0x0000401501007387 */ /* 0x0081e80000100800 */
[----:B0-----:R-:W3:Y:S04]  /*d1b0*/  LDL.LU R21, [R1+0x2288] ;  /* 0x0022880001157983 */ /* 0x001ee80000300800 */
[----:B------:R-:W4:Y:S04]  /*d1c0*/  LDL.LU R4, [R1+0x8] ;  /* 0x0000080001047983 */ /* 0x000f280000300800 */
[----:B------:R-:W2:Y:S04]  /*d1d0*/  LDL R5, [R1+0xeec] ;  /* 0x000eec0001057983 */ /* 0x000ea80000100800 */
[----:B----4-:R0:W-:Y:S04]  /*d1e0*/  STS.U16 [R18+0x1500], R4 ;  /* 0x0015000412007388 */ /* 0x0101e80000000400 */
[----:B0-----:R-:W4:Y:S01]  /*d1f0*/  LDL.LU R18, [R1+0x2284] ;  /* 0x0022840001127983 */ /* 0x001f220000300800 */
[----:B--2---:R-:W-:-:S03]  /*d200*/  IADD3 R4, P1, R5, R28, RZ ;  /* 0x0000001c05047210 */ /* 0x004fc60007f3e0ff */
[----:B------:R-:W2:Y:S01]  /*d210*/  LDL R5, [R1+0xe84] ;  /* 0x000e840001057983 */ /* 0x000ea20000100800 */
[----:B----4-:R-:W-:Y:S01]  /*d220*/  PRMT R18, RZ, 0x7610, R18 ;  /* 0x00007610ff127816 */ /* 0x010fe20000000012 */
[----:B--2---:R-:W-:-:S05]  /*d230*/  IMAD.X R5, R5, 0x1, R0, P1 ;  /* 0x0000000105057824 */ /* 0x004fca00008e0600 */
[----:B------:R0:W2:Y:S04]  /*d240*/  @!P0 LDG.E.U16 R18, [R4.64] ;  /* 0x0000000404128981 */ /* 0x0000a8000c1e1500 */
[----:B0-----:R-:W0:Y:S02]  /*d250*/  S2R R5, SR_TID.X ;  /* 0x0000000000057919 */ /* 0x001e240000002100 */
[----:B0-----:R-:W-:-:S05]  /*d260*/  LOP3.LUT R5, R5, 0x7f, RZ, 0xc0, !PT ;  /* 0x0000007f05057812 */ /* 0x001fca00078ec0ff */
[----:B------:R-:W-:-:S05]  /*d270*/  IMAD.SHL.U32 R5, R5, 0x2, RZ ;  /* 0x0000000205057824 */ /* 0x000fca00078e00ff */
[----:B------:R-:W-:Y:S01]  /*d280*/  LOP3.LUT R4, R5, 0x20, RZ, 0x3c, !PT ;  /* 0x0000002005047812 */ /* 0x000fe200078e3cff */
[----:B--2---:R0:W-:Y:S04]  /*d290*/  STL [R1+0x3c], R18 ;  /* 0x00003c1201007387 */ /* 0x0041e80000100800 */
[----:B0-----:R-:W2:Y:S04]  /*d2a0*/  LDL.LU R18, [R1+0x2280] ;  /* 0x0022800001127983 */ /* 0x001ea80000300800 */
[----:B------:R-:W4:Y:S04]  /*d2b0*/  LDL R5, [R1+0xf94] ;  /* 0x000f940001057983 */ /* 0x000f280000100800 */
[----:B--2---:R4:W-:Y:S02]  /*d2c0*/  STS.U16 [R4+0x2400], R18 ;  /* 0x0024001204007388 */ /* 0x0049e40000000400 */
[----:B----4-:R-:W-:-:S02]  /*d2d0*/  IADD3 R4, P1, R5, R28, RZ ;  /* 0x0000001c05047210 */ /* 0x010fc40007f3e0ff */
[----:B------:R-:W2:Y:S01]  /*d2e0*/  LDL R5, [R1+0xee8] ;  /* 0x000ee80001057983 */ /* 0x000ea20000100800 */
[----:B---3--:R-:W-:Y:S02]  /*d2f0*/  PRMT R21, RZ, 0x7610, R21 ;  /* 0x00007610ff157816 */ /* 0x008fe40000000015 */
        /* <DEDUP_REMOVED lines=8> */
[----:B------:R-:W3:Y:S04]  /*d380*/  LDL R5, [R1+0x102c] ;  /* 0x00102c0001057983 */ /* 0x000ee80000100800 */
[----:B--2---:R3:W-:Y:S02]  /*d390*/  STS.U16 [R4+0x2500], R21 ;  /* 0x0025001504007388 */ /* 0x0047e40000000400 */
[----:B---3--:R-:W-:-:S02]  /*d3a0*/  IADD3 R4, P1, R5, R28, RZ ;  /* 0x0000001c05047210 */ /* 0x008fc40007f3e0ff */
[----:B------:R-:W2:Y:S01]  /*d3b0*/  LDL R5, [R1+0xf90] ;  /* 0x000f900001057983 */ /* 0x000ea20000100800 */
[----:B------:R-:W-:Y:S02]  /*d3c0*/  PRMT R27, RZ, 0x7610, R27 ;  /* 0x00007610ff1b7816 */ /* 0x000fe4000000001b */
        /* <DEDUP_REMOVED lines=9> */
[----:B------:R3:W-:Y:S02]  /*d460*/  STS.U16 [R4+0x3400], R11 ;  /* 0x0034000b04007388 */ /* 0x0007e40000000400 */
[----:B---3--:R-:W-:-:S02]  /*d470*/  IADD3 R4, P1, R5, R28, RZ ;  /* 0x0000001c05047210 */ /* 0x008fc40007f3e0ff */
[----:B------:R-:W3:Y:S01]  /*d480*/  LDL R5, [R1+0xe7c] ;  /* 0x000e7c0001057983 */ /* 0x000ee20000100800 */
[----:B--2---:R-:W-:Y:S02]  /*d490*/  PRMT R27, RZ, 0x7610, R27 ;  /* 0x00007610ff1b7816 */ /* 0x004fe4000000001b */
[----:B---3--:R-:W-:-:S05]  /*d4a0*/  IMAD.X R5, R5, 0x1, R0, P1 ;  /* 0x0000000105057824 */ /* 0x008fca00008e0600 */
        /* <DEDUP_REMOVED lines=11> */
[----:B------:R-:W-:Y:S01]  /*d560*/  PRMT R2, RZ, 0x7610, R2 ;  /* 0x00007610ff027816 */ /* 0x000fe20000000002 */
[----:B------:R-:W-:Y:S02]  /*d570*/  IMAD.SHL.U32 R26, R26, 0x2, RZ ;  /* 0x000000021a1a7824 */ /* 0x000fe400078e00ff */
[----:B---3--:R-:W-:-:S05]  /*d580*/  IMAD.X R5, R5, 0x1, R0, P1 ;  /* 0x0000000105057824 */ /* 0x008fca00008e0600 */
[----:B------:R0:W3:Y:S04]  /*d590*/  @!P0 LDG.E.U16 R2, [R4.64] ;  /* 0x0000000404028981 */ /* 0x0000e8000c1e1500 */
[----:B0-----:R-:W4:Y:S01]  /*d5a0*/  LDL R5, [R1+0x1024] ;  /* 0x0010240001057983 */ /* 0x001f220000100800 */
[----:B------:R-:W-:-:S05]  /*d5b0*/  LOP3.LUT R26, R26, 0x30, RZ, 0x3c, !PT ;  /* 0x000000301a1a7812 */ /* 0x000fca00078e3cff */
[----:B------:R-:W-:Y:S04]  /*d5c0*/  STS.U16 [R26+0x600], R3 ;  /* 0x000600031a007388 */ /* 0x000fe80000000400 */
[----:B---3--:R0:W-:Y:S04]  /*d5d0*/  STL [R1+0x2c], R2 ;  /* 0x00002c0201007387 */ /* 0x0081e80000100800 */
[----:B0-----:R-:W3:Y:S01]  /*d5e0*/  LDL.LU R2, [R1+0x1018] ;  /* 0x0010180001027983 */ /* 0x001ee20000300800 */
[----:B----4-:R-:W-:-:S03]  /*d5f0*/  IADD3 R4, P1, R5, R28, RZ ;  /* 0x0000001c05047210 */ /* 0x010fc60007f3e0ff */
[----:B------:R-:W4:Y:S04]  /*d600*/  LDL.LU R3, [R1+0x1070] ;  /* 0x0010700001037983 */ /* 0x000f280000300800 */
[----:B------:R-:W3:Y:S01]  /*d610*/  LDL R5, [R1+0xf80] ;  /* 0x000f800001057983 */ /* 0x000ee20000100800 */
[----:B--2---:R-:W-:Y:S01]  /*d620*/  PRMT R27, RZ, 0x7610, R27 ;  /* 0x00007610ff1b7816 */ /* 0x004fe2000000001b */
[----:B---3--:R-:W-:-:S05]  /*d630*/  IMAD.X R5, R5, 0x1, R0, P1 ;  /* 0x0000000105057824 */ /* 0x008fca00008e0600 */
[----:B------:R-:W2:Y:S04]  /*d640*/  @!P0 LDG.E.U16 R27, [R4.64] ;  /* 0x00000004041b8981 */ /* 0x000ea8000c1e1500 */
[----:B--2---:R0:W-:Y:S04]  /*d650*/  STL [R1+0x28], R27 ;  /* 0x0000281b01007387 */ /* 0x0041e80000100800 */
[----:B0-----:R-:W2:Y:S04]  /*d660*/  LDL.LU R27, [R1+0x2270] ;  /* 0x00227000011b7983 */ /* 0x001ea80000300800 */
[----:B------:R-:W3:Y:S04]  /*d670*/  LDL.LU R4, [R1+0xdc] ;  /* 0x0000dc0001047983 */ /* 0x000ee80000300800 */
[----:B------:R-:W2:Y:S04]  /*d680*/  LDL R5, [R1+0xecc] ;  /* 0x000ecc0001057983 */ /* 0x000ea80000100800 */
[----:B---3--:R2:W-:Y:S02]  /*d690*/  STS.U16 [R26+0x700], R4 ;  /* 0x000700041a007388 */ /* 0x0085e40000000400 */
        /* <DEDUP_REMOVED lines=8> */
[----:B------:R-:W2:Y:S04]  /*d720*/  LDL R5, [R1+0xf70] ;  /* 0x000f700001057983 */ /* 0x000ea80000100800 */
[----:B---3--:R0:W-:Y:S04]  /*d730*/  STS.U16 [R26+0x1600], R4 ;  /* 0x001600041a007388 */ /* 0x0081e80000000400 */
[----:B0-----:R-:W3:Y:S01]  /*d740*/  LDL.LU R26, [R1+0x2268] ;  /* 0x00226800011a7983 */ /* 0x001ee20000300800 */
[----:B--2---:R-:W-:-:S03]  /*d750*/  IADD3 R4, P1, R5, R28, RZ ;  /* 0x0000001c05047210 */ /* 0x004fc60007f3e0ff */
[----:B------:R-:W2:Y:S01]  /*d760*/  LDL R5, [R1+0xec8] ;  /* 0x000ec80001057983 */ /* 0x000ea20000100800 */
[----:B---3--:R-:W-:Y:S01]  /*d770*/  PRMT R26, RZ, 0x7610, R26 ;  /* 0x00007610ff1a7816 */ /* 0x008fe2000000001a */
        /* <DEDUP_REMOVED lines=8> */
[----:B------:R-:W3:Y:S04]  /*d800*/  LDL.LU R5, [R1+0x18] ;  /* 0x0000180001057983 */ /* 0x000ee80000300800 */
[----:B---3--:R4:W-:Y:S01]  /*d810*/  STS.U16 [R4+0x1700], R5 ;  /* 0x0017000504007388 */ /* 0x0089e20000000400 */
[----:B--2---:R-:W-:-:S02]  /*d820*/  PRMT R26, RZ, 0x7610, R26 ;  /* 0x00007610ff1a7816 */ /* 0x004fc4000000001a */
[----:B----4-:R-:W-:-:S05]  /*d830*/  IADD3 R4, P1, R3, R28, RZ ;  /* 0x0000001c03047210 */ /* 0x010fca0007f3e0ff */
[----:B------:R-:W-:-:S05]  /*d840*/  IMAD.X R5, R2, 0x1, R0, P1 ;  /* 0x0000000102057824 */ /* 0x000fca00008e0600 */
[----:B------:R0:W2:Y:S04]  /*d850*/  @!P0 LDG.E.U16 R26, [R4.64] ;  /* 0x00000004041a8981 */ /* 0x0000a8000c1e1500 */
[----:B0-----:R-:W0:Y:S04]  /*d860*/  S2R R5, SR_TID.X ;  /* 0x0000000000057919 */ /* 0x001e280000002100 */
[----:B------:R1:W-:Y:S04]  /*d870*/  STL [R1+0x10d8], R3 ;  /* 0x0010d80301007387 */ /* 0x0003e80000100800 */
[----:B-1----:R-:W3:Y:S01]  /*d880*/  LDL.LU R3, [R1+0x100c] ;  /* 0x00100c0001037983 */ /* 0x002ee20000300800 */
[----:B0-----:R-:W-:-:S03]  /*d890*/  LOP3.LUT R5, R5, 0x7f, RZ, 0xc0, !PT ;  /* 0x0000007f05057812 */ /* 0x001fc600078ec0ff */
[----:B------:R0:W-:Y:S02]  /*d8a0*/  STL [R1+0x10dc], R2 ;  /* 0x0010dc0201007387 */ /* 0x0001e40000100800 */
[----:B------:R-:W-:Y:S02]  /*d8b0*/  IMAD.SHL.U32 R5, R5, 0x2, RZ ;  /* 0x0000000205057824 */ /* 0x000fe400078e00ff */
[----:B0-----:R-:W4:Y:S03]  /*d8c0*/  LDL.LU R2, [R1+0xf60] ;  /* 0x000f600001027983 */ /* 0x001f260000300800 */
        /* <DEDUP_REMOVED lines=10> */
[----:B0-----:R-:W0:Y:S04]  /*d970*/  S2R R5, SR_TID.X ;  /* 0x0000000000057919 */ /* 0x001e280000002100 */
[----:B--2---:R1:W-:Y:S04]  /*d980*/  STL [R1+0x18], R27 ;  /* 0x0000181b01007387 */ /* 0x0043e80000100800 */
[----:B-1----:R-:W2:Y:S01]  /*d990*/  LDL.LU R27, [R1+0x225c] ;  /* 0x00225c00011b7983 */ /* 0x002ea20000300800 */
[----:B0-----:R-:W-:-:S05]  /*d9a0*/  LOP3.LUT R5, R5, 0x7f, RZ, 0xc0, !PT ;  /* 0x0000007f05057812 */ /* 0x001fca00078ec0ff */
[----:B------:R-:W-:Y:S01]  /*d9b0*/  IMAD.SHL.U32 R5, R5, 0x2, RZ ;  /* 0x0000000205057824 */ /* 0x000fe200078e00ff */
[----:B------:R-:W-:-:S04]  /*d9c0*/  IADD3 R4, P1, R3, R28, RZ ;  /* 0x0000001c03047210 */ /* 0x000fc80007f3e0ff */
[----:B------:R-:W-:Y:S02]  /*d9d0*/  LOP3.LUT R5, R5, 0x30, RZ, 0x3c, !PT ;  /* 0x0000003005057812 */ /* 0x000fe400078e3cff */
[----:B------:R-:W-:-:S03]  /*d9e0*/  PRMT R16, RZ, 0x7610, R16 ;  /* 0x00007610ff107816 */ /* 0x000fc60000000010 */
[----:B--2---:R4:W-:Y:S02]  /*d9f0*/  STS.U16 [R5+0x2700], R27 ;  /* 0x0027001b05007388 */ /* 0x0049e40000000400 */
[----:B----4-:R-:W-:-:S05]  /*da00*/  IMAD.X R5, R2, 0x1, R0, P1 ;  /* 0x0000000102057824 */ /* 0x010fca00008e0600 */
[----:B------:R0:W2:Y:S04]  /*da10*/  @!P0 LDG.E.U16 R16, [R4.64] ;  /* 0x0000000404108981 */ /* 0x0000a8000c1e1500 */
[----:B------:R1:W-:Y:S04]  /*da20*/  STL [R1+0x1100], R3 ;  /* 0x0011000301007387 */ /* 0x0003e80000100800 */
[----:B-1----:R-:W3:Y:S04]  /*da30*/  LDL.LU R3, [R1+0x1068] ;  /* 0x0010680001037983 */ /* 0x002ee80000300800 */
[----:B------:R1:W-:Y:S04]  /*da40*/  STL [R1+0x1104], R2 ;  /* 0x0011040201007387 */ /* 0x0003e80000100800 */
[----:B-1----:R-:W4:Y:S04]  /*da50*/  LDL.LU R2, [R1+0x1008] ;  /* 0x0010080001027983 */ /* 0x002f280000300800 */
[----:B0-----:R-:W0:Y:S04]  /*da60*/  S2R R5, SR_TID.X ;  /* 0x0000000000057919 */ /* 0x001e280000002100 */
[----:B--2---:R1:W-:Y:S04]  /*da70*/  STL [R1+0x14], R16 ;  /* 0x0000141001007387 */ /* 0x0043e80000100800 */
[----:B-1----:R-:W2:Y:S01]  /*da80*/  LDL.LU R16, [R1+0x2258] ;  /* 0x0022580001107983 */ /* 0x002ea20000300800 */
[----:B0-----:R-:W-:-:S05]  /*da90*/  LOP3.LUT R5, R5, 0x7f, RZ, 0xc0, !PT ;  /* 0x0000007f05057812 */ /* 0x001fca00078ec0ff */
[----:B------:R-:W-:Y:S01]  /*daa0*/  IMAD.SHL.U32 R5, R5, 0x2, RZ ;  /* 0x0000000205057824 */ /* 0x000fe200078e00ff */
[----:B---3--:R-:W-:-:S04]  /*dab0*/  IADD3 R4, P1, R3, R28, RZ ;  /* 0x0000001c03047210 */ /* 0x008fc80007f3e0ff */
[----:B------:R-:W-:Y:S02]  /*dac0*/  LOP3.LUT R5, R5, 0x30, RZ, 0x3c, !PT ;  /* 0x0000003005057812 */ /* 0x000fe400078e3cff */
[----:B------:R-:W-:-:S03]  /*dad0*/  PRMT R17, RZ, 0x7610, R17 ;  /* 0x00007610ff117816 */ /* 0x000fc60000000011 */
[----:B--2---:R4:W-:Y:S02]  /*dae0*/  STS.U16 [R5+0x3600], R16 ;  /* 0x0036001005007388 */ /* 0x0049e40000000400 */
[----:B----4-:R-:W-:-:S05]  /*daf0*/  IMAD.X R5, R2, 0x1, R0, P1 ;  /* 0x0000000102057824 */ /* 0x010fca00008e0600 */
[----:B------:R0:W2:Y:S04]  /*db00*/  @!P0 LDG.E.U16 R17, [R4.64] ;  /* 0x0000000404118981 */ /* 0x0000a8000c1e1500 */
[----:B0-----:R-:W0:Y:S04]  /*db10*/  S2R R5, SR_TID.X ;  /* 0x0000000000057919 */ /* 0x001e280000002100 */
[----:B------:R-:W-:Y:S04]  /*db20*/  STL [R1+0x1120], R3 ;  /* 0x0011200301007387 */ /* 0x000fe80000100800 */
[----:B------:R-:W-:Y:S01]  /*db30*/  STL [R1+0x1124], R2 ;  /* 0x0011240201007387 */ /* 0x000fe20000100800 */
        /* <DEDUP_REMOVED lines=11> */
[----:B------:R-:W2:Y:S01]  /*dbf0*/  @!P0 LDG.E.U16 R29, [R4.64] ;  /* 0x00000004041d8981 */ /* 0x000ea2000c1e1500 */
[----:B------:R-:W-:-:S03]  /*dc00*/  LOP3.LUT R24, R24, 0x40, RZ, 0x3c, !PT ;  /* 0x0000004018187812 */ /* 0x000fc600078e3cff */
        /* <DEDUP_REMOVED lines=17> */
[----:B------:R-:W-:Y:S02]  /*dd20*/  PRMT R3, RZ, 0x7610, R3 ;  /* 0x00007610ff037816 */ /* 0x000fe40000000003 */
[----:B---3--:R-:W-:-:S05]  /*dd30*/  IMAD.X R5, R5, 0x1, R0, P1 ;  /* 0x0000000105057824 */ /* 0x008fca00008e0600 */
[----:B------:R0:W3:Y:S04]  /*dd40*/  @!P0 LDG.E.U16 R3, [R4.64] ;  /* 0x0000000404038981 */ /* 0x0000e8000c1e1500 */
[----:B0-----:R-:W4:Y:S04]  /*dd50*/  LDL.LU R4, [R1+0xd4] ;  /* 0x0000d40001047983 */ /* 0x001f280000300800 */
[----:B------:R-:W2:Y:S04]  /*dd60*/  LDL R5, [R1+0xf44] ;  /* 0x000f440001057983 */ /* 0x000ea80000100800 */
[----:B---3--:R0:W-:Y:S04]  /*dd70*/  STL [R1+0x21e0], R3 ;  /* 0x0021e00301007387 */ /* 0x0081e80000100800 */
[----:B----4-:R2:W-:Y:S04]  /*dd80*/  STS.U16 [R24+0x1800], R4 ;  /* 0x0018000418007388 */ /* 0x0105e80000000400 */
[----:B0-----:R-:W3:Y:S01]  /*dd90*/  LDL.LU R3, [R1+0x9c] ;  /* 0x00009c0001037983 */ /* 0x001ee20000300800 */
[----:B--2---:R-:W-:-:S03]  /*dda0*/  IADD3 R4, P1, R5, R28, RZ ;  /* 0x0000001c05047210 */ /* 0x004fc60007f3e0ff */
[----:B------:R-:W2:Y:S01]  /*ddb0*/  LDL R5, [R1+0xeb0] ;  /* 0x000eb00001057983 */ /* 0x000ea20000100800 */
[----:B------:R-:W-:Y:S01]  /*ddc0*/  PRMT R2, RZ, 0x7610, R2 ;  /* 0x00007610ff027816 */ /* 0x000fe20000000002 */
[----:B--2---:R-:W-:-:S05]  /*ddd0*/  IMAD.X R5, R5, 0x1, R0, P1 ;  /* 0x0000000105057824 */ /* 0x004fca00008e0600 */
[----:B------:R0:W2:Y:S04]  /*dde0*/  @!P0 LDG.E.U16 R2, [R4.64] ;  /* 0x0000000404028981 */ /* 0x0000a8000c1e1500 */
[----:B0-----:R-:W4:Y:S04]  /*ddf0*/  LDL.LU R4, [R1+0xd8] ;  /* 0x0000d80001047983 */ /* 0x001f280000300800 */
[----:B------:R-:W3:Y:S04]  /*de00*/  LDL R5, [R1+0xfec] ;  /* 0x000fec0001057983 */ /* 0x000ee80000100800 */
[----:B--2---:R0:W-:Y:S04]  /*de10*/  STL [R1+0x21e4], R2 ;  /* 0x0021e40201007387 */ /* 0x0041e80000100800 */
[----:B0-----:R-:W2:Y:S04]  /*de20*/  LDL R2, [R1+0xf40] ;  /* 0x000f400001027983 */ /* 0x001ea80000100800 */
[----:B----4-:R3:W-:Y:S01]  /*de30*/  STS.U16 [R24+0x1900], R4 ;  /* 0x0019000418007388 */ /* 0x0107e20000000400 */
[----:B------:R-:W-:-:S02]  /*de40*/  PRMT R27, RZ, 0x7610, R27 ;  /* 0x00007610ff1b7816 */ /* 0x000fc4000000001b */
[----:B---3--:R-:W-:Y:S01]  /*de50*/  IADD3 R4, P1, R5, R28, RZ ;  /* 0x0000001c05047210 */ /* 0x008fe20007f3e0ff */
[----:B------:R-:W3:Y:S04]  /*de60*/  LDL.LU R24, [R1+0x2248] ;  /* 0x0022480001187983 */ /* 0x000ee80000300800 */
[----:B--2---:R-:W-:Y:S02]  /*de70*/  IMAD.X R5, R2, 0x1, R0, P1 ;  /* 0x0000000102057824 */ /* 0x004fe400008e0600 */
[----:B------:R-:W2:Y:S04]  /*de80*/  LDL R2, [R1+0xfdc] ;  /* 0x000fdc0001027983 */ /* 0x000ea80000100800 */
[----:B------:R0:W4:Y:S04]  /*de90*/  @!P0 LDG.E.U16 R27, [R4.64] ;  /* 0x00000004041b8981 */ /* 0x000128000c1e1500 */
[----:B0-----:R-:W2:Y:S04]  /*dea0*/  LDL.LU R4, [R1+0x98] ;  /* 0x0000980001047983 */ /* 0x001ea80000300800 */
[----:B------:R-:W2:Y:S04]  /*deb0*/  LDL R5, [R1+0x1058] ;  /* 0x0010580001057983 */ /* 0x000ea80000100800 */
[----:B----4-:R0:W-:Y:S04]  /*dec0*/  STL [R1+0x21e8], R27 ;  /* 0x0021e81b01007387 */ /* 0x0101e80000100800 */
[----:B0-----:R-:W0:Y:S02]  /*ded0*/  S2R R27, SR_TID.X ;  /* 0x00000000001b7919 */ /* 0x001e240000002100 */
[----:B0-----:R-:W-:-:S05]  /*dee0*/  LOP3.LUT R27, R27, 0x7f, RZ, 0xc0, !PT ;  /* 0x0000007f1b1b7812 */ /* 0x001fca00078ec0ff */
[----:B------:R-:W-:-:S05]  /*def0*/  IMAD.SHL.U32 R27, R27, 0x2, RZ ;  /* 0x000000021b1b7824 */ /* 0x000fca00078e00ff */
[----:B------:R-:W-:-:S05]  /*df00*/  LOP3.LUT R27, R27, 0x40, RZ, 0x3c, !PT ;  /* 0x000000401b1b7812 */ /* 0x000fca00078e3cff */
[----:B--2---:R0:W-:Y:S02]  /*df10*/  STS.U16 [R27+0x2800], R4 ;  /* 0x002800041b007388 */ /* 0x0041e40000000400 */
[----:B0-----:R-:W-:Y:S02]  /*df20*/  IADD3 R4, P1, R5, R28, RZ ;  /* 0x0000001c05047210 */ /* 0x001fe40007f3e0ff */
[----:B------:R-:W2:Y:S01]  /*df30*/  LDL R5, [R1+0xfe8] ;  /* 0x000fe80001057983 */ /* 0x000ea20000100800 */
[----:B------:R-:W-:Y:S02]  /*df40*/  PRMT R26, RZ, 0x7610, R26 ;  /* 0x00007610ff1a7816 */ /* 0x000fe4000000001a */
[----:B--2---:R-:W-:-:S05]  /*df50*/  IMAD.X R5, R5, 0x1, R0, P1 ;  /* 0x0000000105057824 */ /* 0x004fca00008e0600 */
[----:B------:R0:W2:Y:S04]  /*df60*/  @!P0 LDG.E.U16 R26, [R4.64] ;  /* 0x00000004041a8981 */ /* 0x0000a8000c1e1500 */
[----:B0-----:R-:W4:Y:S04]  /*df70*/  LDL R5, [R1+0xf34] ;  /* 0x000f340001057983 */ /* 0x001f280000100800 */
[----:B------:R-:W-:Y:S04]  /*df80*/  STS.U16 [R27+0x2900], R3 ;  /* 0x002900031b007388 */ /* 0x000fe80000000400 */
[----:B--2---:R0:W-:Y:S04]  /*df90*/  STL [R1+0x21ec], R26 ;  /* 0x0021ec1a01007387 */ /* 0x0041e80000100800 */
[----:B0-----:R-:W2:Y:S01]  /*dfa0*/  LDL.LU R26, [R1+0x108] ;  /* 0x00010800011a7983 */ /* 0x001ea20000300800 */
[----:B----4-:R-:W-:-:S03]  /*dfb0*/  IADD3 R4, P1, R5, R28, RZ ;  /* 0x0000001c05047210 */ /* 0x010fc60007f3e0ff */
[----:B------:R-:W4:Y:S04]  /*dfc0*/  LDL.LU R3, [R1+0x10c] ;  /* 0x00010c0001037983 */ /* 0x000f280000300800 */
[----:B------:R-:W2:Y:S01]  /*dfd0*/  LDL R5, [R1+0xea8] ;  /* 0x000ea80001057983 */ /* 0x000ea20000100800 */
[----:B------:R-:W-:Y:S01]  /*dfe0*/  PRMT R25, RZ, 0x7610, R25 ;  /* 0x00007610ff197816 */ /* 0x000fe20000000019 */
[----:B--2---:R-:W-:-:S05]  /*dff0*/  IMAD.X R5, R5, 0x1, R0, P1 ;  /* 0x0000000105057824 */ /* 0x004fca00008e0600 */
[----:B------:R-:W2:Y:S04]  /*e000*/  @!P0 LDG.E.U16 R25, [R4.64] ;  /* 0x0000000404198981 */ /* 0x000ea8000c1e1500 */
[----:B--2---:R0:W-:Y:S04]  /*e010*/  STL [R1+0x21f0], R25 ;  /* 0x0021f01901007387 */ /* 0x0041e80000100800 */
[----:B------:R-:W2:Y:S01]  /*e020*/  LDL R5, [R1+0xf30] ;  /* 0x000f300001057983 */ /* 0x000ea20000100800 */
[----:B------:R-:W-:-:S03]  /*e030*/  IADD3 R4, P1, R2, R28, RZ ;  /* 0x0000001c02047210 */ /* 0x000fc60007f3e0ff */
[----:B---3--:R1:W-:Y:S04]  /*e040*/  STS.U16 [R27+0x3800], R24 ;  /* 0x003800181b007388 */ /* 0x0083e80000000400 */
[----:B0-----:R-:W3:Y:S01]  /*e050*/  LDL R25, [R1+0x1050] ;  /* 0x0010500001197983 */ /* 0x001ee20000100800 */
[----:B-1----:R-:W-:-:S03]  /*e060*/  PRMT R24, RZ, 0x7610, R24 ;  /* 0x00007610ff187816 */ /* 0x002fc60000000018 */
[----:B------:R-:W3:Y:S04]  /*e070*/  LDL R27, [R1+0xea0] ;  /* 0x000ea000011b7983 */ /* 0x000ee80000100800 */
[----:B------:R-:W3:Y:S01]  /*e080*/  LDL.LU R2, [R1+0xe8] ;  /* 0x0000e80001027983 */ /* 0x000ee20000300800 */
[----:B--2---:R-:W-:-:S05]  /*e090*/  IMAD.X R5, R5, 0x1, R0, P1 ;  /* 0x0000000105057824 */ /* 0x004fca00008e0600 */
[----:B------:R0:W2:Y:S04]  /*e0a0*/  @!P0 LDG.E.U16 R24, [R4.64] ;  /* 0x0000000404188981 */ /* 0x0000a8000c1e1500 */
[----:B0-----:R-:W3:Y:S04]  /*e0b0*/  LDL.LU R4, [R1+0x64] ;  /* 0x0000640001047983 */ /* 0x001ee80000300800 */
[----:B------:R-:W0:Y:S02]  /*e0c0*/  S2R R5, SR_TID.X ;  /* 0x0000000000057919 */ /* 0x000e240000002100 */
[----:B0-----:R-:W-:-:S02]  /*e0d0*/  LOP3.LUT R5, R5, 0x7f, RZ, 0xc0, !PT ;  /* 0x0000007f05057812 */ /* 0x001fc400078ec0ff */
[----:B--2---:R0:W-:Y:S04]  /*e0e0*/  STL [R1+0x21f4], R24 ;  /* 0x0021f41801007387 */ /* 0x0041e80000100800 */
[----:B0-----:R-:W0:Y:S02]  /*e0f0*/  S2R R24, SR_TID.X ;  /* 0x0000000000187919 */ /* 0x001e240000002100 */
[----:B0-----:R-:W-:-:S05]  /*e100*/  LOP3.LUT R24, R24, 0x7f, RZ, 0xc0, !PT ;  /* 0x0000007f18187812 */ /* 0x001fca00078ec0ff */
[----:B------:R-:W-:-:S05]  /*e110*/  IMAD.SHL.U32 R24, R24, 0x2, RZ ;  /* 0x0000000218187824 */ /* 0x000fca00078e00ff */
[----:B------:R-:W-:-:S05]  /*e120*/  LOP3.LUT R24, R24, 0x40, RZ, 0x3c, !PT ;  /* 0x0000004018187812 */ /* 0x000fca00078e3cff */
[----:B---3--:R0:W-:Y:S02]  /*e130*/  STS.U16 [R24+0x3900], R4 ;  /* 0x0039000418007388 */ /* 0x0081e40000000400 */
[----:B0-----:R-:W-:Y:S02]  /*e140*/  IMAD.SHL.U32 R24, R5, 0x2, RZ ;  /* 0x0000000205187824 */ /* 0x001fe400078e00ff */
[----:B------:R-:W2:Y:S01]  /*e150*/  LDL R5, [R1+0xfd8] ;  /* 0x000fd80001057983 */ /* 0x000ea20000100800 */
[----:B------:R-:W-:Y:S02]  /*e160*/  IADD3 R4, P1, R25, R28, RZ ;  /* 0x0000001c19047210 */ /* 0x000fe40007f3e0ff */
[----:B------:R-:W-:Y:S01]  /*e170*/  PRMT R23, RZ, 0x7610, R23 ;  /* 0x00007610ff177816 */ /* 0x000fe20000000017 */
[----:B------:R-:W3:Y:S02]  /*e180*/  LDL.LU R25, [R1+0xec] ;  /* 0x0000ec0001197983 */ /* 0x000ee40000300800 */
[----:B--2---:R-:W-:-:S05]  /*e190*/  IMAD.X R5, R5, 0x1, R0, P1 ;  /* 0x0000000105057824 */ /* 0x004fca00008e0600 */
[----:B------:R0:W2:Y:S04]  /*e1a0*/  @!P0 LDG.E.U16 R23, [R4.64] ;  /* 0x0000000404178981 */ /* 0x0000a8000c1e1500 */
[----:B0-----:R-:W3:Y:S01]  /*e1b0*/  LDL R5, [R1+0xf24] ;  /* 0x000f240001057983 */ /* 0x001ee20000100800 */
[----:B------:R-:W-:Y:S02]  /*e1c0*/  LOP3.LUT R24, R24, 0x50, RZ, 0x3c, !PT ;  /* 0x0000005018187812 */ /* 0x000fe400078e3cff */
[----:B------:R-:W-:-:S03]  /*e1d0*/  PRMT R22, RZ, 0x7610, R22 ;  /* 0x00007610ff167816 */ /* 0x000fc60000000016 */
[----:B------:R-:W-:Y:S04]  /*e1e0*/  STS.U16 [R24+0xa00], R26 ;  /* 0x000a001a18007388 */ /* 0x000fe80000000400 */
[----:B--2---:R0:W-:Y:S01]  /*e1f0*/  STL [R1+0x21f8], R23 ;  /* 0x0021f81701007387 */ /* 0x0041e20000100800 */
[----:B---3--:R-:W-:-:S03]  /*e200*/  IADD3 R4, P1, R5, R28, RZ ;  /* 0x0000001c05047210 */ /* 0x008fc60007f3e0ff */
[----:B0-----:R-:W2:Y:S02]  /*e210*/  LDL R23, [R1+0xf20] ;  /* 0x000f200001177983 */ /* 0x001ea40000100800 */
[----:B------:R-:W-:Y:S02]  /*e220*/  IMAD.X R5, R27, 0x1, R0, P1 ;  /* 0x000000011b057824 */ /* 0x000fe400008e0600 */
[----:B------:R-:W3:Y:S04]  /*e230*/  LDL.LU R26, [R1+0xcc] ;  /* 0x0000cc00011a7983 */ /* 0x000ee80000300800 */
[----:B------:R0:W2:Y:S01]  /*e240*/  @!P0 LDG.E.U16 R22, [R4.64] ;  /* 0x0000000404168981 */ /* 0x0000a2000c1e1500 */
[----:B------:R-:W-:-:S03]  /*e250*/  PRMT R21, RZ, 0x7610, R21 ;  /* 0x00007610ff157816 */ /* 0x000fc60000000015 */
[----:B------:R-:W3:Y:S04]  /*e260*/  LDL R27, [R1+0xfc8] ;  /* 0x000fc800011b7983 */ /* 0x000ee80000100800 */
[----:B0-----:R-:W3:Y:S04]  /*e270*/  LDL R5, [R1+0xfcc] ;  /* 0x000fcc0001057983 */ /* 0x001ee80000100800 */
[----:B----4-:R0:W-:Y:S04]  /*e280*/  STS.U16 [R24+0xb00], R3 ;  /* 0x000b000318007388 */ /* 0x0101e80000000400 */
[----:B--2---:R1:W-:Y:S04]  /*e290*/  STL [R1+0x21fc], R22 ;  /* 0x0021fc1601007387 */ /* 0x0043e80000100800 */
[----:B0-----:R-:W2:Y:S01]  /*e2a0*/  LDL.LU R3, [R1+0xd0] ;  /* 0x0000d00001037983 */ /* 0x001ea20000300800 */
[----:B---3--:R-:W-:-:S03]  /*e2b0*/  IADD3 R4, P1, R5, R28, RZ ;  /* 0x0000001c05047210 */ /* 0x008fc60007f3e0ff */
[----:B-1----:R-:W3:Y:S02]  /*e2c0*/  LDL R22, [R1+0xe98] ;  /* 0x000e980001167983 */ /* 0x002ee40000100800 */
[----:B------:R-:W-:-:S05]  /*e2d0*/  IMAD.X R5, R23, 0x1, R0, P1 ;  /* 0x0000000117057824 */ /* 0x000fca00008e0600 */
[----:B------:R0:W4:Y:S04]  /*e2e0*/  @!P0 LDG.E.U16 R21, [R4.64] ;  /* 0x0000000404158981 */ /* 0x000128000c1e1500 */
[----:B0-----:R-:W2:Y:S01]  /*e2f0*/  LDL R5, [R1+0x1048] ;  /* 0x0010480001057983 */ /* 0x001ea20000100800 */
[----:B------:R-:W-:-:S03]  /*e300*/  PRMT R20, RZ, 0x7610, R20 ;  /* 0x00007610ff147816 */ /* 0x000fc60000000014 */
[----:B----4-:R0:W-:Y:S01]  /*e310*/  STL [R1+0x2200], R21 ;  /* 0x0022001501007387 */ /* 0x0101e20000100800 */
[----:B--2---:R-:W-:-:S03]  /*e320*/  IADD3 R4, P1, R5, R28, RZ ;  /* 0x0000001c05047210 */ /* 0x004fc60007f3e0ff */
[----:B0-----:R-:W2:Y:S02]  /*e330*/  LDL R21, [R1+0xf14] ;  /* 0x000f140001157983 */ /* 0x001ea40000100800 */
[----:B------:R-:W-:-:S05]  /*e340*/  IMAD.X R5, R27, 0x1, R0, P1 ;  /* 0x000000011b057824 */ /* 0x000fca00008e0600 */
[----:B------:R2:W4:Y:S04]  /*e350*/  @!P0 LDG.E.U16 R20, [R4.64] ;  /* 0x0000000404148981 */ /* 0x000528000c1e1500 */
[----:B------:R0:W-:Y:S04]  /*e360*/  STS.U16 [R24+0x1a00], R2 ;  /* 0x001a000218007388 */ /* 0x0001e80000000400 */
[----:B0-----:R-:W4:Y:S04]  /*e370*/  LDL R2, [R1+0xfbc] ;  /* 0x000fbc0001027983 */ /* 0x001f280000100800 */
[----:B------:R-:W4:Y:S04]  /*e380*/  LDL.LU R23, [R1+0x88] ;  /* 0x0000880001177983 */ /* 0x000f280000300800 */
[----:B------:R-:W4:Y:S04]  /*e390*/  LDL R27, [R1+0xf10] ;  /* 0x000f1000011b7983 */ /* 0x000f280000100800 */
[----:B------:R0:W-:Y:S01]  /*e3a0*/  STS.U16 [R24+0x1b00], R25 ;  /* 0x001b001918007388 */ /* 0x0001e20000000400 */
[----:B--2---:R-:W-:-:S05]  /*e3b0*/  IADD3 R4, P1, R21, R28, RZ ;  /* 0x0000001c15047210 */ /* 0x004fca0007f3e0ff */
[----:B---3--:R-:W-:Y:S01]  /*e3c0*/  IMAD.X R5, R22, 0x1, R0, P1 ;  /* 0x0000000116057824 */ /* 0x008fe200008e0600 */
[----:B----4-:R1:W-:Y:S04]  /*e3d0*/  STL [R1+0x2204], R20 ;  /* 0x0022041401007387 */ /* 0x0103e80000100800 */
[----:B0-----:R-:W2:Y:S04]  /*e3e0*/  LDL.LU R25, [R1+0x8c] ;  /* 0x00008c0001197983 */ /* 0x001ea80000300800 */
[----:B------:R-:W3:Y:S04]  /*e3f0*/  LDL R22, [R1+0x1040] ;  /* 0x0010400001167983 */ /* 0x000ee80000100800 */
[----:B------:R-:W4:Y:S01]  /*e400*/  LDL R21, [R1+0xfb8] ;  /* 0x000fb80001157983 */ /* 0x000f220000100800 */
[----:B------:R-:W-:-:S06]  /*e410*/  PRMT R19, RZ, 0x7610, R19 ;  /* 0x00007610ff137816 */ /* 0x000fcc0000000013 */
[----:B------:R0:W2:Y:S01]  /*e420*/  @!P0 LDG.E.U16 R19, [R4.64] ;  /* 0x0000000404138981 */ /* 0x0000a2000c1e1500 */
[----:B------:R-:W-:Y:S02]  /*e430*/  PRMT R18, RZ, 0x7610, R18 ;  /* 0x00007610ff127816 */ /* 0x000fe40000000012 */
[----:B0-----:R-:W-:-:S05]  /*e440*/  IADD3 R4, P1, R2, R28, RZ ;  /* 0x0000001c02047210 */ /* 0x001fca0007f3e0ff */
[----:B------:R-:W-:-:S05]  /*e450*/  IMAD.X R5, R27, 0x1, R0, P1 ;  /* 0x000000011b057824 */ /* 0x000fca00008e0600 */
[----:B------:R3:W2:Y:S01]  /*e460*/  @!P0 LDG.E.U16 R18, [R4.64] ;  /* 0x0000000404128981 */ /* 0x0006a2000c1e1500 */
[----:B------:R-:W-:Y:S02]  /*e470*/  PRMT R17, RZ, 0x7610, R17 ;  /* 0x00007610ff117816 */ /* 0x000fe40000000011 */
[----:B---3--:R-:W-:-:S05]  /*e480*/  IADD3 R4, P1, R22, R28, RZ ;  /* 0x0000001c16047210 */ /* 0x008fca0007f3e0ff */
[----:B----4-:R-:W-:-:S05]  /*e490*/  IMAD.X R5, R21, 0x1, R0, P1 ;  /* 0x0000000115057824 */ /* 0x010fca00008e0600 */
[----:B------:R-:W3:Y:S04]  /*e4a0*/  @!P0 LDG.E.U16 R17, [R4.64] ;  /* 0x0000000404118981 */ /* 0x000ee8000c1e1500 */
[----:B--2---:R-:W-:Y:S04]  /*e4b0*/  STL [R1+0x2208], R19 ;  /* 0x0022081301007387 */ /* 0x004fe80000100800 */
[----:B-1----:R-:W2:Y:S04]  /*e4c0*/  LDL R20, [R1+0xf04] ;  /* 0x000f040001147983 */ /* 0x002ea80000100800 */
[----:B------:R-:W4:Y:S04]  /*e4d0*/  LDL R2, [R1+0xe90] ;  /* 0x000e900001027983 */ /* 0x000f280000100800 */
[----:B------:R0:W-:Y:S04]  /*e4e0*/  STS.U16 [R24+0x2a00], R26 ;  /* 0x002a001a18007388 */ /* 0x0001e80000000400 */
[----:B------:R1:W-:Y:S04]  /*e4f0*/  STS.U16 [R24+0x2b00], R3 ;  /* 0x002b000318007388 */ /* 0x0003e80000000400 */
[----:B0-----:R-:W4:Y:S04]  /*e500*/  LDL.LU R26, [R1+0x11c] ;  /* 0x00011c00011a7983 */ /* 0x001f280000300800 */
[----:B------:R0:W-:Y:S04]  /*e510*/  STL [R1+0x220c], R18 ;  /* 0x00220c1201007387 */ /* 0x0001e80000100800 */
[----:B------:R-:W4:Y:S04]  /*e520*/  LDL R19, [R1+0xfac] ;  /* 0x000fac0001137983 */ /* 0x000f280000100800 */
[----:B-1----:R-:W4:Y:S04]  /*e530*/  LDL R3, [R1+0xf00] ;  /* 0x000f000001037983 */ /* 0x002f280000100800 */
[----:B------:R-:W4:Y:S04]  /*e540*/  LDL.LU R27, [R1+0x118] ;  /* 0x00011800011b7983 */ /* 0x000f280000300800 */
[----:B---3--:R1:W-:Y:S04]  /*e550*/  STL [R1+0x2210], R17 ;  /* 0x0022101101007387 */ /* 0x0083e80000100800 */
[----:B0-----:R-:W3:Y:S04]  /*e560*/  LDL R18, [R1+0x1038] ;  /* 0x0010380001127983 */ /* 0x001ee80000100800 */
[----:B-1----:R-:W3:Y:S01]  /*e570*/  LDL R17, [R1+0xfa8] ;  /* 0x000fa80001117983 */ /* 0x002ee20000100800 */
[----:B--2---:R-:W-:-:S02]  /*e580*/  IADD3 R4, P1, R20, R28, RZ ;  /* 0x0000001c14047210 */ /* 0x004fc40007f3e0ff */
[----:B------:R-:W-:-:S03]  /*e590*/  PRMT R16, RZ, 0x7610, R16 ;  /* 0x00007610ff107816 */ /* 0x000fc60000000010 */
[----:B----4-:R-:W-:-:S05]  /*e5a0*/  IMAD.X R5, R2, 0x1, R0, P1 ;  /* 0x0000000102057824 */ /* 0x010fca00008e0600 */
[----:B------:R0:W2:Y:S01]  /*e5b0*/  @!P0 LDG.E.U16 R16, [R4.64] ;  /* 0x0000000404108981 */ /* 0x0000a2000c1e1500 */
[----:B------:R-:W-:Y:S02]  /*e5c0*/  PRMT R15, RZ, 0x7610, R15 ;  /* 0x00007610ff0f7816 */ /* 0x000fe4000000000f */
[----:B0-----:R-:W-:-:S05]  /*e5d0*/  IADD3 R4, P1, R19, R28, RZ ;  /* 0x0000001c13047210 */ /* 0x001fca0007f3e0ff */
[----:B------:R-:W-:-:S05]  /*e5e0*/  IMAD.X R5, R3, 0x1, R0, P1 ;  /* 0x0000000103057824 */ /* 0x000fca00008e0600 */
[----:B------:R3:W4:Y:S01]  /*e5f0*/  @!P0 LDG.E.U16 R15, [R4.64] ;  /* 0x00000004040f8981 */ /* 0x000722000c1e1500 */
[----:B------:R-:W-:Y:S02]  /*e600*/  PRMT R14, RZ, 0x7610, R14 ;  /* 0x00007610ff0e7816 */ /* 0x000fe4000000000e */
[----:B---3--:R-:W-:-:S05]  /*e610*/  IADD3 R4, P1, R18, R28, RZ ;  /* 0x0000001c12047210 */ /* 0x008fca0007f3e0ff */
[----:B------:R-:W-:-:S05]  /*e620*/  IMAD.X R5, R17, 0x1, R0, P1 ;  /* 0x0000000111057824 */ /* 0x000fca00008e0600 */
[----:B------:R-:W3:Y:S04]  /*e630*/  @!P0 LDG.E.U16 R14, [R4.64] ;  /* 0x00000004040e8981 */ /* 0x000ee8000c1e1500 */
[----:B------:R-:W0:Y:S04]  /*e640*/  S2R R2, SR_TID.X ;  /* 0x0000000000027919 */ /* 0x000e280000002100 */
[----:B--2---:R-:W-:Y:S04]  /*e650*/  STL [R1+0x2214], R16 ;  /* 0x0022141001007387 */ /* 0x004fe80000100800 */
[----:B------:R-:W2:Y:S04]  /*e660*/  LDL R3, [R1+0xef4] ;  /* 0x000ef40001037983 */ /* 0x000ea80000100800 */
[----:B------:R1:W-:Y:S01]  /*e670*/  STS.U16 [R24+0x3a00], R23 ;  /* 0x003a001718007388 */ /* 0x0003e20000000400 */
[----:B0-----:R-:W-:-:S03]  /*e680*/  LOP3.LUT R2, R2, 0x7f, RZ, 0xc0, !PT ;  /* 0x0000007f02027812 */ /* 0x001fc600078ec0ff */
[----:B-1----:R-:W2:Y:S02]  /*e690*/  LDL.LU R23, [R1+0x100] ;  /* 0x0001000001177983 */ /* 0x002ea40000300800 */
[----:B------:R-:W-:Y:S02]  /*e6a0*/  IMAD.SHL.U32 R2, R2, 0x2, RZ ;  /* 0x0000000202027824 */ /* 0x000fe400078e00ff */
[----:B------:R0:W-:Y:S03]  /*e6b0*/  STS.U16 [R24+0x3b00], R25 ;  /* 0x003b001918007388 */ /* 0x0001e60000000400 */
[----:B------:R-:W-:Y:S02]  /*e6c0*/  LOP3.LUT R20, R2, 0x60, RZ, 0x3c, !PT ;  /* 0x0000006002147812 */ /* 0x000fe400078e3cff */
[----:B------:R-:W2:Y:S04]  /*e6d0*/  LDL R2, [R1+0xe88] ;  /* 0x000e880001027983 */ /* 0x000ea80000100800 */
[----:B0-----:R-:W2:Y:S04]  /*e6e0*/  LDL.LU R24, [R1+0x104] ;  /* 0x0001040001187983 */ /* 0x001ea80000300800 */
[----:B----4-:R-:W-:Y:S04]  /*e6f0*/  STL [R1+0x2218], R15 ;  /* 0x0022180f01007387 */ /* 0x010fe80000100800 */
[----:B------:R0:W-:Y:S04]  /*e700*/  STS.U16 [R20+0xc00], R26 ;  /* 0x000c001a14007388 */ /* 0x0001e80000000400 */
[----:B------:R-:W4:Y:S04]  /*e710*/  LDL.LU R25, [R1+0xe0] ;  /* 0x0000e00001197983 */ /* 0x000f280000300800 */
[----:B0-----:R-:W4:Y:S04]  /*e720*/  LDL.LU R26, [R1+0xe4] ;  /* 0x0000e400011a7983 */ /* 0x001f280000300800 */
[----:B------:R0:W-:Y:S04]  /*e730*/  STS.U16 [R20+0xd00], R27 ;  /* 0x000d001b14007388 */ /* 0x0001e80000000400 */
[----:B---3--:R1:W-:Y:S04]  /*e740*/  STL [R1+0x221c], R14 ;  /* 0x00221c0e01007387 */ /* 0x0083e80000100800 */
[----:B------:R-:W3:Y:S04]  /*e750*/  LDL R22, [R1+0xf9c] ;  /* 0x000f9c0001167983 */ /* 0x000ee80000100800 */
[----:B------:R-:W4:Y:S04]  /*e760*/  LDL R21, [R1+0xef0] ;  /* 0x000ef00001157983 */ /* 0x000f280000100800 */
[----:B0-----:R-:W4:Y:S04]  /*e770*/  LDL.LU R27, [R1+0xb8] ;  /* 0x0000b800011b7983 */ /* 0x001f280000300800 */
[----:B------:R-:W4:Y:S04]  /*e780*/  LDL R19, [R1+0x1030] ;  /* 0x0010300001137983 */ /* 0x000f280000100800 */
[----:B------:R-:W4:Y:S04]  /*e790*/  LDL R18, [R1+0xf98] ;  /* 0x000f980001127983 */ /* 0x000f280000100800 */
[----:B------:R-:W4:Y:S04]  /*e7a0*/  LDL R17, [R1+0xee4] ;  /* 0x000ee40001117983 */ /* 0x000f280000100800 */
[----:B------:R-:W4:Y:S04]  /*e7b0*/  LDL R16, [R1+0xe80] ;  /* 0x000e800001107983 */ /* 0x000f280000100800 */
[----:B------:R-:W4:Y:S04]  /*e7c0*/  LDL R15, [R1+0xf8c] ;  /* 0x000f8c00010f7983 */ /* 0x000f280000100800 */
[----:B-1----:R-:W4:Y:S01]  /*e7d0*/  LDL R14, [R1+0xee0] ;  /* 0x000ee000010e7983 */ /* 0x002f220000100800 */
[----:B--2---:R-:W-:-:S02]  /*e7e0*/  IADD3 R4, P1, R3, R28, RZ ;  /* 0x0000001c03047210 */ /* 0x004fc40007f3e0ff */
[----:B------:R-:W-:Y:S01]  /*e7f0*/  PRMT R13, RZ, 0x7610, R13 ;  /* 0x00007610ff0d7816 */ /* 0x000fe2000000000d */
[----:B------:R-:W2:Y:S02]  /*e800*/  LDL R3, [R1+0x1028] ;  /* 0x0010280001037983 */ /* 0x000ea40000100800 */
[----:B------:R-:W-:Y:S01]  /*e810*/  IMAD.X R5, R2, 0x1, R0, P1 ;  /* 0x0000000102057824 */ /* 0x000fe200008e0600 */
[----:B------:R-:W-:Y:S01]  /*e820*/  PRMT R12, RZ, 0x7610, R12 ;  /* 0x00007610ff0c7816 */ /* 0x000fe2000000000c */
[----:B------:R-:W2:Y:S04]  /*e830*/  LDL R2, [R1+0xf88] ;  /* 0x000f880001027983 */ /* 0x000ea80000100800 */
[----:B------:R3:W2:Y:S01]  /*e840*/  @!P0 LDG.E.U16 R13, [R4.64] ;  /* 0x00000004040d8981 */ /* 0x0006a2000c1e1500 */
[----:B------:R-:W-:-:S02]  /*e850*/  PRMT R11, RZ, 0x7610, R11 ;  /* 0x00007610ff0b7816 */ /* 0x000fc4000000000b */
[----:B------:R-:W-:Y:S02]  /*e860*/  PRMT R10, RZ, 0x7610, R10 ;  /* 0x00007610ff0a7816 */ /* 0x000fe4000000000a */
[----:B------:R-:W-:Y:S02]  /*e870*/  PRMT R9, RZ, 0x7610, R9 ;  /* 0x00007610ff097816 */ /* 0x000fe40000000009 */
[----:B---3--:R-:W-:-:S05]  /*e880*/  IADD3 R4, P1, R22, R28, RZ ;  /* 0x0000001c16047210 */ /* 0x008fca0007f3e0ff */
[----:B----4-:R-:W-:-:S05]  /*e890*/  IMAD.X R5, R21, 0x1, R0, P1 ;  /* 0x0000000115057824 */ /* 0x010fca00008e0600 */
[----:B------:R0:W3:Y:S02]  /*e8a0*/  @!P0 LDG.E.U16 R12, [R4.64] ;  /* 0x00000004040c8981 */ /* 0x0000e4000c1e1500 */
[----:B0-----:R-:W-:-:S05]  /*e8b0*/  IADD3 R4, P1, R19, R28, RZ ;  /* 0x0000001c13047210 */ /* 0x001fca0007f3e0ff */
[----:B------:R-:W-:-:S05]  /*e8c0*/  IMAD.X R5, R18, 0x1, R0, P1 ;  /* 0x0000000112057824 */ /* 0x000fca00008e0600 */
[----:B------:R0:W4:Y:S02]  /*e8d0*/  @!P0 LDG.E.U16 R11, [R4.64] ;  /* 0x00000004040b8981 */ /* 0x000124000c1e1500 */
[----:B0-----:R-:W-:-:S05]  /*e8e0*/  IADD3 R4, P1, R17, R28, RZ ;  /* 0x0000001c11047210 */ /* 0x001fca0007f3e0ff */
[----:B------:R-:W-:-:S05]  /*e8f0*/  IMAD.X R5, R16, 0x1, R0, P1 ;  /* 0x0000000110057824 */ /* 0x000fca00008e0600 */
[----:B------:R0:W4:Y:S02]  /*e900*/  @!P0 LDG.E.U16 R10, [R4.64] ;  /* 0x00000004040a8981 */ /* 0x000124000c1e1500 */
[----:B0-----:R-:W-:-:S05]  /*e910*/  IADD3 R4, P1, R15, R28, RZ ;  /* 0x0000001c0f047210 */ /* 0x001fca0007f3e0ff */
[----:B------:R-:W-:-:S05]  /*e920*/  IMAD.X R5, R14, 0x1, R0, P1 ;  /* 0x000000010e057824 */ /* 0x000fca00008e0600 */
[----:B------:R0:W4:Y:S01]  /*e930*/  @!P0 LDG.E.U16 R9, [R4.64] ;  /* 0x0000000404098981 */ /* 0x000122000c1e1500 */
[----:B------:R-:W-:-:S03]  /*e940*/  PRMT R8, RZ, 0x7610, R8 ;  /* 0x00007610ff087816 */ /* 0x000fc60000000008 */
[----:B--2---:R-:W-:Y:S01]  /*e950*/  STL [R1+0x2220], R13 ;  /* 0x0022200d01007387 */ /* 0x004fe20000100800 */
[----:B0-----:R-:W-:-:S05]  /*e960*/  IADD3 R4, P1, R3, R28, RZ ;  /* 0x0000001c03047210 */ /* 0x001fca0007f3e0ff */
[----:B------:R-:W-:-:S05]  /*e970*/  IMAD.X R5, R2, 0x1, R0, P1 ;  /* 0x0000000102057824 */ /* 0x000fca00008e0600 */
[----:B------:R-:W2:Y:S04]  /*e980*/  @!P0 LDG.E.U16 R8, [R4.64] ;  /* 0x0000000404088981 */ /* 0x000ea8000c1e1500 */
[----:B---3--:R-:W-:Y:S04]  /*e990*/  STL [R1+0x2224], R12 ;  /* 0x0022240c01007387 */ /* 0x008fe80000100800 */
[----:B----4-:R0:W-:Y:S04]  /*e9a0*/  STL [R1+0x2228], R11 ;  /* 0x0022280b01007387 */ /* 0x0101e80000100800 */
[----:B------:R1:W-:Y:S04]  /*e9b0*/  STL [R1+0x222c], R10 ;  /* 0x00222c0a01007387 */ /* 0x0003e80000100800 */
[----:B------:R3:W-:Y:S04]  /*e9c0*/  STL [R1+0x2230], R9 ;  /* 0x0022300901007387 */ /* 0x0007e80000100800 */
[----:B0-----:R-:W4:Y:S04]  /*e9d0*/  LDL R11, [R1+0xed4] ;  /* 0x000ed400010b7983 */ /* 0x001f280000100800 */
[----:B-1----:R-:W4:Y:S04]  /*e9e0*/  LDL R10, [R1+0xf7c] ;  /* 0x000f7c00010a7983 */ /* 0x002f280000100800 */
[----:B---3--:R-:W3:Y:S04]  /*e9f0*/  LDL R9, [R1+0xe78] ;  /* 0x000e780001097983 */ /* 0x008ee80000100800 */
[----:B------:R-:W-:Y:S04]  /*ea00*/  STS.U16 [R20+0x1c00], R23 ;  /* 0x001c001714007388 */ /* 0x000fe80000000400 */
[----:B------:R-:W3:Y:S04]  /*ea10*/  LDL.LU R15, [R1+0x480] ;  /* 0x00048000010f7983 */ /* 0x000ee80000300800 */
[----:B------:R-:W-:Y:S04]  /*ea20*/  STS.U16 [R20+0x1d00], R24 ;  /* 0x001d001814007388 */ /* 0x000fe80000000400 */
[----:B------:R-:W3:Y:S04]  /*ea30*/  LDL.LU R16, [R1+0x114] ;  /* 0x0001140001107983 */ /* 0x000ee80000300800 */
[----:B------:R-:W-:Y:S04]  /*ea40*/  STS.U16 [R20+0x2c00], R25 ;  /* 0x002c001914007388 */ /* 0x000fe80000000400 */
[----:B------:R-:W3:Y:S04]  /*ea50*/  LDL.LU R17, [R1+0x110] ;  /* 0x0001100001117983 */ /* 0x000ee80000300800 */
[----:B------:R-:W-:Y:S04]  /*ea60*/  STS.U16 [R20+0x2d00], R26 ;  /* 0x002d001a14007388 */ /* 0x000fe80000000400 */
[----:B------:R-:W3:Y:S04]  /*ea70*/  LDL.LU R18, [R1+0xf4] ;  /* 0x0000f40001127983 */ /* 0x000ee80000300800 */
[----:B------:R0:W-:Y:S04]  /*ea80*/  STS.U16 [R20+0x3c00], R27 ;  /* 0x003c001b14007388 */ /* 0x0001e80000000400 */
[----:B------:R-:W3:Y:S01]  /*ea90*/  LDL.LU R19, [R1+0xf0] ;  /* 0x0000f00001137983 */ /* 0x000ee20000300800 */
[----:B------:R-:W-:-:S03]  /*eaa0*/  PRMT R7, RZ, 0x7610, R7 ;  /* 0x00007610ff077816 */ /* 0x000fc60000000007 */
[----:B0-----:R-:W3:Y:S04]  /*eab0*/  LDL.LU R27, [R1+0xc8] ;  /* 0x0000c800011b7983 */ /* 0x001ee80000300800 */
[----:B------:R-:W3:Y:S04]  /*eac0*/  LDL.LU R2, [R1+0xc4] ;  /* 0x0000c40001027983 */ /* 0x000ee80000300800 */
[----:B------:R-:W3:Y:S04]  /*ead0*/  LDL.LU R3, [R1+0xb4] ;  /* 0x0000b40001037983 */ /* 0x000ee80000300800 */
[----:B--2---:R-:W-:Y:S04]  /*eae0*/  STL [R1+0x2234], R8 ;  /* 0x0022340801007387 */ /* 0x004fe80000100800 */
[----:B------:R0:W-:Y:S04]  /*eaf0*/  STS.U16 [R20+0x3d00], R29 ;  /* 0x003d001d14007388 */ /* 0x0001e80000000400 */
[----:B0-----:R-:W2:Y:S04]  /*eb00*/  LDL.LU R29, [R1+0x2244] ;  /* 0x00224400011d7983 */ /* 0x001ea80000300800 */
[----:B------:R-:W2:Y:S01]  /*eb10*/  LDL R8, [R1+0xed0] ;  /* 0x000ed00001087983 */ /* 0x000ea20000100800 */
[----:B----4-:R-:W-:-:S03]  /*eb20*/  IADD3 R4, P1, R11, R28, RZ ;  /* 0x0000001c0b047210 */ /* 0x010fc60007f3e0ff */
[----:B------:R-:W0:Y:S01]  /*eb30*/  S2R R26, SR_TID.X ;  /* 0x00000000001a7919 */ /* 0x000e220000002100 */
[----:B------:R-:W-:-:S03]  /*eb40*/  PRMT R6, RZ, 0x7610, R6 ;  /* 0x00007610ff067816 */ /* 0x000fc60000000006 */
[----:B------:R-:W4:Y:S01]  /*eb50*/  LDL.LU R20, [R1+0xb0] ;  /* 0x0000b00001147983 */ /* 0x000f220000300800 */
[----:B---3--:R-:W-:-:S03]  /*eb60*/  IMAD.X R5, R9, 0x1, R0, P1 ;  /* 0x0000000109057824 */ /* 0x008fc600008e0600 */
[----:B------:R-:W3:Y:S04]  /*eb70*/  LDL.LU R21, [R1+0xac] ;  /* 0x0000ac0001157983 */ /* 0x000ee80000300800 */
[----:B------:R1:W3:Y:S04]  /*eb80*/  @!P0 LDG.E.U16 R7, [R4.64] ;  /* 0x0000000404078981 */ /* 0x0002e8000c1e1500 */
[----:B------:R-:W4:Y:S04]  /*eb90*/  LDL.LU R22, [R1+0xa8] ;  /* 0x0000a80001167983 */ /* 0x000f280000300800 */
[----:B------:R-:W4:Y:S01]  /*eba0*/  LDL.LU R23, [R1+0xa4] ;  /* 0x0000a40001177983 */ /* 0x000f220000300800 */
[----:B0-----:R-:W-:-:S03]  /*ebb0*/  LOP3.LUT R26, R26, 0x7f, RZ, 0xc0, !PT ;  /* 0x0000007f1a1a7812 */ /* 0x001fc600078ec0ff */
[----:B------:R-:W4:Y:S01]  /*ebc0*/  LDL.LU R24, [R1+0xa0] ;  /* 0x0000a00001187983 */ /* 0x000f220000300800 */
[----:B-1----:R-:W-:Y:S01]  /*ebd0*/  IADD3 R4, P1, R10, R28, RZ ;  /* 0x0000001c0a047210 */ /* 0x002fe20007f3e0ff */
[----:B------:R-:W-:Y:S02]  /*ebe0*/  IMAD.SHL.U32 R14, R26, 0x2, RZ ;  /* 0x000000021a0e7824 */ /* 0x000fe400078e00ff */
[----:B------:R-:W4:Y:S03]  /*ebf0*/  LDL.LU R25, [R1+0x94] ;  /* 0x0000940001197983 */ /* 0x000f260000300800 */
[----:B------:R-:W-:Y:S01]  /*ec00*/  LOP3.LUT R9, R14, 0x70, RZ, 0x3c, !PT ;  /* 0x000000700e097812 */ /* 0x000fe200078e3cff */
[----:B------:R-:W4:Y:S01]  /*ec10*/  LDL.LU R26, [R1+0x90] ;  /* 0x00009000011a7983 */ /* 0x000f220000300800 */
[----:B--2---:R-:W-:-:S03]  /*ec20*/  IMAD.X R5, R8, 0x1, R0, P1 ;  /* 0x0000000108057824 */ /* 0x004fc600008e0600 */
[----:B------:R0:W-:Y:S04]  /*ec30*/  STS.U16 [R9+0xe00], R29 ;  /* 0x000e001d09007388 */ /* 0x0001e80000000400 */
[----:B------:R-:W2:Y:S04]  /*ec40*/  @!P0 LDG.E.U16 R6, [R4.64] ;  /* 0x0000000404068981 */ /* 0x000ea8000c1e1500 */
[----:B---3--:R-:W-:Y:S04]  /*ec50*/  STL [R1+0x2238], R7 ;  /* 0x0022380701007387 */ /* 0x008fe80000100800 */
[----:B0-----:R-:W3:Y:S04]  /*ec60*/  LDL.LU R29, [R1+0x2240] ;  /* 0x00224000011d7983 */ /* 0x001ee80000300800 */
[----:B------:R-:W-:Y:S04]  /*ec70*/  STS.U16 [R9+0xf00], R15 ;  /* 0x000f000f09007388 */ /* 0x000fe80000000400 */
[----:B------:R-:W-:Y:S04]  /*ec80*/  STS.U16 [R9+0x1e00], R16 ;  /* 0x001e001009007388 */ /* 0x000fe80000000400 */
[----:B------:R-:W-:Y:S04]  /*ec90*/  STS.U16 [R9+0x1f00], R17 ;  /* 0x001f001109007388 */ /* 0x000fe80000000400 */
[----:B------:R-:W-:Y:S04]  /*eca0*/  STL [R1+0x1128], R28 ;  /* 0x0011281c01007387 */ /* 0x000fe80000100800 */
[----:B------:R-:W-:Y:S04]  /*ecb0*/  STS.U16 [R9+0x2e00], R18 ;  /* 0x002e001209007388 */ /* 0x000fe80000000400 */
[----:B------:R-:W-:Y:S04]  /*ecc0*/  STL [R1+0x112c], R0 ;  /* 0x00112c0001007387 */ /* 0x000fe80000100800 */
[----:B------:R-:W-:Y:S04]  /*ecd0*/  STS.U16 [R9+0x2f00], R19 ;  /* 0x002f001309007388 */ /* 0x000fe80000000400 */
[----:B------:R0:W-:Y:S04]  /*ece0*/  STS.U16 [R9+0x3e00], R27 ;  /* 0x003e001b09007388 */ /* 0x0001e80000000400 */
[----:B------:R1:W-:Y:S04]  /*ecf0*/  STS.U16 [R9+0x3f00], R2 ;  /* 0x003f000209007388 */ /* 0x0003e80000000400 */
[----:B--2---:R-:W-:Y:S04]  /*ed00*/  STL [R1+0x223c], R6 ;  /* 0x00223c0601007387 */ /* 0x004fe80000100800 */
[----:B0-----:R-:W2:Y:S04]  /*ed10*/  LDL.LU R27, [R1+0x84] ;  /* 0x00008400011b7983 */ /* 0x001ea80000300800 */
[----:B-1----:R-:W2:Y:S04]  /*ed20*/  LDL.LU R2, [R1+0x80] ;  /* 0x0000800001027983 */ /* 0x002ea80000300800 */
[----:B---3--:R0:W-:Y:S04]  /*ed30*/  STS.U16 [R29+0x4000], R3 ;  /* 0x004000031d007388 */ /* 0x0081e80000000400 */
[----:B0-----:R-:W3:Y:S04]  /*ed40*/  LDL.LU R3, [R1+0x7c] ;  /* 0x00007c0001037983 */ /* 0x001ee80000300800 */
        /* <DEDUP_REMOVED lines=13> */
[----:B----4-:R0:W-:Y:S04]  /*ee20*/  STS.U16 [R29+0x4200], R20 ;  /* 0x004200141d007388 */ /* 0x0101e80000000400 */
[----:B------:R-:W4:Y:S04]  /*ee30*/  LDL.LU R19, [R1+0x40] ;  /* 0x0000400001137983 */ /* 0x000f280000300800 */
[----:B------:R1:W-:Y:S04]  /*ee40*/  STS.U16 [R29+0x4400], R21 ;  /* 0x004400151d007388 */ /* 0x0003e80000000400 */
[----:B0-----:R-:W4:Y:S04]  /*ee50*/  LDL.LU R20, [R1+0x3c] ;  /* 0x00003c0001147983 */ /* 0x001f280000300800 */
[----:B------:R0:W-:Y:S04]  /*ee60*/  STS.U16 [R29+0x4600], R22 ;  /* 0x004600161d007388 */ /* 0x0001e80000000400 */
[----:B-1----:R-:W4:Y:S04]  /*ee70*/  LDL.LU R21, [R1+0x38] ;  /* 0x0000380001157983 */ /* 0x002f280000300800 */
[----:B------:R1:W-:Y:S04]  /*ee80*/  STS.U16 [R29+0x4800], R23 ;  /* 0x004800171d007388 */ /* 0x0003e80000000400 */
[----:B0-----:R-:W4:Y:S04]  /*ee90*/  LDL.LU R22, [R1+0x34] ;  /* 0x0000340001167983 */ /* 0x001f280000300800 */
[----:B------:R0:W-:Y:S04]  /*eea0*/  STS.U16 [R29+0x4a00], R24 ;  /* 0x004a00181d007388 */ /* 0x0001e80000000400 */
[----:B-1----:R-:W4:Y:S04]  /*eeb0*/  LDL.LU R23, [R1+0x30] ;  /* 0x0000300001177983 */ /* 0x002f280000300800 */
[----:B------:R-:W4:Y:S04]  /*eec0*/  LDL.LU R4, [R1+0x2c] ;  /* 0x00002c0001047983 */ /* 0x000f280000300800 */
[----:B------:R1:W-:Y:S04]  /*eed0*/  STS.U16 [R29+0x4c00], R25 ;  /* 0x004c00191d007388 */ /* 0x0003e80000000400 */
[----:B0-----:R-:W4:Y:S04]  /*eee0*/  LDL.LU R24, [R1+0x28] ;  /* 0x0000280001187983 */ /* 0x001f280000300800 */
[----:B-1----:R-:W4:Y:S04]  /*eef0*/  LDL.LU R25, [R1+0x24] ;  /* 0x0000240001197983 */ /* 0x002f280000300800 */
[----:B------:R0:W-:Y:S04]  /*ef00*/  STS.U16 [R29+0x4e00], R26 ;  /* 0x004e001a1d007388 */ /* 0x0001e80000000400 */
[----:B--2---:R1:W-:Y:S04]  /*ef10*/  STS.U16 [R29+0x5000], R27 ;  /* 0x0050001b1d007388 */ /* 0x0043e80000000400 */
[----:B------:R2:W-:Y:S04]  /*ef20*/  STS.U16 [R29+0x5200], R2 ;  /* 0x005200021d007388 */ /* 0x0005e80000000400 */
[----:B0-----:R-:W4:Y:S04]  /*ef30*/  LDL.LU R26, [R1+0xbc] ;  /* 0x0000bc00011a7983 */ /* 0x001f280000300800 */
[----:B-1----:R-:W4:Y:S04]  /*ef40*/  LDL.LU R27, [R1+0x20] ;  /* 0x00002000011b7983 */ /* 0x002f280000300800 */
[----:B--2---:R-:W2:Y:S04]  /*ef50*/  LDL.LU R2, [R1+0x1c] ;  /* 0x00001c0001027983 */ /* 0x004ea80000300800 */
[----:B---3--:R0:W-:Y:S04]  /*ef60*/  STS.U16 [R29+0x5400], R3 ;  /* 0x005400031d007388 */ /* 0x0081e80000000400 */
[----:B0-----:R-:W3:Y:S04]  /*ef70*/  LDL.LU R3, [R1+0x18] ;  /* 0x0000180001037983 */ /* 0x001ee80000300800 */
[----:B------:R-:W3:Y:S04]  /*ef80*/  LDL.LU R5, [R1+0x10] ;  /* 0x0000100001057983 */ /* 0x000ee80000300800 */
[----:B------:R-:W3:Y:S04]  /*ef90*/  LDL.LU R0, [R1+0xc] ;  /* 0x00000c0001007983 */ /* 0x000ee80000300800 */
[----:B------:R-:W3:Y:S04]  /*efa0*/  LDL.LU R28, [R1+0x8] ;  /* 0x00000800011c7983 */ /* 0x000ee80000300800 */
[----:B------:R0:W-:Y:S04]  /*efb0*/  STS.U16 [R29+0x5600], R6 ;  /* 0x005600061d007388 */ /* 0x0001e80000000400 */
[----:B------:R1:W-:Y:S04]  /*efc0*/  STS.U16 [R29+0x5800], R7 ;  /* 0x005800071d007388 */ /* 0x0003e80000000400 */
[----:B------:R1:W-:Y:S04]  /*efd0*/  STS.U16 [R29+0x5a00], R8 ;  /* 0x005a00081d007388 */ /* 0x0003e80000000400 */
[----:B0-----:R-:W3:Y:S04]  /*efe0*/  LDL.LU R6, [R1+0x223c] ;  /* 0x00223c0001067983 */ /* 0x001ee80000300800 */
[----:B-1----:R-:W3:Y:S04]  /*eff0*/  LDL.LU R7, [R1+0x2238] ;  /* 0x0022380001077983 */ /* 0x002ee80000300800 */
        /* <DEDUP_REMOVED lines=20> */
[----:B----4-:R1:W-:Y:S04]  /*f140*/  STS.U16 [R29+0x7000], R19 ;  /* 0x007000131d007388 */ /* 0x0103e80000000400 */
[----:B------:R4:W-:Y:S04]  /*f150*/  STS.U16 [R29+0x7200], R20 ;  /* 0x007200141d007388 */ /* 0x0009e80000000400 */
[----:B0-----:R-:W3:Y:S04]  /*f160*/  LDL.LU R18, [R1+0x220c] ;  /* 0x00220c0001127983 */ /* 0x001ee80000300800 */
[----:B-1----:R-:W3:Y:S04]  /*f170*/  LDL.LU R19, [R1+0x2208] ;  /* 0x0022080001137983 */ /* 0x002ee80000300800 */
[----:B----4-:R-:W4:Y:S04]  /*f180*/  LDL.LU R20, [R1+0x2204] ;  /* 0x0022040001147983 */ /* 0x010f280000300800 */
[----:B------:R0:W-:Y:S04]  /*f190*/  STS.U16 [R29+0x7400], R21 ;  /* 0x007400151d007388 */ /* 0x0001e80000000400 */
[----:B------:R1:W-:Y:S04]  /*f1a0*/  STS.U16 [R29+0x7600], R22 ;  /* 0x007600161d007388 */ /* 0x0003e80000000400 */
[----:B------:R2:W-:Y:S04]  /*f1b0*/  STS.U16 [R29+0x7800], R23 ;  /* 0x007800171d007388 */ /* 0x0005e80000000400 */
[----:B0-----:R-:W4:Y:S04]  /*f1c0*/  LDL.LU R21, [R1+0x2200] ;  /* 0x0022000001157983 */ /* 0x001f280000300800 */
[----:B-1----:R-:W4:Y:S04]  /*f1d0*/  LDL.LU R22, [R1+0x21fc] ;  /* 0x0021fc0001167983 */ /* 0x002f280000300800 */
[----:B--2---:R-:W2:Y:S04]  /*f1e0*/  LDL.LU R23, [R1+0x21f8] ;  /* 0x0021f80001177983 */ /* 0x004ea80000300800 */
[----:B------:R0:W-:Y:S04]  /*f1f0*/  STS.U16 [R29+0x7c00], R24 ;  /* 0x007c00181d007388 */ /* 0x0001e80000000400 */
[----:B------:R1:W-:Y:S04]  /*f200*/  STS.U16 [R29+0x7e00], R25 ;  /* 0x007e00191d007388 */ /* 0x0003e80000000400 */
[----:B------:R1:W-:Y:S04]  /*f210*/  STS.U16 [R29+0x7a00], R4 ;  /* 0x007a00041d007388 */ /* 0x0003e80000000400 */
[----:B0-----:R-:W2:Y:S04]  /*f220*/  LDL.LU R24, [R1+0x21f4] ;  /* 0x0021f40001187983 */ /* 0x001ea80000300800 */
[----:B-1----:R-:W2:Y:S01]  /*f230*/  LDL.LU R25, [R1+0x21f0] ;  /* 0x0021f00001197983 */ /* 0x002ea20000300800 */
[----:B------:R-:W-:-:S03]  /*f240*/  LOP3.LUT R4, R29, 0x20, RZ, 0x3c, !PT ;  /* 0x000000201d047812 */ /* 0x000fc600078e3cff */
[----:B------:R0:W-:Y:S04]  /*f250*/  STL [R1+0x1130], R29 ;  /* 0x0011301d01007387 */ /* 0x0001e80000100800 */
[----:B0-----:R-:W2:Y:S04]  /*f260*/  LDL.LU R29, [R1+0x14] ;  /* 0x00001400011d7983 */ /* 0x001ea80000300800 */
[----:B------:R0:W-:Y:S04]  /*f270*/  STS.U16 [R4+0x7f00], R26 ;  /* 0x007f001a04007388 */ /* 0x0001e80000000400 */
[----:B------:R1:W-:Y:S04]  /*f280*/  STS.U16 [R4+0x4100], R27 ;  /* 0x0041001b04007388 */ /* 0x0003e80000000400 */
[----:B------:R1:W-:Y:S04]  /*f290*/  STS.U16 [R4+0x4300], R2 ;  /* 0x0043000204007388 */ /* 0x0003e80000000400 */
[----:B0-----:R-:W4:Y:S04]  /*f2a0*/  LDL.LU R26, [R1+0x21ec] ;  /* 0x0021ec00011a7983 */ /* 0x001f280000300800 */
[----:B-1----:R-:W4:Y:S04]  /*f2b0*/  LDL.LU R27, [R1+0x21e8] ;  /* 0x0021e800011b7983 */ /* 0x002f280000300800 */
[----:B------:R-:W4:Y:S04]  /*f2c0*/  LDL.LU R2, [R1+0x21e4] ;  /* 0x0021e40001027983 */ /* 0x000f280000300800 */
[----:B---3--:R0:W-:Y:S04]  /*f2d0*/  STS.U16 [R4+0x4500], R3 ;  /* 0x0045000304007388 */ /* 0x0081e80000000400 */
[----:B0-----:R-:W3:Y:S04]  /*f2e0*/  LDL.LU R3, [R1+0x21e0] ;  /* 0x0021e00001037983 */ /* 0x001ee80000300800 */
[----:B--2---:R-:W-:Y:S04]  /*f2f0*/  STS.U16 [R4+0x4700], R29 ;  /* 0x0047001d04007388 */ /* 0x004fe80000000400 */
[----:B------:R-:W-:Y:S04]  /*f300*/  STS.U16 [R4+0x4900], R5 ;  /* 0x0049000504007388 */ /* 0x000fe80000000400 */
[----:B------:R0:W-:Y:S04]  /*f310*/  STS.U16 [R4+0x4b00], R0 ;  /* 0x004b000004007388 */ /* 0x0001e80000000400 */
[----:B0-----:R-:W2:Y:S04]  /*f320*/  LDL R0, [R1+0x1078] ;  /* 0x0010780001007983 */ /* 0x001ea80000100800 */
[----:B------:R0:W-:Y:S04]  /*f330*/  STS.U16 [R4+0x4d00], R28 ;  /* 0x004d001c04007388 */ /* 0x0001e80000000400 */
[----:B------:R-:W0:Y:S02]  /*f340*/  S2R R5, SR_TID.X ;  /* 0x0000000000057919 */ /* 0x000e240000002100 */
[----:B0-----:R-:W-:-:S02]  /*f350*/  IMAD.SHL.U32 R28, R5, 0x10, RZ ;  /* 0x00000010051c7824 */ /* 0x001fc400078e00ff */
[----:B---3--:R0:W-:Y:S04]  /*f360*/  STS.U16 [R4+0x4f00], R3 ;  /* 0x004f000304007388 */ /* 0x0081e80000000400 */
[----:B----4-:R1:W-:Y:S04]  /*f370*/  STS.U16 [R4+0x5100], R2 ;  /* 0x0051000204007388 */ /* 0x0103e80000000400 */
[----:B0-----:R-:W0:Y:S04]  /*f380*/  S2R R3, SR_TID.X ;  /* 0x0000000000037919 */ /* 0x001e280000002100 */
[----:B-1----:R-:W1:Y:S04]  /*f390*/  S2R R2, SR_TID.X ;  /* 0x0000000000027919 */ /* 0x002e680000002100 */
[----:B------:R3:W-:Y:S04]  /*f3a0*/  STS.U16 [R4+0x5300], R27 ;  /* 0x0053001b04007388 */ /* 0x0007e80000000400 */
[----:B------:R-:W-:Y:S04]  /*f3b0*/  STS.U16 [R4+0x5500], R26 ;  /* 0x0055001a04007388 */ /* 0x000fe80000000400 */
[----:B------:R-:W-:Y:S04]  /*f3c0*/  STS.U16 [R4+0x5700], R25 ;  /* 0x0057001904007388 */ /* 0x000fe80000000400 */
[----:B------:R-:W-:Y:S04]  /*f3d0*/  STS.U16 [R4+0x5900], R24 ;  /* 0x0059001804007388 */ /* 0x000fe80000000400 */
[----:B------:R-:W-:Y:S04]  /*f3e0*/  STS.U16 [R4+0x5b00], R23 ;  /* 0x005b001704007388 */ /* 0x000fe80000000400 */
[----:B------:R-:W-:Y:S04]  /*f3f0*/  STS.U16 [R4+0x5d00], R22 ;  /* 0x005d001604007388 */ /* 0x000fe80000000400 */
[----:B------:R-:W-:Y:S04]  /*f400*/  STS.U16 [R4+0x5f00], R21 ;  /* 0x005f001504007388 */ /* 0x000fe80000000400 */
[----:B------:R-:W-:Y:S04]  /*f410*/  STS.U16 [R4+0x6100], R20 ;  /* 0x0061001404007388 */ /* 0x000fe80000000400 */
[----:B------:R-:W-:Y:S04]  /*f420*/  STS.U16 [R4+0x6300], R19 ;  /* 0x0063001304007388 */ /* 0x000fe80000000400 */
[----:B------:R-:W-:Y:S01]  /*f430*/  STS.U16 [R4+0x6500], R18 ;  /* 0x0065001204007388 */ /* 0x000fe20000000400 */
[----:B0-----:R-:W-:-:S03]  /*f440*/  IMAD.SHL.U32 R3, R3, 0x8, RZ ;  /* 0x0000000803037824 */ /* 0x001fc600078e00ff */
[----:B------:R-:W-:Y:S04]  /*f450*/  STS.U16 [R4+0x6700], R17 ;  /* 0x0067001104007388 */ /* 0x000fe80000000400 */
[----:B------:R-:W-:Y:S04]  /*f460*/  STS.U16 [R4+0x6900], R16 ;  /* 0x0069001004007388 */ /* 0x000fe80000000400 */
[----:B------:R-:W-:Y:S04]  /*f470*/  STS.U16 [R4+0x6b00], R15 ;  /* 0x006b000f04007388 */ /* 0x000fe80000000400 */
[----:B------:R-:W-:Y:S04]  /*f480*/  STS.U16 [R4+0x6d00], R14 ;  /* 0x006d000e04007388 */ /* 0x000fe80000000400 */
[----:B------:R-:W-:Y:S01]  /*f490*/  STS.U16 [R4+0x6f00], R13 ;  /* 0x006f000d04007388 */ /* 0x000fe20000000400 */
[----:B-1----:R-:W-:-:S03]  /*f4a0*/  LOP3.LUT R29, R2, 0x7, RZ, 0xc0, !PT ;  /* 0x00000007021d7812 */ /* 0x002fc600078ec0ff */
[----:B------:R-:W-:Y:S01]  /*f4b0*/  STS.U16 [R4+0x7100], R12 ;  /* 0x0071000c04007388 */ /* 0x000fe20000000400 */
[----:B------:R-:W-:-:S03]  /*f4c0*/  LOP3.LUT R3, R3, 0x30, RZ, 0xc0, !PT ;  /* 0x0000003003037812 */ /* 0x000fc600078ec0ff */
[----:B------:R-:W-:Y:S04]  /*f4d0*/  STS.U16 [R4+0x7300], R11 ;  /* 0x0073000b04007388 */ /* 0x000fe80000000400 */
[----:B------:R-:W-:Y:S04]  /*f4e0*/  STS.U16 [R4+0x7500], R10 ;  /* 0x0075000a04007388 */ /* 0x000fe80000000400 */
[----:B------:R-:W-:Y:S04]  /*f4f0*/  STS.U16 [R4+0x7700], R9 ;  /* 0x0077000904007388 */ /* 0x000fe80000000400 */
[----:B------:R-:W-:Y:S01]  /*f500*/  STS.U16 [R4+0x7900], R8 ;  /* 0x0079000804007388 */ /* 0x000fe20000000400 */
[----:B------:R-:W-:-:S03]  /*f510*/  IMAD.SHL.U32 R2, R2, 0x2, RZ ;  /* 0x0000000202027824 */ /* 0x000fc600078e00ff */
[----:B------:R-:W-:Y:S01]  /*f520*/  STS.U16 [R4+0x7b00], R7 ;  /* 0x007b000704007388 */ /* 0x000fe20000000400 */
[----:B------:R-:W-:-:S03]  /*f530*/  IMAD R3, R29, 0x40, R3 ;  /* 0x000000401d037824 */ /* 0x000fc600078e0203 */
[----:B------:R-:W-:Y:S04]  /*f540*/  STS.U16 [R4+0x7d00], R6 ;  /* 0x007d000604007388 */ /* 0x000fe80000000400 */
[----:B------:R-:W-:Y:S01]  /*f550*/  BAR.SYNC.DEFER_BLOCKING 0x0 ;  /* 0x0000000000007b1d */ /* 0x000fe20000010000 */
[----:B------:R-:W-:Y:S02]  /*f560*/  LOP3.LUT R3, R3, 0x30, R2, 0x78, !PT ;  /* 0x0000003003037812 */ /* 0x000fe400078e7802 */
[----:B------:R-:W-:Y:S02]  /*f570*/  LOP3.LUT R2, R2, 0x10, RZ, 0xc0, !PT ;  /* 0x0000001002027812 */ /* 0x000fe400078ec0ff */
[----:B---3--:R-:W-:Y:S01]  /*f580*/  LOP3.LUT R27, R5, 0x40, RZ, 0xc0, !PT ;  /* 0x00000040051b7812 */ /* 0x008fe200078ec0ff */
[----:B------:R-:W-:-:S03]  /*f590*/  IMAD R29, R29, 0x210, RZ ;  /* 0x000002101d1d7824 */ /* 0x000fc600078e02ff */
[----:B------:R-:W-:Y:S01]  /*f5a0*/  LEA.HI R2, R27, R2, RZ, 0x1f ;  /* 0x000000021b027211 */ /* 0x000fe200078ff8ff */
[----:B------:R-:W-:-:S03]  /*f5b0*/  IMAD.SHL.U32 R5, R5, 0x100, RZ ;  /* 0x0000010005057824 */ /* 0x000fc600078e00ff */
[----:B------:R-:W-:-:S04]  /*f5c0*/  LOP3.LUT R2, R29, R2, RZ, 0x3c, !PT ;  /* 0x000000021d027212 */ /* 0x000fc800078e3cff */
[----:B------:R-:W-:-:S05]  /*f5d0*/  LOP3.LUT R2, R2, 0x1000, R5, 0xf8, !PT ;  /* 0x0000100002027812 */ /* 0x000fca00078ef805 */
[----:B------:R-:W0:Y:S01]  /*f5e0*/  LDSM.16.MT88.4 R12, [R2] ;  /* 0x00000000020c783b */ /* 0x000e220000004200 */
[----:B------:R-:W-:-:S03]  /*f5f0*/  LOP3.LUT R28, R28, 0x200, RZ, 0xc0, !PT ;  /* 0x000002001c1c7812 */ /* 0x000fc600078ec0ff */
[----:B------:R-:W-:Y:S02]  /*f600*/  LDSM.16.MT88.4 R20, [R2+0x180] ;  /* 0x000180000214783b */ /* 0x000fe40000004200 */
[----:B------:R-:W-:Y:S02]  /*f610*/  IMAD.IADD R3, R28, 0x1, R3 ;  /* 0x000000011c037824 */ /* 0x000fe400078e0203 */
[----:B0-----:R-:W-:Y:S01]  /*f620*/  STL.64 [R1+0x10], R12 ;  /* 0x0000100c01007387 */ /* 0x001fe20000100a00 */
[----:B------:R-:W-:Y:S02]  /*f630*/  IMAD.MOV.U32 R11, RZ, RZ, R12 ;  /* 0x000000ffff0b7224 */ /* 0x000fe400078e000c */
[----:B------:R-:W-:Y:S01]  /*f640*/  IMAD.MOV.U32 R10, RZ, RZ, R13 ;  /* 0x000000ffff0a7224 */ /* 0x000fe200078e000d */
[----:B------:R-:W-:Y:S01]  /*f650*/  STL.64 [R1+0x18], R14 ;  /* 0x0000180e01007387 */ /* 0x000fe20000100a00 */
[----:B------:R-:W-:Y:S02]  /*f660*/  IMAD.MOV.U32 R9, RZ, RZ, R14 ;  /* 0x000000ffff097224 */ /* 0x000fe400078e000e */
[----:B------:R-:W-:-:S02]  /*f670*/  IMAD.MOV.U32 R8, RZ, RZ, R15 ;  /* 0x000000ffff087224 */ /* 0x000fc400078e000f */
[----:B------:R-:W-:Y:S04]  /*f680*/  LDSM.16.M88.4 R12, [R3+0x4000] ;  /* 0x00400000030c783b */ /* 0x000fe80000000200 */
[----:B--2---:R-:W0:Y:S04]  /*f690*/  LDSM.16.MT88.4 R4, [R0] ;  /* 0x000000000004783b */ /* 0x004e280000004200 */
[----:B------:R-:W-:Y:S04]  /*f6a0*/  LDSM.16.MT88.4 R16, [R0+0x100] ;  /* 0x000100000010783b */ /* 0x000fe80000004200 */
[----:B------:R-:W-:Y:S04]  /*f6b0*/  LDSM.16.MT88.4 R24, [R0+0x180] ;  /* 0x000180000018783b */ /* 0x000fe80000004200 */
[----:B0-----:R0:W-:Y:S04]  /*f6c0*/  STL.64 [R1+0x21b8], R6 ;  /* 0x0021b80601007387 */ /* 0x0011e80000100a00 */
[----:B------:R-:W-:Y:S04]  /*f6d0*/  STL.64 [R1+0x110], R12 ;  /* 0x0001100c01007387 */ /* 0x000fe80000100a00 */
[----:B------:R-:W-:Y:S04]  /*f6e0*/  STL.64 [R1+0x118], R14 ;  /* 0x0001180e01007387 */ /* 0x000fe80000100a00 */
[----:B------:R1:W-:Y:S01]  /*f6f0*/  STL.64 [R1+0x21b0], R4 ;  /* 0x0021b00401007387 */ /* 0x0003e20000100a00 */
[----:B0-----:R-:W-:-:S02]  /*f700*/  IMAD.MOV.U32 R6, RZ, RZ, R9 ;  /* 0x000000ffff067224 */ /* 0x001fc400078e0009 */
[----:B------:R-:W-:Y:S01]  /*f710*/  IMAD.MOV.U32 R7, RZ, RZ, R8 ;  /* 0x000000ffff077224 */ /* 0x000fe200078e0008 */
[----:B------:R-:W-:Y:S01]  /*f720*/  LDSM.16.MT88.4 R12, [R2+0x100] ;  /* 0x00010000020c783b */ /* 0x000fe20000004200 */
[----:B-1----:R-:W-:Y:S02]  /*f730*/  IMAD.MOV.U32 R4, RZ, RZ, R11 ;  /* 0x000000ffff047224 */ /* 0x002fe400078e000b */
[----:B------:R-:W-:Y:S02]  /*f740*/  IMAD.MOV.U32 R5, RZ, RZ, R10 ;  /* 0x000000ffff057224 */ /* 0x000fe400078e000a */
[----:B------:R-:W0:Y:S04]  /*f750*/  LDSM.16.MT88.4 R8, [R2+0x80] ;  /* 0x000080000208783b */ /* 0x000e280000004200 */
[----:B------:R1:W-:Y:S04]  /*f760*/  STL.64 [R1+0x21d8], R6 ;  /* 0x0021d80601007387 */ /* 0x0003e80000100a00 */
[----:B------:R2:W-:Y:S04]  /*f770*/  STL.64 [R1+0x21d0], R4 ;  /* 0x0021d00401007387 */ /* 0x0005e80000100a00 */
[----:B0-----:R-:W-:Y:S01]  /*f780*/  STL.64 [R1], R8 ;  /* 0x0000000801007387 */ /* 0x001fe20000100a00 */
[----:B-1----:R-:W-:-:S02]  /*f790*/  IMAD.MOV.U32 R7, RZ, RZ, R8 ;  /* 0x000000ffff077224 */ /* 0x002fc400078e0008 */
[----:B------:R-:W-:Y:S01]  /*f7a0*/  IMAD.MOV.U32 R6, RZ, RZ, R9 ;  /* 0x000000ffff067224 */ /* 0x000fe200078e0009 */
[----:B------:R-:W-:Y:S01]  /*f7b0*/  STL.64 [R1+0x8], R10 ;  /* 0x0000080a01007387 */ /* 0x000fe20000100a00 */
[----:B--2---:R-:W-:Y:S02]  /*f7c0*/  IMAD.MOV.U32 R5, RZ, RZ, R10 ;  /* 0x000000ffff057224 */ /* 0x004fe400078e000a */
[----:B------:R-:W-:Y:S02]  /*f7d0*/  IMAD.MOV.U32 R4, RZ, RZ, R11 ;  /* 0x000000ffff047224 */ /* 0x000fe400078e000b */
[----:B------:R-:W0:Y:S04]  /*f7e0*/  LDSM.16.MT88.4 R8, [R0+0x80] ;  /* 0x000080000008783b */ /* 0x000e280000004200 */
[----:B0-----:R0:W-:Y:S04]  /*f7f0*/  STL.64 [R1+0x2188], R10 ;  /* 0x0021880a01007387 */ /* 0x0011e80000100a00 */
[----:B------:R1:W-:Y:S01]  /*f800*/  STL.64 [R1+0x2180], R8 ;  /* 0x0021800801007387 */ /* 0x0003e20000100a00 */
[----:B0-----:R-:W-:-:S02]  /*f810*/  IMAD.MOV.U32 R10, RZ, RZ, R5 ;  /* 0x000000ffff0a7224 */ /* 0x001fc400078e0005 */
[----:B------:R-:W-:Y:S02]  /*f820*/  IMAD.MOV.U32 R11, RZ, RZ, R4 ;  /* 0x000000ffff0b7224 */ /* 0x000fe400078e0004 */
[----:B-1----:R-:W-:Y:S02]  /*f830*/  IMAD.MOV.U32 R8, RZ, RZ, R7 ;  /* 0x000000ffff087224 */ /* 0x002fe400078e0007 */
[----:B------:R-:W-:Y:S01]  /*f840*/  IMAD.MOV.U32 R9, RZ, RZ, R6 ;  /* 0x000000ffff097224 */ /* 0x000fe200078e0006 */
[----:B------:R-:W-:Y:S04]  /*f850*/  STL.64 [R1+0x21a8], R10 ;  /* 0x0021a80a01007387 */ /* 0x000fe80000100a00 */
[----:B------:R0:W-:Y:S04]  /*f860*/  STL.64 [R1+0x21a0], R8 ;  /* 0x0021a00801007387 */ /* 0x0001e80000100a00 */
[----:B------:R-:W-:Y:S04]  /*f870*/  STL.64 [R1+0x2178], R14 ;  /* 0x0021780e01007387 */ /* 0x000fe80000100a00 */
[----:B------:R-:W-:Y:S04]  /*f880*/  STL.64 [R1+0x2170], R12 ;  /* 0x0021700c01007387 */ /* 0x000fe80000100a00 */
[----:B------:R-:W-:Y:S04]  /*f890*/  STL.64 [R1+0x2198], R18 ;  /* 0x0021981201007387 */ /* 0x000fe80000100a00 */
[----:B------:R-:W-:Y:S04]  /*f8a0*/  STL.64 [R1+0x2190], R16 ;  /* 0x0021901001007387 */ /* 0x000fe80000100a00 */
[----:B0-----:R-:W2:Y:S04]  /*f8b0*/  LDL.LU.64 R8, [R1+0x2f0] ;  /* 0x0002f00001087983 */ /* 0x001ea80000300a00 */
[----:B------:R-:W3:Y:S04]  /*f8c0*/  LDL.LU.64 R10, [R1+0x2f8] ;  /* 0x0002f800010a7983 */ /* 0x000ee80000300a00 */
[----:B------:R-:W0:Y:S02]  /*f8d0*/  LDSM.16.M88.4 R4, [R3+0x4400] ;  /* 0x004400000304783b */ /* 0x000e240000000200 */
[----:B0-----:R-:W-:-:S02]  /*f8e0*/  IMAD.MOV.U32 R2, RZ, RZ, R6 ;  /* 0x000000ffff027224 */ /* 0x001fc400078e0006 */
[----:B------:R-:W-:Y:S01]  /*f8f0*/  IMAD.MOV.U32 R0, RZ, RZ, R7 ;  /* 0x000000ffff007224 */ /* 0x000fe200078e0007 */
[----:B---3--:R-:W-:Y:S04]  /*f900*/  STL.64 [R1+0x21c8], R10 ;  /* 0x0021c80a01007387 */ /* 0x008fe80000100a00 */
[----:B--2---:R0:W-:Y:S04]  /*f910*/  STL.64 [R1+0x21c0], R8 ;  /* 0x0021c00801007387 */ /* 0x0041e80000100a00 */
[----:B0-----:R-:W2:Y:S04]  /*f920*/  LDL.LU.64 R8, [R1+0x550] ;  /* 0x0005500001087983 */ /* 0x001ea80000300a00 */
[----:B------:R-:W2:Y:S04]  /*f930*/  LDL.LU.64 R10, [R1+0x558] ;  /* 0x00055800010a7983 */ /* 0x000ea80000300a00 */
[----:B------:R-:W3:Y:S04]  /*f940*/  LDL.LU.64 R16, [R1+0x3b0] ;  /* 0x0003b00001107983 */ /* 0x000ee80000300a00 */
[----:B------:R-:W3:Y:S04]  /*f950*/  LDL.LU.64 R18, [R1+0x3b8] ;  /* 0x0003b80001127983 */ /* 0x000ee80000300a00 */
[----:B------:R-:W4:Y:S04]  /*f960*/  LDL.LU.64 R12, [R1+0x210] ;  /* 0x00021000010c7983 */ /* 0x000f280000300a00 */
[----:B------:R-:W4:Y:S04]  /*f970*/  LDL.LU.64 R14, [R1+0x218] ;  /* 0x00021800010e7983 */ /* 0x000f280000300a00 */
[----:B------:R-:W-:Y:S04]  /*f980*/  STL.64 [R1+0x2168], R22 ;  /* 0x0021681601007387 */ /* 0x000fe80000100a00 */
[----:B------:R0:W-:Y:S04]  /*f990*/  STL.64 [R1+0x2160], R20 ;  /* 0x0021601401007387 */ /* 0x0001e80000100a00 */
[----:B0-----:R-:W2:Y:S04]  /*f9a0*/  LDL.LU.64 R20, [R1+0x110] ;  /* 0x0001100001147983 */ /* 0x001ea80000300a00 */
[----:B------:R-:W-:Y:S04]  /*f9b0*/  STL.64 [R1+0x100], R4 ;  /* 0x0001000401007387 */ /* 0x000fe80000100a00 */
[----:B------:R-:W-:Y:S04]  /*f9c0*/  STL.64 [R1+0x108], R6 ;  /* 0x0001080601007387 */ /* 0x000fe80000100a00 */
[----:B------:R-:W0:Y:S04]  /*f9d0*/  LDSM.16.M88.4 R4, [R3+0x4800] ;  /* 0x004800000304783b */ /* 0x000e280000000200 */
[----:B------:R-:W-:Y:S04]  /*f9e0*/  STL [R1+0x1c00], R0 ;  /* 0x001c000001007387 */ /* 0x000fe80000100800 */
[----:B------:R-:W-:Y:S04]  /*f9f0*/  STL [R1+0x1a30], R2 ;  /* 0x001a300201007387 */ /* 0x000fe80000100800 */
[----:B0-----:R-:W-:Y:S04]  /*fa00*/  STL.64 [R1+0xf0], R4 ;  /* 0x0000f00401007387 */ /* 0x001fe80000100a00 */
[----:B------:R-:W-:Y:S04]  /*fa10*/  STL.64 [R1+0xf8], R6 ;  /* 0x0000f80601007387 */ /* 0x000fe80000100a00 */
[----:B------:R-:W0:Y:S04]  /*fa20*/  LDSM.16.M88.4 R4, [R3+0x4c00] ;  /* 0x004c00000304783b */ /* 0x000e280000000200 */
[----:B0-----:R-:W-:Y:S04]  /*fa30*/  STL.64 [R1+0xe0], R4 ;  /* 0x0000e00401007387 */ /* 0x001fe80000100a00 */
[----:B------:R0:W-:Y:S04]  /*fa40*/  STL.64 [R1+0xe8], R6 ;  /* 0x0000e80601007387 */ /* 0x0001e80000100a00 */
[----:B0-----:R-:W2:Y:S04]  /*fa50*/  LDL.LU.64 R6, [R1+0x21d8] ;  /* 0x0021d80001067983 */ /* 0x001ea80000300a00 */
[----:B------:R-:W2:Y:S04]  /*fa60*/  LDL.LU.64 R4, [R1+0x21d0] ;  /* 0x0021d00001047983 */ /* 0x000ea80000300a00 */
[----:B------:R-:W-:Y:S01]  /*fa70*/  STL [R1+0x1fd0], R3 ;  /* 0x001fd00301007387 */ /* 0x000fe20000100800 */
[-C--:B--2---:R-:W-:Y:S03]  /*fa80*/  HMMA.16816.F32 R4, R4, R20.reuse, R8 ;  /* 0x000000140404723c */ /* 0x084fe60000001808 */
[----:B------:R-:W2:Y:S04]  /*fa90*/  LDL.LU.64 R10, [R1+0x21c8] ;  /* 0x0021c800010a7983 */ /* 0x000ea80000300a00 */
[----:B------:R-:W2:Y:S11]  /*faa0*/  LDL.LU.64 R8, [R1+0x21c0] ;  /* 0x0021c00001087983 */ /* 0x000eb60000300a00 */
[----:B------:R-:W-:Y:S05]  /*fab0*/  @!UPT UIADD3 URZ, URZ, URZ, URZ ;  /* 0x0000003f3f3ff290 */ /* 0x000fea000fffe03f */
[----:B------:R-:W-:Y:S04]  /*fac0*/  STL.64 [R1+0x550], R4 ;  /* 0x0005500401007387 */ /* 0x000fe80000100a00 */
[----:B------:R0:W-:Y:S04]  /*fad0*/  STL.64 [R1+0x558], R6 ;  /* 0x0005580601007387 */ /* 0x0001e80000100a00 */
[----:B0-----:R-:W2:Y:S04]  /*fae0*/  LDL.LU.64 R6, [R1+0x21b8] ;  /* 0x0021b80001067983 */ /* 0x001ea80000300a00 */
[----:B------:R-:W2:Y:S02]  /*faf0*/  LDL.LU.64 R4, [R1+0x21b0] ;  /* 0x0021b00001047983 */ /* 0x000ea40000300a00 */
[-C--:B--2---:R-:W-:Y:S11]  /*fb00*/  HMMA.16816.F32 R8, R4, R20.reuse, R8 ;  /* 0x000000140408723c */ /* 0x084ff60000001808 */
[----:B------:R-:W-:Y:S11]  /*fb10*/  @!UPT UIADD3 URZ, URZ, URZ, URZ ;  /* 0x0000003f3f3ff290 */ /* 0x000ff6000fffe03f */
[----:B------:R-:W-:Y:S01]  /*fb20*/  @!UPT UIADD3 URZ, URZ, URZ, URZ ;  /* 0x0000003f3f3ff290 */ /* 0x000fe2000fffe03f */
[----:B------:R-:W-:Y:S04]  /*fb30*/  STL.64 [R1+0x7b0], R8 ;  /* 0x0007b00801007387 */ /* 0x000fe80000100a00 */
[----:B------:R0:W-:Y:S04]  /*fb40*/  STL.64 [R1+0x7b8], R10 ;  /* 0x0007b80a01007387 */ /* 0x0001e80000100a00 */
[----:B0-----:R-:W3:Y:S04]  /*fb50*/  LDL.LU.64 R10, [R1+0x21a8] ;  /* 0x0021a800010a7983 */ /* 0x001ee80000300a00 */
[----:B------:R-:W3:Y:S04]  /*fb60*/  LDL.LU.64 R8, [R1+0x21a0] ;  /* 0x0021a00001087983 */ /* 0x000ee80000300a00 */
[----:B------:R-:W-:Y:S04]  /*fb70*/  STL.64 [R1+0x2138], R6 ;  /* 0x0021380601007387 */ /* 0x000fe80000100a00 */
[----:B------:R0:W-:Y:S04]  /*fb80*/  STL.64 [R1+0x2130], R4 ;  /* 0x0021300401007387 */ /* 0x0001e80000100a00 */
[----:B0-----:R-:W2:Y:S04]  /*fb90*/  LDL.LU.64 R4, [R1+0x170] ;  /* 0x0001700001047983 */ /* 0x001ea80000300a00 */
[----:B------:R-:W2:Y:S01]  /*fba0*/  LDL.LU.64 R6, [R1+0x178] ;  /* 0x0001780001067983 */ /* 0x000ea20000300a00 */
[-C--:B---3--:R-:W-:Y:S03]  /*fbb0*/  HMMA.16816.F32 R8, R8, R20.reuse, R16 ;  /* 0x000000140808723c */ /* 0x088fe60000001810 */
[----:B------:R-:W2:Y:S04]  /*fbc0*/  LDL.LU.64 R18, [R1+0x2198] ;  /* 0x0021980001127983 */ /* 0x000ea80000300a00 */
[----:B------:R-:W2:Y:S11]  /*fbd0*/  LDL.LU.64 R16, [R1+0x2190] ;  /* 0x0021900001107983 */ /* 0x000eb60000300a00 */
[----:B------:R-:W-:Y:S05]  /*fbe0*/  @!UPT UIADD3 URZ, URZ, URZ, URZ ;  /* 0x0000003f3f3ff290 */ /* 0x000fea000fffe03f */
[----:B------:R-:W-:Y:S04]  /*fbf0*/  STL.64 [R1+0x510], R8 ;  /* 0x0005100801007387 */ /* 0x000fe80000100a00 */
[----:B------:R0:W-:Y:S04]  /*fc00*/  STL.64 [R1+0x518], R10 ;  /* 0x0005180a01007387 */ /* 0x0001e80000100a00 */
[----:B0-----:R-:W4:Y:S04]  /*fc10*/  LDL.LU.64 R10, [R1+0x2188] ;  /* 0x00218800010a7983 */ /* 0x001f280000300a00 */
[----:B------:R-:W4:Y:S02]  /*fc20*/  LDL.LU.64 R8, [R1+0x2180] ;  /* 0x0021800001087983 */ /* 0x000f240000300a00 */
[----:B----4-:R-:W-:Y:S11]  /*fc30*/  HMMA.16816.F32 R12, R8, R20, R12 ;  /* 0x00000014080c723c */ /* 0x010ff6000000180c */
        /* <DEDUP_REMOVED lines=8> */
[----:B0-----:R-:W3:Y:S04]  /*fcc0*/  LDL.LU.64 R8, [R1+0x390] ;  /* 0x0003900001087983 */ /* 0x001ee80000300a00 */
[----:B------:R-:W3:Y:S01]  /*fcd0*/  LDL.LU.64 R10, [R1+0x398] ;  /* 0x00039800010a7983 */ /* 0x000ee20000300a00 */
[----:B------:R-:W-:-:S02]  /*fce0*/  IMAD.MOV.U32 R2, RZ, RZ, R20 ;  /* 0x000000ffff027224 */ /* 0x000fc400078e0014 */
[----:B------:R-:W-:Y:S01]  /*fcf0*/  IMAD.MOV.U32 R0, RZ, RZ, R21 ;  /* 0x000000ffff007224 */ /* 0x000fe200078e0015 */
[----:B---3--:R-:W-:Y:S11]  /*fd00*/  HMMA.16816.F32 R8, R12, R20, R8 ;  /* 0x000000140c08723c */ /* 0x008ff60000001808 */
[----:B------:R-:W-:Y:S11]  /*fd10*/  @!UPT UIADD3 URZ, URZ, URZ, URZ ;  /* 0x0000003f3f3ff290 */ /* 0x000ff6000fffe03f */
[----:B------:R-:W-:Y:S01]  /*fd20*/  @!UPT UIADD3 URZ, URZ, URZ, URZ ;  /* 0x0000003f3f3ff290 */ /* 0x000fe2000fffe03f */
[----:B------:R0:W-:Y:S04]  /*fd30*/  STL.64 [R1+0x6d0], R8 ;  /* 0x0006d00801007387 */ /* 0x0001e80000100a00 */
[----:B------:R1:W-:Y:S04]  /*fd40*/  STL.64 [R1+0x6d8], R10 ;  /* 0x0006d80a01007387 */ /* 0x0003e80000100a00 */
[----:B------:R-:W3:Y:S04]  /*fd50*/  LDL.LU.64 R22, [R1+0x2168] ;  /* 0x0021680001167983 */ /* 0x000ee80000300a00 */
[----:B------:R-:W3:Y:S04]  /*fd60*/  LDL.LU.64 R20, [R1+0x2160] ;  /* 0x0021600001147983 */ /* 0x000ee80000300a00 */
[----:B0-----:R-:W3:Y:S04]  /*fd70*/  LDL.LU.64 R8, [R1+0x320] ;  /* 0x0003200001087983 */ /* 0x001ee80000300a00 */
[----:B-1----:R-:W3:Y:S04]  /*fd80*/  LDL.LU.64 R10, [R1+0x328] ;  /* 0x00032800010a7983 */ /* 0x002ee80000300a00 */
[----:B------:R-:W-:Y:S04]  /*fd90*/  STL [R1+0x2108], R15 ;  /* 0x0021080f01007387 */ /* 0x000fe80000100800 */
[----:B------:R-:W-:Y:S04]  /*fda0*/  STL [R1+0x2148], R14 ;  /* 0x0021480e01007387 */ /* 0x000fe80000100800 */
[----:B------:R0:W-:Y:S02]  /*fdb0*/  STL.64 [R1+0x2140], R12 ;  /* 0x0021400c01007387 */ /* 0x0001e40000100a00 */
[----:B0-----:R-:W-:-:S02]  /*fdc0*/  IMAD.MOV.U32 R12, RZ, RZ, R2 ;  /* 0x000000ffff0c7224 */ /* 0x001fc400078e0002 */
[----:B------:R-:W-:-:S07]  /*fdd0*/  IMAD.MOV.U32 R13, RZ, RZ, R0 ;  /* 0x000000ffff0d7224 */ /* 0x000fce00078e0000 */
[-C--:B--2---:R-:W-:Y:S11]  /*fde0*/  HMMA.16816.F32 R4, R16, R12.reuse, R4 ;  /* 0x0000000c1004723c */ /* 0x084ff60000001804 */
[----:B------:R-:W-:Y:S11]  /*fdf0*/  @!UPT UIADD3 URZ, URZ, URZ, URZ ;  /* 0x0000003f3f3ff290 */ /* 0x000ff6000fffe03f */
[----:B------:R-:W-:Y:S01]  /*fe00*/  @!UPT UIADD3 URZ, URZ, URZ, URZ ;  /* 0x0000003f3f3ff290 */ /* 0x000fe2000fffe03f */
[----:B------:R0:W-:Y:S04]  /*fe10*/  STL.64 [R1+0x850], R4 ;  /* 0x0008500401007387 */ /* 0x0001e80000100a00 */
[----:B------:R1:W-:Y:S04]  /*fe20*/  STL.64 [R1+0x858], R6 ;  /* 0x0008580601007387 */ /* 0x0003e80000100a00 */
[----:B0-----:R-:W2:Y:S04]  /*fe30*/  LDL.LU.64 R4, [R1+0xc60] ;  /* 0x000c600001047983 */ /* 0x001ea80000300a00 */
[----:B-1----:R-:W4:Y:S01]  /*fe40*/  LDL.LU.64 R6, [R1+0xc68] ;  /* 0x000c680001067983 */ /* 0x002f220000300a00 */
[-C--:B---3--:R-:W-:Y:S03]  /*fe50*/  HMMA.16816.F32 R8, R20, R12.reuse, R8 ;  /* 0x0000000c1408723c */ /* 0x088fe60000001808 */
[----:B----4-:R-:W-:Y:S04]  /*fe60*/  STL.64 [R1+0x2158], R6 ;  /* 0x0021580601007387 */ /* 0x010fe80000100a00 */
[----:B--2---:R0:W-:Y:S04]  /*fe70*/  STL.64 [R1+0x2150], R4 ;  /* 0x0021500401007387 */ /* 0x0041e80000100a00 */
[----:B0-----:R-:W2:Y:S04]  /*fe80*/  LDL.LU.64 R4, [R1+0x140] ;  /* 0x0001400001047983 */ /* 0x001ea80000300a00 */
[----:B------:R-:W2:Y:S04]  /*fe90*/  LDL.LU.64 R6, [R1+0x148] ;  /* 0x0001480001067983 */ /* 0x000ea80000300a00 */
[----:B------:R0:W-:Y:S04]  /*fea0*/  STL.64 [R1+0x20f0], R18 ;  /* 0x0020f01201007387 */ /* 0x0001e80000100a00 */
[----:B------:R1:W-:Y:S04]  /*feb0*/  STL.64 [R1+0x20e8], R16 ;  /* 0x0020e81001007387 */ /* 0x0003e80000100a00 */
[----:B0-----:R-:W3:Y:S04]  /*fec0*/  LDL.64 R18, [R1+0x18] ;  /* 0x0000180001127983 */ /* 0x001ee80000100a00 */
[----:B-1----:R-:W3:Y:S04]  /*fed0*/  LDL.64 R16, [R1+0x10] ;  /* 0x0000100001107983 */ /* 0x002ee80000100a00 */
[----:B------:R0:W-:Y:S04]  /*fee0*/  STL.64 [R1+0x6a0], R8 ;  /* 0x0006a00801007387 */ /* 0x0001e80000100a00 */
[----:B------:R1:W-:Y:S04]  /*fef0*/  STL.64 [R1+0x6a8], R10 ;  /* 0x0006a80a01007387 */ /* 0x0003e80000100a00 */
[----:B0-----:R-:W4:Y:S04]  /*ff00*/  LDL.LU.64 R8, [R1+0xae0] ;  /* 0x000ae00001087983 */ /* 0x001f280000300a00 */
[----:B-1----:R-:W2:Y:S04]  /*ff10*/  LDL.LU.64 R10, [R1+0xae8] ;  /* 0x000ae800010a7983 */ /* 0x002ea80000300a00 */
[----:B--2---:R-:W-:Y:S04]  /*ff20*/  STL.64 [R1+0x2118], R10 ;  /* 0x0021180a01007387 */ /* 0x004fe80000100a00 */
[----:B----4-:R0:W-:Y:S04]  /*ff30*/  STL.64 [R1+0x2110], R8 ;  /* 0x0021100801007387 */ /* 0x0101e80000100a00 */
[----:B0-----:R-:W3:Y:S04]  /*ff40*/  LDL.LU.64 R8, [R1+0x100] ;  /* 0x0001000001087983 */ /* 0x001ee80000300a00 */
[----:B------:R0:W-:Y:S04]  /*ff50*/  STL.64 [R1+0x20e0], R22 ;  /* 0x0020e01601007387 */ /* 0x0001e80000100a00 */
[----:B------:R1:W-:Y:S04]  /*ff60*/  STL.64 [R1+0x20d8], R20 ;  /* 0x0020d81401007387 */ /* 0x0003e80000100a00 */
[----:B0-----:R-:W2:Y:S04]  /*ff70*/  LDL.64 R22, [R1+0x8] ;  /* 0x0000080001167983 */ /* 0x001ea80000100a00 */
[----:B-1----:R-:W4:Y:S01]  /*ff80*/  LDL.64 R20, [R1] ;  /* 0x0000000001147983 */ /* 0x002f220000100a00 */
[----:B------:R-:W-:Y:S03]  /*ff90*/  HMMA.16816.F32 R12, R24, R12, R4 ;  /* 0x0000000c180c723c */ /* 0x000fe60000001804 */
[----:B--2---:R-:W-:Y:S04]  /*ffa0*/  STL.64 [R1+0x2128], R22 ;  /* 0x0021281601007387 */ /* 0x004fe80000100a00 */
[----:B----4-:R0:W-:Y:S04]  /*ffb0*/  STL.64 [R1+0x2120], R20 ;  /* 0x0021201401007387 */ /* 0x0101e80000100a00 */
[----:B0-----:R-:W2:Y:S04]  /*ffc0*/  LDL.LU.64 R20, [R1+0x300] ;  /* 0x0003000001147983 */ /* 0x001ea80000300a00 */
[----:B------:R-:W2:Y:S04]  /*ffd0*/  LDL.LU.64 R22, [R1+0x308] ;  /* 0x0003080001167983 */ /* 0x000ea80000300a00 */
[----:B------:R-:W3:Y:S04]  /*ffe0*/  LDL.LU.64 R6, [R1+0x2158] ;  /* 0x0021580001067983 */ /* 0x000ee80000300a00 */
[----:B------:R-:W3:Y:S04]  /*fff0*/  LDL.LU.64 R4, [R1+0x2150] ;  /* 0x0021500001047983 */ /* 0x000ee80000300a00 */
[----:B------:R-:W-:Y:S04]  /*10000*/  STL.64 [R1+0x7e0], R12 ;  /* 0x0007e00c01007387 */ /* 0x000fe80000100a00 */
[----:B------:R0:W-:Y:S04]  /*10010*/  STL.64 [R1+0x7e8], R14 ;  /* 0x0007e80e01007387 */ /* 0x0001e80000100a00 */
[----:B0-----:R-:W4:Y:S04]  /*10020*/  LDL.LU R14, [R1+0x2148] ;  /* 0x00214800010e7983 */ /* 0x001f280000300800 */
[----:B------:R-:W4:Y:S01]  /*10030*/  LDL.LU.64 R12, [R1+0x2140] ;  /* 0x00214000010c7983 */ /* 0x000f220000300a00 */
[----:B---3--:R-:W-:Y:S11]  /*10040*/  HMMA.16816.F32 R4, R16, R8, R4 ;  /* 0x000000081004723c */ /* 0x008ff60000001804 */
[----:B------:R-:W-:Y:S11]  /*10050*/  @!UPT UIADD3 URZ, URZ, URZ, URZ ;  /* 0x0000003f3f3ff290 */ /* 0x000ff6000fffe03f */
[----:B------:R-:W-:Y:S01]  /*10060*/  @!UPT UIADD3 URZ, URZ, URZ, URZ ;  /* 0x0000003f3f3ff290 */ /* 0x000fe2000fffe03f */
[----:B------:R-:W-:Y:S04]  /*10070*/  STL.64 [R1+0x3b0], R4 ;  /* 0x0003b00401007387 */ /* 0x000fe80000100a00 */
[----:B------:R0:W-:Y:S04]  /*10080*/  STL.64 [R1+0x3b8], R6 ;  /* 0x0003b80601007387 */ /* 0x0001e80000100a00 */
[----:B0-----:R-:W2:Y:S04]  /*10090*/  LDL.LU.64 R6, [R1+0x2138] ;  /* 0x0021380001067983 */ /* 0x001ea80000300a00 */
[----:B------:R-:W2:Y:S01]  /*100a0*/  LDL.LU.64 R4, [R1+0x2130] ;  /* 0x0021300001047983 */ /* 0x000ea20000300a00 */
[----:B------:R-:W-:-:S02]  /*100b0*/  IMAD.MOV.U32 R15, RZ, RZ, R16 ;  /* 0x000000ffff0f7224 */ /* 0x000fc400078e0010 */
[----:B------:R-:W-:Y:S02]  /*100c0*/  IMAD.MOV.U32 R29, RZ, RZ, R17 ;  /* 0x000000ffff1d7224 */ /* 0x000fe400078e0011 */
[----:B------:R-:W-:Y:S01]  /*100d0*/  IMAD.MOV.U32 R28, RZ, RZ, R18 ;  /* 0x000000ffff1c7224 */ /* 0x000fe200078e0012 */
[----:B------:R-:W3:Y:S01]  /*100e0*/  LDL.LU.64 R16, [R1+0x2a0] ;  /* 0x0002a00001107983 */ /* 0x000ee20000300a00 */
[----:B------:R-:W-:-:S03]  /*100f0*/  IMAD.MOV.U32 R3, RZ, RZ, R19 ;  /* 0x000000ffff037224 */ /* 0x000fc600078e0013 */
[----:B------:R-:W3:Y:S01]  /*10100*/  LDL.LU.64 R18, [R1+0x2a8] ;  /* 0x0002a80001127983 */ /* 0x000ee20000300a00 */
[----:B------:R-:W-:Y:S02]  /*10110*/  IMAD.MOV.U32 R2, RZ, RZ, R8 ;  /* 0x000000ffff027224 */ /* 0x000fe400078e0008 */
[----:B------:R-:W-:Y:S01]  /*10120*/  IMAD.MOV.U32 R0, RZ, RZ, R9 ;  /* 0x000000ffff007224 */ /* 0x000fe200078e0009 */
[----:B--2---:R-:W-:Y:S11]  /*10130*/  HMMA.16816.F32 R20, R4, R8, R20 ;  /* 0x000000080414723c */ /* 0x004ff60000001814 */
[----:B------:R-:W-:Y:S11]  /*10140*/  @!UPT UIADD3 URZ, URZ, URZ, URZ ;  /* 0x0000003f3f3ff290 */ /* 0x000ff6000fffe03f */
[----:B------:R-:W-:Y:S01]  /*10150*/  @!UPT UIADD3 URZ, URZ, URZ, URZ ;  /* 0x0000003f3f3ff290 */ /* 0x000fe2000fffe03f */
[----:B------:R-:W-:Y:S04]  /*10160*/  STL.64 [R1+0x780], R20 ;  /* 0x0007801401007387 */ /* 0x000fe80000100a00 */
[----:B------:R0:W-:Y:S04]  /*10170*/  STL.64 [R1+0x788], R22 ;  /* 0x0007881601007387 */ /* 0x0001e80000100a00 */
[----:B0-----:R-:W2:Y:S04]  /*10180*/  LDL.LU.64 R22, [R1+0x2128] ;  /* 0x0021280001167983 */ /* 0x001ea80000300a00 */
[----:B------:R-:W2:Y:S04]  /*10190*/  LDL.LU.64 R20, [R1+0x2120] ;  /* 0x0021200001147983 */ /* 0x000ea80000300a00 */
[----:B------:R-:W2:Y:S04]  /*101a0*/  LDL.LU.64 R10, [R1+0x2118] ;  /* 0x00211800010a7983 */ /* 0x000ea80000300a00 */
[----:B------:R-:W2:Y:S04]  /*101b0*/  LDL.LU.64 R8, [R1+0x2110] ;  /* 0x0021100001087983 */ /* 0x000ea80000300a00 */
[----:B------:R0:W-:Y:S04]  /*101c0*/  STL.64 [R1+0x20a0], R6 ;  /* 0x0020a00601007387 */ /* 0x0001e80000100a00 */
[----:B------:R1:W-:Y:S01]  /*101d0*/  STL.64 [R1+0x2098], R4 ;  /* 0x0020980401007387 */ /* 0x0003e20000100a00 */
[----:B0-----:R-:W-:-:S02]  /*101e0*/  IMAD.MOV.U32 R6, RZ, RZ, R28 ;  /* 0x000000ffff067224 */ /* 0x001fc400078e001c */
[----:B------:R-:W-:Y:S02]  /*101f0*/  IMAD.MOV.U32 R7, RZ, RZ, R3 ;  /* 0x000000ffff077224 */ /* 0x000fe400078e0003 */
[----:B-1----:R-:W-:Y:S02]  /*10200*/  IMAD.MOV.U32 R4, RZ, RZ, R15 ;  /* 0x000000ffff047224 */ /* 0x002fe400078e000f */
[----:B------:R-:W-:Y:S01]  /*10210*/  IMAD.MOV.U32 R5, RZ, RZ, R29 ;  /* 0x000000ffff057224 */ /* 0x000fe200078e001d */
[----:B------:R-:W4:Y:S04]  /*10220*/  LDL.LU R15, [R1+0x2108] ;  /* 0x00210800010f7983 */ /* 0x000f280000300800 */
[----:B------:R-:W-:Y:S04]  /*10230*/  STL.64 [R1+0x20c0], R6 ;  /* 0x0020c00601007387 */ /* 0x000fe80000100a00 */
[----:B------:R0:W-:Y:S02]  /*10240*/  STL.64 [R1+0x20b8], R4 ;  /* 0x0020b80401007387 */ /* 0x0001e40000100a00 */
[----:B0-----:R-:W-:-:S02]  /*10250*/  IMAD.MOV.U32 R4, RZ, RZ, R2 ;  /* 0x000000ffff047224 */ /* 0x001fc400078e0002 */
[----:B------:R-:W-:-:S07]  /*10260*/  IMAD.MOV.U32 R5, RZ, RZ, R0 ;  /* 0x000000ffff057224 */ /* 0x000fce00078e0000 */
[----:B--2---:R-:W-:Y:S11]  /*10270*/  HMMA.16816.F32 R8, R20, R4, R8 ;  /* 0x000000041408723c */ /* 0x004ff60000001808 */
[----:B------:R-:W-:Y:S11]  /*10280*/  @!UPT UIADD3 URZ, URZ, URZ, URZ ;  /* 0x0000003f3f3ff290 */ /* 0x000ff6000fffe03f */
[----:B------:R-:W-:Y:S01]  /*10290*/  @!UPT UIADD3 URZ, URZ, URZ, URZ ;  /* 0x0000003f3f3ff290 */ /* 0x000fe2000fffe03f */
[----:B------:R-:W-:Y:S04]  /*102a0*/  STL.64 [R1+0x320], R8 ;  /* 0x0003200801007387 */ /* 0x000fe80000100a00 */
[----:B------:R0:W-:Y:S04]  /*102b0*/  STL.64 [R1+0x328], R10 ;  /* 0x0003280a01007387 */ /* 0x0001e80000100a00 */
[----:B0-----:R-:W3:Y:S04]  /*102c0*/  LDL.LU.64 R10, [R1+0x2100] ;  /* 0x00210000010a7983 */ /* 0x001ee80000300a00 */
[----:B------:R-:W3:Y:S01]  /*102d0*/  LDL.LU.64 R8, [R1+0x20f8] ;  /* 0x0020f80001087983 */ /* 0x000ee20000300a00 */
[----:B------:R-:W-:-:S02]  /*102e0*/  IMAD.MOV.U32 R6, RZ, RZ, R20 ;  /* 0x000000ffff067224 */ /* 0x000fc400078e0014 */
[----:B------:R-:W-:Y:S02]  /*102f0*/  IMAD.MOV.U32 R3, RZ, RZ, R21 ;  /* 0x000000ffff037224 */ /* 0x000fe400078e0015 */
[----:B------:R-:W-:Y:S02]  /*10300*/  IMAD.MOV.U32 R2, RZ, RZ, R22 ;  /* 0x000000ffff027224 */ /* 0x000fe400078e0016 */
[----:B------:R-:W-:Y:S02]  /*10310*/  IMAD.MOV.U32 R0, RZ, RZ, R23 ;  /* 0x000000ffff007224 */ /* 0x000fe400078e0017 */
[----:B---3--:R-:W-:Y:S01]  /*10320*/  HMMA.16816.F32 R20, R8, R4, R16 ;  /* 0x000000040814723c */ /* 0x008fe20000001810 */
[----:B------:R-:W4:Y:S04]  /*10330*/  LDL.LU.64 R16, [R1+0x3a0] ;  /* 0x0003a00001107983 */ /* 0x000f280000300a00 */
[----:B------:R-:W4:Y:S11]  /*10340*/  LDL.LU.64 R18, [R1+0x3a8] ;  /* 0x0003a80001127983 */ /* 0x000f360000300a00 */
[----:B------:R-:W-:Y:S07]  /*10350*/  @!UPT UIADD3 URZ, URZ, URZ, URZ ;  /* 0x0000003f3f3ff290 */ /* 0x000fee000fffe03f */
[----:B------:R0:W-:Y:S04]  /*10360*/  STL.64 [R1+0x770], R20 ;  /* 0x0007701401007387 */ /* 0x0001e80000100a00 */
[----:B------:R-:W-:Y:S04]  /*10370*/  STL.64 [R1+0x778], R22 ;  /* 0x0007781601007387 */ /* 0x000fe80000100a00 */
[----:B------:R1:W-:Y:S04]  /*10380*/  STL.64 [R1+0x2070], R10 ;  /* 0x0020700a01007387 */ /* 0x0003e80000100a00 */
[----:B------:R2:W-:Y:S04]  /*10390*/  STL.64 [R1+0x2068], R8 ;  /* 0x0020680801007387 */ /* 0x0005e80000100a00 */
[----:B0-----:R-:W3:Y:S01]  /*103a0*/  LDL.LU.64 R20, [R1+0x1a0] ;  /* 0x0001a00001147983 */ /* 0x001ee20000300a00 */
[----:B-1----:R-:W-:-:S03]  /*103b0*/  IMAD.MOV.U32 R10, RZ, RZ, R2 ;  /* 0x000000ffff0a7224 */ /* 0x002fc600078e0002 */
[----:B------:R-:W3:Y:S01]  /*103c0*/  LDL.LU.64 R22, [R1+0x1a8] ;  /* 0x0001a80001167983 */ /* 0x000ee20000300a00 */
[----:B------:R-:W-:Y:S02]  /*103d0*/  IMAD.MOV.U32 R11, RZ, RZ, R0 ;  /* 0x000000ffff0b7224 */ /* 0x000fe400078e0000 */
[----:B--2---:R-:W-:Y:S02]  /*103e0*/  IMAD.MOV.U32 R8, RZ, RZ, R6 ;  /* 0x000000ffff087224 */ /* 0x004fe400078e0006 */
[----:B------:R-:W-:Y:S01]  /*103f0*/  IMAD.MOV.U32 R9, RZ, RZ, R3 ;  /* 0x000000ffff097224 */ /* 0x000fe200078e0003 */
[----:B------:R-:W-:Y:S04]  /*10400*/  STL.64 [R1+0x2090], R10 ;  /* 0x0020900a01007387 */ /* 0x000fe80000100a00 */
[----:B------:R0:W-:Y:S04]  /*10410*/  STL.64 [R1+0x2088], R8 ;  /* 0x0020880801007387 */ /* 0x0001e80000100a00 */
[----:B0-----:R-:W2:Y:S04]  /*10420*/  LDL.LU.64 R8, [R1+0x310] ;  /* 0x0003100001087983 */ /* 0x001ea80000300a00 */
[----:B------:R-:W2:Y:S04]  /*10430*/  LDL.LU.64 R10, [R1+0x318] ;  /* 0x00031800010a7983 */ /* 0x000ea80000300a00 */
[----:B--2---:R-:W-:Y:S04]  /*10440*/  STL.64 [R1+0x20b0], R10 ;  /* 0x0020b00a01007387 */ /* 0x004fe80000100a00 */
[----:B------:R0:W-:Y:S04]  /*10450*/  STL.64 [R1+0x20a8], R8 ;  /* 0x0020a80801007387 */ /* 0x0001e80000100a00 */
[----:B0-----:R-:W2:Y:S04]  /*10460*/  LDL.LU.64 R8, [R1+0xc50] ;  /* 0x000c500001087983 */ /* 0x001ea80000300a00 */
[----:B------:R-:W2:Y:S01]  /*10470*/  LDL.LU.64 R10, [R1+0xc58] ;  /* 0x000c5800010a7983 */ /* 0x000ea20000300a00 */
[-C--:B----4-:R-:W-:Y:S03]  /*10480*/  HMMA.16816.F32 R16, R12, R4.reuse, R16 ;  /* 0x000000040c10723c */ /* 0x090fe60000001810 */
[----:B--2---:R-:W-:Y:S04]  /*10490*/  STL.64 [R1+0x20d0], R10 ;  /* 0x0020d00a01007387 */ /* 0x004fe80000100a00 */
[----:B------:R0:W-:Y:S04]  /*104a0*/  STL.64 [R1+0x20c8], R8 ;  /* 0x0020c80801007387 */ /* 0x0001e80000100a00 */
[----:B0-----:R-:W2:Y:S04]  /*104b0*/  LDL.LU.64 R8, [R1+0x150] ;  /* 0x0001500001087983 */ /* 0x001ea80000300a00 */
[----:B------:R-:W2:Y:S08]  /*104c0*/  LDL.LU.64 R10, [R1+0x158] ;  /* 0x00015800010a7983 */ /* 0x000eb00000300a00 */
[----:B------:R-:W-:Y:S04]  /*104d0*/  STL.64 [R1+0x570], R16 ;  /* 0x0005701001007387 */ /* 0x000fe80000100a00 */
[----:B------:R0:W-:Y:S04]  /*104e0*/  STL.64 [R1+0x578], R18 ;  /* 0x0005781201007387 */ /* 0x0001e80000100a00 */
[----:B0-----:R-:W3:Y:S04]  /*104f0*/  LDL.LU.64 R18, [R1+0x20f0] ;  /* 0x0020f00001127983 */ /* 0x001ee80000300a00 */
[----:B------:R-:W3:Y:S04]  /*10500*/  LDL.LU.64 R16, [R1+0x20e8] ;  /* 0x0020e80001107983 */ /* 0x000ee80000300a00 */
[----:B------:R-:W-:Y:S04]  /*10510*/  STL.64 [R1+0x2080], R14 ;  /* 0x0020800e01007387 */ /* 0x000fe80000100a00 */
[----:B------:R0:W-:Y:S04]  /*10520*/  STL.64 [R1+0x2078], R12 ;  /* 0x0020780c01007387 */ /* 0x0001e80000100a00 */
[----:B0-----:R-:W4:Y:S04]  /*10530*/  LDL.LU.64 R12, [R1+0x360] ;  /* 0x00036000010c7983 */ /* 0x001f280000300a00 */
[----:B------:R-:W4:Y:S01]  /*10540*/  LDL.LU.64 R14, [R1+0x368] ;  /* 0x00036800010e7983 */ /* 0x000f220000300a00 */
[-C--:B---3--:R-:W-:Y:S11]  /*10550*/  HMMA.16816.F32 R20, R16, R4.reuse, R20 ;  /* 0x000000041014723c */ /* 0x088ff60000001814 */
[----:B------:R-:W-:Y:S11]  /*10560*/  @!UPT UIADD3 URZ, URZ, URZ, URZ ;  /* 0x0000003f3f3ff290 */ /* 0x000ff6000fffe03f */
[----:B------:R-:W-:Y:S01]  /*10570*/  @!UPT UIADD3 URZ, URZ, URZ, URZ ;  /* 0x0000003f3f3ff290 */ /* 0x000fe2000fffe03f */
[----:B------:R-:W-:Y:S04]  /*10580*/  STL.64 [R1+0x7f0], R20 ;  /* 0x0007f01401007387 */ /* 0x000fe80000100a00 */
[----:B------:R0:W-:Y:S04]  /*10590*/  STL.64 [R1+0x7f8], R22 ;  /* 0x0007f81601007387 */ /* 0x0001e80000100a00 */
[----:B0-----:R-:W4:Y:S04]  /*105a0*/  LDL.LU.64 R22, [R1+0x20e0] ;  /* 0x0020e00001167983 */ /* 0x001f280000300a00 */
[----:B------:R-:W4:Y:S02]  /*105b0*/  LDL.LU.64 R20, [R1+0x20d8] ;  /* 0x0020d80001147983 */ /* 0x000f240000300a00 */
[-C--:B----4-:R-:W-:Y:S08]  /*105c0*/  HMMA.16816.F32 R12, R20, R4.reuse, R12 ;  /* 0x00000004140c723c */ /* 0x090ff0000000180c */
[----:B--2---:R-:W-:Y:S11]  /*105d0*/  HMMA.16816.F32 R4, R24, R4, R8 ;  /* 0x000000041804723c */ /* 0x004ff60000001808 */
[----:B------:R-:W-:Y:S04]  /*105e0*/  @!UPT UIADD3 URZ, URZ, URZ, URZ ;  /* 0x0000003f3f3ff290 */ /* 0x000fe8000fffe03f */
[----:B------:R0:W-:Y:S04]  /*105f0*/  STL.64 [R1+0x560], R12 ;  /* 0x0005600c01007387 */ /* 0x0001e80000100a00 */
[----:B------:R1:W-:Y:S04]  /*10600*/  STL.64 [R1+0x568], R14 ;  /* 0x0005680e01007387 */ /* 0x0003e80000100a00 */
[----:B0-----:R-:W2:Y:S04]  /*10610*/  LDL.LU.64 R12, [R1+0xb30] ;  /* 0x000b3000010c7983 */ /* 0x001ea80000300a00 */
[----:B-1----:R-:W2:Y:S04]  /*10620*/  LDL.LU.64 R14, [R1+0xb38] ;  /* 0x000b3800010e7983 */ /* 0x002ea80000300a00 */
[----:B------:R-:W-:Y:S04]  /*10630*/  STL.64 [R1+0x2060], R22 ;  /* 0x0020601601007387 */ /* 0x000fe80000100a00 */
[----:B------:R0:W-:Y:S04]  /*10640*/  STL.64 [R1+0x2058], R20 ;  /* 0x0020581401007387 */ /* 0x0001e80000100a00 */
[----:B0-----:R-:W3:Y:S04]  /*10650*/  LDL.LU.64 R20, [R1+0x2c0] ;  /* 0x0002c00001147983 */ /* 0x001ee80000300a00 */
[----:B------:R-:W3:Y:S04]  /*10660*/  LDL.LU.64 R22, [R1+0x2c8] ;  /* 0x0002c80001167983 */ /* 0x000ee80000300a00 */
[----:B------:R-:W4:Y:S04]  /*10670*/  LDL.LU.64 R10, [R1+0x20d0] ;  /* 0x0020d000010a7983 */ /* 0x000f280000300a00 */
[----:B------:R-:W4:Y:S04]  /*10680*/  LDL.LU.64 R8, [R1+0x20c8] ;  /* 0x0020c80001087983 */ /* 0x000f280000300a00 */
[----:B------:R-:W-:Y:S04]  /*10690*/  STL.64 [R1+0x7d0], R4 ;  /* 0x0007d00401007387 */ /* 0x000fe80000100a00 */
[----:B------:R0:W-:Y:S04]  /*106a0*/  STL.64 [R1+0x7d8], R6 ;  /* 0x0007d80601007387 */ /* 0x0001e80000100a00 */
[----:B0-----:R-:W4:Y:S04]  /*106b0*/  LDL.LU.64 R6, [R1+0x20c0] ;  /* 0x0020c00001067983 */ /* 0x001f280000300a00 */
[----:B------:R-:W4:Y:S04]  /*106c0*/  LDL.LU.64 R4, [R1+0x20b8] ;  /* 0x0020b80001047983 */ /* 0x000f280000300a00 */
[----:B------:R-:W-:Y:S04]  /*106d0*/  STL.64 [R1+0x2050], R26 ;  /* 0x0020501a01007387 */ /* 0x000fe80000100a00 */
[----:B------:R0:W-:Y:S04]  /*106e0*/  STL.64 [R1+0x2048], R24 ;  /* 0x0020481801007387 */ /* 0x0001e80000100a00 */
[----:B0-----:R-:W4:Y:S02]  /*106f0*/  LDL.LU.64 R24, [R1+0xf0] ;  /* 0x0000f00001187983 */ /* 0x001f240000300a00 */
[----:B----4-:R-:W-:Y:S02]  /*10700*/  HMMA.16816.F32 R4, R4, R24, R8 ;  /* 0x000000180404723c */ /* 0x010fe40000001808 */
[----:B------:R-:W4:Y:S04]  /*10710*/  LDL.LU.64 R10, [R1+0x20b0] ;  /* 0x0020b000010a7983 */ /* 0x000f280000300a00 */
[----:B------:R-:W4:Y:S11]  /*10720*/  LDL.LU.64 R8, [R1+0x20a8] ;  /* 0x0020a80001087983 */ /* 0x000f360000300a00 */
[----:B------:R-:W-:Y:S06]  /*10730*/  @!UPT UIADD3 URZ, URZ, URZ, URZ ;  /* 0x0000003f3f3ff290 */ /* 0x000fec000fffe03f */
[----:B------:R-:W-:Y:S04]  /*10740*/  STL.64 [R1+0x3a0], R4 ;  /* 0x0003a00401007387 */ /* 0x000fe80000100a00 */
[----:B------:R0:W-:Y:S04]  /*10750*/  STL.64 [R1+0x3a8], R6 ;  /* 0x0003a80601007387 */ /* 0x0001e80000100a00 */
[----:B0-----:R-:W4:Y:S04]  /*10760*/  LDL.LU.64 R6, [R1+0x20a0] ;  /* 0x0020a00001067983 */ /* 0x001f280000300a00 */
[----:B------:R-:W4:Y:S01]  /*10770*/  LDL.LU.64 R4, [R1+0x2098] ;  /* 0x0020980001047983 */ /* 0x000f220000300a00 */
[----:B------:R-:W-:-:S02]  /*10780*/  IMAD.MOV.U32 R2, RZ, RZ, R24 ;  /* 0x000000ffff027224 */ /* 0x000fc400078e0018 */
[----:B------:R-:W-:Y:S01]  /*10790*/  IMAD.MOV.U32 R0, RZ, RZ, R25 ;  /* 0x000000ffff007224 */ /* 0x000fe200078e0019 */
[----:B----4-:R-:W-:Y:S11]  /*107a0*/  HMMA.16816.F32 R8, R4, R24, R8 ;  /* 0x000000180408723c */ /* 0x010ff60000001808 */
[----:B------:R-:W-:Y:S11]  /*107b0*/  @!UPT UIADD3 URZ, URZ, URZ, URZ ;  /* 0x0000003f3f3ff290 */ /* 0x000ff6000fffe03f */
[----:B------:R-:W-:Y:S01]  /*107c0*/  @!UPT UIADD3 URZ, URZ, URZ, URZ ;  /* 0x0000003f3f3ff290 */ /* 0x000fe2000fffe03f */
[----:B------:R-:W-:Y:S04]  /*107d0*/  STL.64 [R1+0x6f0], R8 ;  /* 0x0006f00801007387 */ /* 0x000fe80000100a00 */
[----:B------:R0:W-:Y:S04]  /*107e0*/  STL.64 [R1+0x6f8], R10 ;  /* 0x0006f80a01007387 */ /* 0x0001e80000100a00 */
[----:B0-----:R-:W2:Y:S04]  /*107f0*/  LDL.LU.64 R10, [R1+0x2090] ;  /* 0x00209000010a7983 */ /* 0x001ea80000300a00 */
[----:B------:R-:W2:Y:S04]  /*10800*/  LDL.LU.64 R8, [R1+0x2088] ;  /* 0x0020880001087983 */ /* 0x000ea80000300a00 */
[----:B------:R-:W4:Y:S04]  /*10810*/  LDL.LU.64 R24, [R1+0x500] ;  /* 0x0005000001187983 */ /* 0x000f280000300a00 */
[----:B------:R-:W4:Y:S04]  /*10820*/  LDL.LU.64 R26, [R1+0x508] ;  /* 0x00050800011a7983 */ /* 0x000f280000300a00 */
[----:B------:R0:W-:Y:S04]  /*10830*/  STL.64 [R1+0x2020], R6 ;  /* 0x0020200601007387 */ /* 0x0001e80000100a00 */
[----:B------:R1:W-:Y:S04]  /*10840*/  STL.64 [R1+0x2018], R4 ;  /* 0x0020180401007387 */ /* 0x0003e80000100a00 */
[----:B0-----:R-:W2:Y:S04]  /*10850*/  LDL.64 R6, [R1+0x18] ;  /* 0x0000180001067983 */ /* 0x001ea80000100a00 */
[----:B-1----:R-:W3:Y:S04]  /*10860*/  LDL.64 R4, [R1+0x10] ;  /* 0x0000100001047983 */ /* 0x002ee80000100a00 */
[----:B--2---:R-:W-:Y:S04]  /*10870*/  STL.64 [R1+0x2030], R6 ;  /* 0x0020300601007387 */ /* 0x004fe80000100a00 */
[----:B---3--:R0:W-:Y:S02]  /*10880*/  STL.64 [R1+0x2028], R4 ;  /* 0x0020280401007387 */ /* 0x0081e40000100a00 */
[----:B0-----:R-:W-:-:S02]  /*10890*/  IMAD.MOV.U32 R4, RZ, RZ, R2 ;  /* 0x000000ffff047224 */ /* 0x001fc400078e0002 */
[----:B------:R-:W-:-:S07]  /*108a0*/  IMAD.MOV.U32 R5, RZ, RZ, R0 ;  /* 0x000000ffff057224 */ /* 0x000fce00078e0000 */
[-C--:B------:R-:W-:Y:S01]  /*108b0*/  HMMA.16816.F32 R8, R8, R4.reuse, R12 ;  /* 0x000000040808723c */ /* 0x080fe2000000180c */
[----:B------:R-:W4:Y:S04]  /*108c0*/  LDL.LU.64 R14, [R1+0x2080] ;  /* 0x00208000010e7983 */ /* 0x000f280000300a00 */
[----:B------:R-:W4:Y:S11]  /*108d0*/  LDL.LU.64 R12, [R1+0x2078] ;  /* 0x00207800010c7983 */ /* 0x000f360000300a00 */
[----:B------:R-:W-:Y:S07]  /*108e0*/  @!UPT UIADD3 URZ, URZ, URZ, URZ ;  /* 0x0000003f3f3ff290 */ /* 0x000fee000fffe03f */
[----:B------:R-:W-:Y:S04]  /*108f0*/  STL.64 [R1+0x310], R8 ;  /* 0x0003100801007387 */ /* 0x000fe80000100a00 */
[----:B------:R0:W-:Y:S04]  /*10900*/  STL.64 [R1+0x318], R10 ;  /* 0x0003180a01007387 */ /* 0x0001e80000100a00 */
[----:B0-----:R-:W2:Y:S04]  /*10910*/  LDL.LU.64 R10, [R1+0x2070] ;  /* 0x00207000010a7983 */ /* 0x001ea80000300a00 */
[----:B------:R-:W2:Y:S02]  /*10920*/  LDL.LU.64 R8, [R1+0x2068] ;  /* 0x0020680001087983 */ /* 0x000ea40000300a00 */
[-C--:B--2---:R-:W-:Y:S11]  /*10930*/  HMMA.16816.F32 R20, R8, R4.reuse, R20 ;  /* 0x000000040814723c */ /* 0x084ff60000001814 */
[----:B------:R-:W-:Y:S11]  /*10940*/  @!UPT UIADD3 URZ, URZ, URZ, URZ ;  /* 0x0000003f3f3ff290 */ /* 0x000ff6000fffe03f */
[----:B------:R-:W-:Y:S01]  /*10950*/  @!UPT UIADD3 URZ, URZ, URZ, URZ ;  /* 0x0000003f3f3ff290 */ /* 0x000fe2000fffe03f */
[----:B------:R0:W-:Y:S04]  /*10960*/  STL.64 [R1+0x6e0], R20 ;  /* 0x0006e01401007387 */ /* 0x0001e80000100a00 */
[----:B------:R1:W-:Y:S04]  /*10970*/  STL.64 [R1+0x6e8], R22 ;  /* 0x0006e81601007387 */ /* 0x0003e80000100a00 */
[----:B0-----:R-:W2:Y:S04]  /*10980*/  LDL.LU.64 R20, [R1+0x1d0] ;  /* 0x0001d00001147983 */ /* 0x001ea80000300a00 */
[----:B-1----:R-:W2:Y:S04]  /*10990*/  LDL.LU.64 R22, [R1+0x1d8] ;  /* 0x0001d80001167983 */ /* 0x002ea80000300a00 */
[----:B------:R0:W-:Y:S04]  /*109a0*/  STL.64 [R1+0x1ff0], R10 ;  /* 0x001ff00a01007387 */ /* 0x0001e80000100a00 */
[----:B------:R1:W-:Y:S04]  /*109b0*/  STL.64 [R1+0x1fe8], R8 ;  /* 0x001fe80801007387 */ /* 0x0003e80000100a00 */
[----:B0-----:R-:W3:Y:S04]  /*109c0*/  LDL.64 R10, [R1+0x8] ;  /* 0x00000800010a7983 */ /* 0x001ee80000100a00 */
[----:B-1----:R-:W2:Y:S04]  /*109d0*/  LDL.64 R8, [R1] ;  /* 0x0000000001087983 */ /* 0x002ea80000100a00 */
[----:B---3--:R-:W-:Y:S04]  /*109e0*/  STL.64 [R1+0x2010], R10 ;  /* 0x0020100a01007387 */ /* 0x008fe80000100a00 */
[----:B--2---:R4:W-:Y:S02]  /*109f0*/  STL.64 [R1+0x2008], R8 ;  /* 0x0020080801007387 */ /* 0x0049e40000100a00 */
[-C--:B----4-:R-:W-:Y:S02]  /*10a00*/  HMMA.16816.F32 R8, R12, R4.reuse, R24 ;  /* 0x000000040c08723c */ /* 0x090fe40000001818 */
[----:B------:R-:W2:Y:S04]  /*10a10*/  LDL.LU.64 R24, [R1+0x380] ;  /* 0x0003800001187983 */ /* 0x000ea80000300a00 */
[----:B------:R-:W2:Y:S11]  /*10a20*/  LDL.LU.64 R26, [R1+0x388] ;  /* 0x00038800011a7983 */ /* 0x000eb60000300a00 */
[----:B------:R-:W-:Y:S06]  /*10a30*/  @!UPT UIADD3 URZ, URZ, URZ, URZ ;  /* 0x0000003f3f3ff290 */ /* 0x000fec000fffe03f */
[----:B------:R0:W-:Y:S04]  /*10a40*/  STL.64 [R1+0x500], R8 ;  /* 0x0005000801007387 */ /* 0x0001e80000100a00 */
[----:B------:R1:W-:Y:S04]  /*10a50*/  STL.64 [R1+0x508], R10 ;  /* 0x0005080a01007387 */ /* 0x0003e80000100a00 */
[----:B0-----:R-:W3:Y:S04]  /*10a60*/  LDL.LU.64 R8, [R1+0x370] ;  /* 0x0003700001087983 */ /* 0x001ee80000300a00 */
[----:B-1----:R-:W4:Y:S01]  /*10a70*/  LDL.LU.64 R10, [R1+0x378] ;  /* 0x00037800010a7983 */ /* 0x002f220000300a00 */
[-C--:B------:R-:W-:Y:S03]  /*10a80*/  HMMA.16816.F32 R20, R16, R4.reuse, R20 ;  /* 0x000000041014723c */ /* 0x080fe60000001814 */
[----:B----4-:R-:W-:Y:S04]  /*10a90*/  STL.64 [R1+0x2040], R10 ;  /* 0x0020400a01007387 */ /* 0x010fe80000100a00 */
[----:B---3--:R0:W-:Y:S04]  /*10aa0*/  STL.64 [R1+0x2038], R8 ;  /* 0x0020380801007387 */ /* 0x0081e80000100a00 */
[----:B0-----:R-:W3:Y:S04]  /*10ab0*/  LDL.LU.64 R8, [R1+0x160] ;  /* 0x0001600001087983 */ /* 0x001ee80000300a00 */
[----:B------:R-:W3:Y:S04]  /*10ac0*/  LDL.LU.64 R10, [R1+0x168] ;  /* 0x00016800010a7983 */ /* 0x000ee80000300a00 */
[----:B------:R-:W-:Y:S04]  /*10ad0*/  STL [R1+0x1fe0], R12 ;  /* 0x001fe00c01007387 */ /* 0x000fe80000100800 */
[----:B------:R0:W-:Y:S04]  /*10ae0*/  STL [R1+0x1fdc], R13 ;  /* 0x001fdc0d01007387 */ /* 0x0001e80000100800 */
[----:B------:R-:W-:Y:S04]  /*10af0*/  STL [R1+0x1fd8], R14 ;  /* 0x001fd80e01007387 */ /* 0x000fe80000100800 */
[----:B------:R1:W-:Y:S04]  /*10b00*/  STL [R1+0x1fd4], R15 ;  /* 0x001fd40f01007387 */ /* 0x0003e80000100800 */
[----:B0-----:R-:W4:Y:S04]  /*10b10*/  LDL.LU.64 R12, [R1+0xc40] ;  /* 0x000c4000010c7983 */ /* 0x001f280000300a00 */
[----:B-1----:R-:W4:Y:S04]  /*10b20*/  LDL.LU.64 R14, [R1+0xc48] ;  /* 0x000c4800010e7983 */ /* 0x002f280000300a00 */
[----:B------:R-:W-:Y:S04]  /*10b30*/  STL.64 [R1+0x790], R20 ;  /* 0x0007901401007387 */ /* 0x000fe80000100a00 */
[----:B------:R0:W-:Y:S04]  /*10b40*/  STL.64 [R1+0x798], R22 ;  /* 0x0007981601007387 */ /* 0x0001e80000100a00 */
[----:B0-----:R-:W2:Y:S04]  /*10b50*/  LDL.LU.64 R22, [R1+0x2060] ;  /* 0x0020600001167983 */ /* 0x001ea80000300a00 */
[----:B------:R-:W2:Y:S04]  /*10b60*/  LDL.LU.64 R20, [R1+0x2058] ;  /* 0x0020580001147983 */ /* 0x000ea80000300a00 */
[----:B------:R-:W-:Y:S04]  /*10b70*/  STL.64 [R1+0x1fc8], R18 ;  /* 0x001fc81201007387 */ /* 0x000fe80000100a00 */
[----:B------:R0:W-:Y:S04]  /*10b80*/  STL.64 [R1+0x1fc0], R16 ;  /* 0x001fc01001007387 */ /* 0x0001e80000100a00 */
[----:B0-----:R-:W4:Y:S01]  /*10b90*/  LDL.LU.64 R16, [R1+0xe0] ;  /* 0x0000e00001107983 */ /* 0x001f220000300a00 */
[-C--:B--2---:R-:W-:Y:S11]  /*10ba0*/  HMMA.16816.F32 R24, R20, R4.reuse, R24 ;  /* 0x000000041418723c */ /* 0x084ff60000001818 */
[----:B------:R-:W-:Y:S11]  /*10bb0*/  @!UPT UIADD3 URZ, URZ, URZ, URZ ;  /* 0x0000003f3f3ff290 */ /* 0x000ff6000fffe03f */
[----:B------:R-:W-:Y:S01]  /*10bc0*/  @!UPT UIADD3 URZ, URZ, URZ, URZ ;  /* 0x0000003f3f3ff290 */ /* 0x000fe2000fffe03f */
[----:B------:R-:W-:Y:S04]  /*10bd0*/  STL.64 [R1+0x480], R24 ;  /* 0x0004801801007387 */ /* 0x000fe80000100a00 */
[----:B------:R0:W-:Y:S04]  /*10be0*/  STL.64 [R1+0x488], R26 ;  /* 0x0004881a01007387 */ /* 0x0001e80000100a00 */
[----:B0-----:R-:W3:Y:S04]  /*10bf0*/  LDL.LU.64 R26, [R1+0x2050] ;  /* 0x00205000011a7983 */ /* 0x001ee80000300a00 */
[----:B------:R-:W3:Y:S04]  /*10c00*/  LDL.LU.64 R24, [R1+0x2048] ;  /* 0x0020480001187983 */ /* 0x000ee80000300a00 */
[----:B------:R-:W-:Y:S01]  /*10c10*/  STL [R1+0x1fe4], R23 ;  /* 0x001fe41701007387 */ /* 0x000fe20000100800 */
[----:B---3--:R-:W-:Y:S03]  /*10c20*/  HMMA.16816.F32 R4, R24, R4, R8 ;  /* 0x000000041804723c */ /* 0x008fe60000001808 */
[----:B------:R-:W2:Y:S04]  /*10c30*/  LDL.LU.64 R10, [R1+0x2040] ;  /* 0x00204000010a7983 */ /* 0x000ea80000300a00 */
[----:B------:R-:W2:Y:S11]  /*10c40*/  LDL.LU.64 R8, [R1+0x2038] ;  /* 0x0020380001087983 */ /* 0x000eb60000300a00 */
[----:B------:R-:W-:Y:S05]  /*10c50*/  @!UPT UIADD3 URZ, URZ, URZ, URZ ;  /* 0x0000003f3f3ff290 */ /* 0x000fea000fffe03f */
[----:B------:R-:W-:Y:S04]  /*10c60*/  STL.64 [R1+0x7c0], R4 ;  /* 0x0007c00401007387 */ /* 0x000fe80000100a00 */
[----:B------:R0:W-:Y:S04]  /*10c70*/  STL.64 [R1+0x7c8], R6 ;  /* 0x0007c80601007387 */ /* 0x0001e80000100a00 */
[----:B0-----:R-:W4:Y:S04]  /*10c80*/  LDL.LU.64 R6, [R1+0x2030] ;  /* 0x0020300001067983 */ /* 0x001f280000300a00 */
[----:B------:R-:W4:Y:S04]  /*10c90*/  LDL.LU.64 R4, [R1+0x2028] ;  /* 0x0020280001047983 */ /* 0x000f280000300a00 */
[----:B------:R-:W-:Y:S04]  /*10ca0*/  STL.64 [R1+0x2000], R26 ;  /* 0x0020001a01007387 */ /* 0x000fe80000100a00 */
[----:B------:R0:W-:Y:S04]  /*10cb0*/  STL.64 [R1+0x1ff8], R24 ;  /* 0x001ff81801007387 */ /* 0x0001e80000100a00 */
[----:B0-----:R-:W3:Y:S04]  /*10cc0*/  LDL.LU.64 R24, [R1+0xb70] ;  /* 0x000b700001187983 */ /* 0x001ee80000300a00 */
[----:B------:R-:W3:Y:S01]  /*10cd0*/  LDL.LU.64 R26, [R1+0xb78] ;  /* 0x000b7800011a7983 */ /* 0x000ee20000300a00 */
[-C--:B----4-:R-:W-:Y:S01]  /*10ce0*/  HMMA.16816.F32 R12, R4, R16.reuse, R12 ;  /* 0x00000010040c723c */ /* 0x090fe2000000180c */
[----:B------:R-:W-:Y:S11]  /*10cf0*/  IMAD.MOV.U32 R23, RZ, RZ, R4 ;  /* 0x000000ffff177224 */ /* 0x000ff600078e0004 */
[----:B------:R-:W-:Y:S11]  /*10d00*/  @!UPT UIADD3 URZ, URZ, URZ, URZ ;  /* 0x0000003f3f3ff290 */ /* 0x000ff6000fffe03f */
[----:B------:R0:W-:Y:S04]  /*10d10*/  STL.64 [R1+0x390], R12 ;  /* 0x0003900c01007387 */ /* 0x0001e80000100a00 */
[----:B------:R1:W-:Y:S01]  /*10d20*/  STL.64 [R1+0x398], R14 ;  /* 0x0003980e01007387 */ /* 0x0003e20000100a00 */
[----:B0-----:R-:W-:Y:S02]  /*10d30*/  IMAD.MOV.U32 R13, RZ, RZ, R6 ;  /* 0x000000ffff0d7224 */ /* 0x001fe400078e0006 */
[----:B------:R-:W-:Y:S02]  /*10d40*/  IMAD.MOV.U32 R12, RZ, RZ, R5 ;  /* 0x000000ffff0c7224 */ /* 0x000fe400078e0005 */
[----:B-1----:R-:W-:Y:S02]  /*10d50*/  IMAD.MOV.U32 R14, RZ, RZ, R7 ;  /* 0x000000ffff0e7224 */ /* 0x002fe400078e0007 */
[----:B------:R-:W2:Y:S04]  /*10d60*/  LDL.LU.64 R6, [R1+0x2020] ;  /* 0x0020200001067983 */ /* 0x000ea80000300a00 */
        /* <DEDUP_REMOVED lines=12> */
[----:B---3--:R-:W-:Y:S01]  /*10e30*/  HMMA.16816.F32 R24, R8, R16, R24 ;  /* 0x000000100818723c */ /* 0x008fe20000001818 */
[----:B------:R-:W-:-:S02]  /*10e40*/  IMAD.MOV.U32 R2, RZ, RZ, R10 ;  /* 0x000000ffff027224 */ /* 0x000fc400078e000a */
[----:B------:R-:W-:Y:S02]  /*10e50*/  IMAD.MOV.U32 R0, RZ, RZ, R11 ;  /* 0x000000ffff007224 */ /* 0x000fe400078e000b */
[----:B------:R-:W-:Y:S02]  /*10e60*/  IMAD.MOV.U32 R29, RZ, RZ, R8 ;  /* 0x000000ffff1d7224 */ /* 0x000fe400078e0008 */
[----:B------:R-:W-:Y:S11]  /*10e70*/  IMAD.MOV.U32 R28, RZ, RZ, R9 ;  /* 0x000000ffff1c7224 */ /* 0x000ff600078e0009 */
[----:B------:R-:W-:Y:S05]  /*10e80*/  @!UPT UIADD3 URZ, URZ, URZ, URZ ;  /* 0x0000003f3f3ff290 */ /* 0x000fea000fffe03f */
[----:B------:R-:W-:Y:S04]  /*10e90*/  STL.64 [R1+0x300], R24 ;  /* 0x0003001801007387 */ /* 0x000fe80000100a00 */
[----:B------:R0:W-:Y:S04]  /*10ea0*/  STL.64 [R1+0x308], R26 ;  /* 0x0003081a01007387 */ /* 0x0001e80000100a00 */
[----:B0-----:R-:W3:Y:S04]  /*10eb0*/  LDL.LU.64 R26, [R1+0x2000] ;  /* 0x00200000011a7983 */ /* 0x001ee80000300a00 */
[----:B------:R-:W3:Y:S04]  /*10ec0*/  LDL.LU.64 R24, [R1+0x1ff8] ;  /* 0x001ff80001187983 */ /* 0x000ee80000300a00 */
[----:B------:R-:W2:Y:S04]  /*10ed0*/  LDL.LU.64 R10, [R1+0x1ff0] ;  /* 0x001ff000010a7983 */ /* 0x000ea80000300a00 */
[----:B------:R-:W2:Y:S01]  /*10ee0*/  LDL.LU.64 R8, [R1+0x1fe8] ;  /* 0x001fe80001087983 */ /* 0x000ea20000300a00 */
[----:B------:R-:W-:-:S02]  /*10ef0*/  IMAD.MOV.U32 R15, RZ, RZ, R16 ;  /* 0x000000ffff0f7224 */ /* 0x000fc400078e0010 */
[----:B------:R-:W-:Y:S01]  /*10f00*/  IMAD.MOV.U32 R3, RZ, RZ, R17 ;  /* 0x000000ffff037224 */ /* 0x000fe200078e0011 */
[----:B--2---:R-:W-:Y:S11]  /*10f10*/  HMMA.16816.F32 R4, R8, R16, R4 ;  /* 0x000000100804723c */ /* 0x004ff60000001804 */
[----:B------:R-:W-:Y:S11]  /*10f20*/  @!UPT UIADD3 URZ, URZ, URZ, URZ ;  /* 0x0000003f3f3ff290 */ /* 0x000ff6000fffe03f */
[----:B------:R-:W-:Y:S01]  /*10f30*/  @!UPT UIADD3 URZ, URZ, URZ, URZ ;  /* 0x0000003f3f3ff290 */ /* 0x000fe2000fffe03f */
[----:B------:R0:W-:Y:S04]  /*10f40*/  STL.64 [R1+0x620], R4 ;  /* 0x0006200401007387 */ /* 0x0001e80000100a00 */
[----:B------:R1:W-:Y:S04]  /*10f50*/  STL.64 [R1+0x628], R6 ;  /* 0x0006280601007387 */ /* 0x0003e80000100a00 */
[----:B------:R-:W2:Y:S04]  /*10f60*/  LDL.LU.64 R16, [R1+0x4f0] ;  /* 0x0004f00001107983 */ /* 0x000ea80000300a00 */
[----:B------:R-:W2:Y:S01]  /*10f70*/  LDL.LU.64 R18, [R1+0x4f8] ;  /* 0x0004f80001127983 */ /* 0x000ea20000300a00 */
[----:B0-----:R-:W-:-:S02]  /*10f80*/  IMAD.MOV.U32 R4, RZ, RZ, R23 ;  /* 0x000000ffff047224 */ /* 0x001fc400078e0017 */
[----:B------:R-:W-:Y:S01]  /*10f90*/  IMAD.MOV.U32 R5, RZ, RZ, R12 ;  /* 0x000000ffff057224 */ /* 0x000fe200078e000c */
[----:B------:R-:W4:Y:S01]  /*10fa0*/  LDL.LU R23, [R1+0x1fe4] ;  /* 0x001fe40001177983 */ /* 0x000f220000300800 */
[----:B-1----:R-:W-:Y:S02]  /*10fb0*/  IMAD.MOV.U32 R6, RZ, RZ, R13 ;  /* 0x000000ffff067224 */ /* 0x002fe400078e000d */
[----:B------:R-:W-:Y:S01]  /*10fc0*/  IMAD.MOV.U32 R7, RZ, RZ, R14 ;  /* 0x000000ffff077224 */ /* 0x000fe200078e000e */
[----:B------:R-:W2:Y:S04]  /*10fd0*/  LDL.LU R12, [R1+0x1fe0] ;  /* 0x001fe000010c7983 */ /* 0x000ea80000300800 */
[----:B------:R-:W2:Y:S04]  /*10fe0*/  LDL.LU R13, [R1+0x1fdc] ;  /* 0x001fdc00010d7983 */ /* 0x000ea80000300800 */
[----:B------:R-:W2:Y:S04]  /*10ff0*/  LDL.LU R14, [R1+0x1fd8] ;  /* 0x001fd800010e7983 */ /* 0x000ea80000300800 */
[----:B------:R-:W-:Y:S04]  /*11000*/  STL.64 [R1+0x1fb8], R6 ;  /* 0x001fb80601007387 */ /* 0x000fe80000100a00 */
[----:B------:R0:W-:Y:S02]  /*11010*/  STL.64 [R1+0x1fb0], R4 ;  /* 0x001fb00401007387 */ /* 0x0001e40000100a00 */
[----:B0-----:R-:W-:-:S02]  /*11020*/  IMAD.MOV.U32 R4, RZ, RZ, R15 ;  /* 0x000000ffff047224 */ /* 0x001fc400078e000f */
[----:B------:R-:W2:Y:S01]  /*11030*/  LDL.LU R15, [R1+0x1fd4] ;  /* 0x001fd400010f7983 */ /* 0x000ea20000300800 */
[----:B------:R-:W-:-:S03]  /*11040*/  IMAD.MOV.U32 R5, RZ, RZ, R3 ;  /* 0x000000ffff057224 */ /* 0x000fc600078e0003 */
[----:B------:R-:W3:Y:S04]  /*11050*/  LDL.LU R3, [R1+0x1fd0] ;  /* 0x001fd00001037983 */ /* 0x000ee80000300800 */
[----:B------:R0:W-:Y:S04]  /*11060*/  STL.64 [R1+0x1f68], R10 ;  /* 0x001f680a01007387 */ /* 0x0001e80000100a00 */
[----:B------:R1:W-:Y:S01]  /*11070*/  STL.64 [R1+0x1f60], R8 ;  /* 0x001f600801007387 */ /* 0x0003e20000100a00 */
[----:B0-----:R-:W-:Y:S02]  /*11080*/  IMAD.MOV.U32 R10, RZ, RZ, R2 ;  /* 0x000000ffff0a7224 */ /* 0x001fe400078e0002 */
[----:B------:R-:W-:-:S02]  /*11090*/  IMAD.MOV.U32 R11, RZ, RZ, R0 ;  /* 0x000000ffff0b7224 */ /* 0x000fc400078e0000 */
[----:B-1----:R-:W-:Y:S02]  /*110a0*/  IMAD.MOV.U32 R8, RZ, RZ, R29 ;  /* 0x000000ffff087224 */ /* 0x002fe400078e001d */
[----:B------:R-:W-:Y:S01]  /*110b0*/  IMAD.MOV.U32 R9, RZ, RZ, R28 ;  /* 0x000000ffff097224 */ /* 0x000fe200078e001c */
[----:B------:R-:W-:Y:S04]  /*110c0*/  STL.64 [R1+0x1f88], R10 ;  /* 0x001f880a01007387 */ /* 0x000fe80000100a00 */
[----:B------:R0:W-:Y:S04]  /*110d0*/  STL.64 [R1+0x1f80], R8 ;  /* 0x001f800801007387 */ /* 0x0001e80000100a00 */
[----:B0-----:R-:W3:Y:S04]  /*110e0*/  LDL.LU.64 R8, [R1+0x200] ;  /* 0x0002000001087983 */ /* 0x001ee80000300a00 */
[----:B------:R-:W3:Y:S01]  /*110f0*/  LDL.LU.64 R10, [R1+0x208] ;  /* 0x00020800010a7983 */ /* 0x000ee20000300a00 */
        /* <DEDUP_REMOVED lines=11> */
[-C--:B---3--:R-:W-:Y:S11]  /*111b0*/  HMMA.16816.F32 R8, R16, R4.reuse, R8 ;  /* 0x000000041008723c */ /* 0x088ff60000001808 */
[----:B------:R-:W-:Y:S11]  /*111c0*/  @!UPT UIADD3 URZ, URZ, URZ, URZ ;  /* 0x0000003f3f3ff290 */ /* 0x000ff6000fffe03f */
[----:B------:R-:W-:Y:S01]  /*111d0*/  @!UPT UIADD3 URZ, URZ, URZ, URZ ;  /* 0x0000003f3f3ff290 */ /* 0x000fe2000fffe03f */
[----:B------:R0:W-:Y:S04]  /*111e0*/  STL.64 [R1+0x760], R8 ;  /* 0x0007600801007387 */ /* 0x0001e80000100a00 */
[----:B------:R1:W-:Y:S04]  /*111f0*/  STL.64 [R1+0x768], R10 ;  /* 0x0007680a01007387 */ /* 0x0003e80000100a00 */
[----:B0-----:R-:W3:Y:S04]  /*11200*/  LDL.LU.64 R8, [R1+0x340] ;  /* 0x0003400001087983 */ /* 0x001ee80000300a00 */
[----:B-1----:R-:W2:Y:S04]  /*11210*/  LDL.LU.64 R10, [R1+0x348] ;  /* 0x00034800010a7983 */ /* 0x002ea80000300a00 */
[----:B--2---:R-:W-:Y:S04]  /*11220*/  STL.64 [R1+0x1fa8], R10 ;  /* 0x001fa80a01007387 */ /* 0x004fe80000100a00 */
[----:B---3--:R0:W-:Y:S04]  /*11230*/  STL.64 [R1+0x1fa0], R8 ;  /* 0x001fa00801007387 */ /* 0x0081e80000100a00 */
[----:B0-----:R-:W2:Y:S04]  /*11240*/  LDL.LU.64 R8, [R1+0xc30] ;  /* 0x000c300001087983 */ /* 0x001ea80000300a00 */
[----:B------:R-:W2:Y:S04]  /*11250*/  LDL.LU.64 R10, [R1+0xc38] ;  /* 0x000c3800010a7983 */ /* 0x000ea80000300a00 */
[----:B------:R-:W-:Y:S04]  /*11260*/  STL.64 [R1+0x1f78], R18 ;  /* 0x001f781201007387 */ /* 0x000fe80000100a00 */
[----:B------:R0:W-:Y:S04]  /*11270*/  STL.64 [R1+0x1f70], R16 ;  /* 0x001f701001007387 */ /* 0x0001e80000100a00 */
[----:B0-----:R-:W4:Y:S04]  /*11280*/  LDL.LU.64 R16, [R1+0x470] ;  /* 0x0004700001107983 */ /* 0x001f280000300a00 */
[----:B------:R-:W4:Y:S02]  /*11290*/  LDL.LU.64 R18, [R1+0x478] ;  /* 0x0004780001127983 */ /* 0x000f240000300a00 */
[-C--:B----4-:R-:W-:Y:S08]  /*112a0*/  HMMA.16816.F32 R16, R20, R4.reuse, R16 ;  /* 0x000000041410723c */ /* 0x090ff00000001810 */
[----:B------:R-:W-:Y:S11]  /*112b0*/  HMMA.16816.F32 R4, R24, R4, R12 ;  /* 0x000000041804723c */ /* 0x000ff6000000180c */
[----:B------:R-:W-:Y:S04]  /*112c0*/  @!UPT UIADD3 URZ, URZ, URZ, URZ ;  /* 0x0000003f3f3ff290 */ /* 0x000fe8000fffe03f */
[----:B------:R0:W-:Y:S04]  /*112d0*/  STL.64 [R1+0x470], R16 ;  /* 0x0004701001007387 */ /* 0x0001e80000100a00 */
[----:B------:R1:W-:Y:S04]  /*112e0*/  STL.64 [R1+0x478], R18 ;  /* 0x0004781201007387 */ /* 0x0003e80000100a00 */
[----:B0-----:R-:W3:Y:S04]  /*112f0*/  LDL.LU.64 R16, [R1+0x9d0] ;  /* 0x0009d00001107983 */ /* 0x001ee80000300a00 */
[----:B-1----:R-:W3:Y:S04]  /*11300*/  LDL.LU.64 R18, [R1+0x9d8] ;  /* 0x0009d80001127983 */ /* 0x002ee80000300a00 */
[----:B------:R-:W-:Y:S04]  /*11310*/  STL.64 [R1+0x840], R4 ;  /* 0x0008400401007387 */ /* 0x000fe80000100a00 */
[----:B------:R-:W-:Y:S04]  /*11320*/  STL.64 [R1+0x848], R6 ;  /* 0x0008480601007387 */ /* 0x000fe80000100a00 */
[----:B------:R-:W0:Y:S04]  /*11330*/  LDSM.16.M88.4 R4, [R3+0x5400] ;  /* 0x005400000304783b */ /* 0x000e280000000200 */
[----:B------:R-:W4:Y:S04]  /*11340*/  LDL.LU.64 R12, [R1+0x2b0] ;  /* 0x0002b000010c7983 */ /* 0x000f280000300a00 */
[----:B------:R-:W4:Y:S04]  /*11350*/  LDL.LU.64 R14, [R1+0x2b8] ;  /* 0x0002b800010e7983 */ /* 0x000f280000300a00 */
[----:B------:R-:W-:Y:S04]  /*11360*/  STL.64 [R1+0x1f48], R26 ;  /* 0x001f481a01007387 */ /* 0x000fe80000100a00 */
[----:B------:R-:W-:Y:S04]  /*11370*/  STL.64 [R1+0x1f40], R24 ;  /* 0x001f401801007387 */ /* 0x000fe80000100a00 */
[----:B------:R-:W1:Y:S04]  /*11380*/  LDSM.16.M88.4 R24, [R3+0x5000] ;  /* 0x005000000318783b */ /* 0x000e680000000200 */
[----:B0-----:R-:W-:Y:S01]  /*11390*/  STL.64 [R1+0xc0], R4 ;  /* 0x0000c00401007387 */ /* 0x001fe20000100a00 */
[----:B------:R-:W-:-:S02]  /*113a0*/  IMAD.MOV.U32 R2, RZ, RZ, R4 ;  /* 0x000000ffff027224 */ /* 0x000fc400078e0004 */
[----:B------:R-:W-:Y:S01]  /*113b0*/  IMAD.MOV.U32 R0, RZ, RZ, R5 ;  /* 0x000000ffff007224 */ /* 0x000fe200078e0005 */
[----:B------:R-:W-:Y:S04]  /*113c0*/  STL.64 [R1+0xc8], R6 ;  /* 0x0000c80601007387 */ /* 0x000fe80000100a00 */
[----:B------:R-:W0:Y:S04]  /*113d0*/  LDSM.16.M88.4 R4, [R3+0x5800] ;  /* 0x005800000304783b */ /* 0x000e280000000200 */
[----:B-1----:R-:W-:Y:S04]  /*113e0*/  STL.64 [R1+0xd8], R26 ;  /* 0x0000d81a01007387 */ /* 0x002fe80000100a00 */
[----:B0-----:R-:W-:Y:S04]  /*113f0*/  STL.64 [R1+0xb0], R4 ;  /* 0x0000b00401007387 */ /* 0x001fe80000100a00 */
[----:B------:R-:W-:Y:S04]  /*11400*/  STL.64 [R1+0xb8], R6 ;  /* 0x0000b80601007387 */ /* 0x000fe80000100a00 */
[----:B------:R-:W0:Y:S04]  /*11410*/  LDSM.16.M88.4 R4, [R3+0x5c00] ;  /* 0x005c00000304783b */ /* 0x000e280000000200 */
[----:B0-----:R-:W-:Y:S04]  /*11420*/  STL.64 [R1+0xa0], R4 ;  /* 0x0000a00401007387 */ /* 0x001fe80000100a00 */
[----:B------:R0:W-:Y:S04]  /*11430*/  STL.64 [R1+0xa8], R6 ;  /* 0x0000a80601007387 */ /* 0x0001e80000100a00 */
[----:B0-----:R-:W2:Y:S04]  /*11440*/  LDL.LU.64 R6, [R1+0x1fb8] ;  /* 0x001fb80001067983 */ /* 0x001ea80000300a00 */
[----:B------:R-:W2:Y:S02]  /*11450*/  LDL.LU.64 R4, [R1+0x1fb0] ;  /* 0x001fb00001047983 */ /* 0x000ea40000300a00 */
[-C--:B--2---:R-:W-:Y:S02]  /*11460*/  HMMA.16816.F32 R4, R4, R24.reuse, R8 ;  /* 0x000000180404723c */ /* 0x084fe40000001808 */
[----:B------:R-:W2:Y:S04]  /*11470*/  LDL.LU.64 R10, [R1+0x1fa8] ;  /* 0x001fa800010a7983 */ /* 0x000ea80000300a00 */
[----:B------:R-:W2:Y:S11]  /*11480*/  LDL.LU.64 R8, [R1+0x1fa0] ;  /* 0x001fa00001087983 */ /* 0x000eb60000300a00 */
[----:B------:R-:W-:Y:S06]  /*11490*/  @!UPT UIADD3 URZ, URZ, URZ, URZ ;  /* 0x0000003f3f3ff290 */ /* 0x000fec000fffe03f */
        /* <DEDUP_REMOVED lines=23> */
[-C--:B----4-:R-:W-:Y:S11]  /*11610*/  HMMA.16816.F32 R12, R8, R24.reuse, R12 ;  /* 0x00000018080c723c */ /* 0x090ff6000000180c */
        /* <DEDUP_REMOVED lines=9> */
[----:B------:R-:W3:Y:S02]  /*116b0*/  LDL.LU.64 R10, [R1+0x4e8] ;  /* 0x0004e800010a7983 */ /* 0x000ee40000300a00 */
[----:B---3--:R-:W-:Y:S11]  /*116c0*/  HMMA.16816.F32 R8, R12, R24, R8 ;  /* 0x000000180c08723c */ /* 0x008ff60000001808 */
[----:B------:R-:W-:Y:S11]  /*116d0*/  @!UPT UIADD3 URZ, URZ, URZ, URZ ;  /* 0x0000003f3f3ff290 */ /* 0x000ff6000fffe03f */
[----:B------:R-:W-:Y:S01]  /*116e0*/  @!UPT UIADD3 URZ, URZ, URZ, URZ ;  /* 0x0000003f3f3ff290 */ /* 0x000fe2000fffe03f */
[----:B------:R0:W-:Y:S04]  /*116f0*/  STL.64 [R1+0x4e0], R8 ;  /* 0x0004e00801007387 */ /* 0x0001e80000100a00 */
[----:B------:R-:W-:Y:S01]  /*11700*/  STL.64 [R1+0x4e8], R10 ;  /* 0x0004e80a01007387 */ /* 0x000fe20000100a00 */
[----:B0-----:R-:W-:Y:S02]  /*11710*/  IMAD.MOV.U32 R9, RZ, RZ, R24 ;  /* 0x000000ffff097224 */ /* 0x001fe400078e0018 */
[----:B------:R-:W-:Y:S02]  /*11720*/  IMAD.MOV.U32 R8, RZ, RZ, R25 ;  /* 0x000000ffff087224 */ /* 0x000fe400078e0019 */
[----:B------:R-:W3:Y:S04]  /*11730*/  LDL.LU.64 R24, [R1+0x460] ;  /* 0x0004600001187983 */ /* 0x000ee80000300a00 */
[----:B------:R-:W3:Y:S04]  /*11740*/  LDL.LU.64 R26, [R1+0x468] ;  /* 0x00046800011a7983 */ /* 0x000ee80000300a00 */
[----:B------:R-:W-:Y:S04]  /*11750*/  STL.64 [R1+0x1f28], R14 ;  /* 0x001f280e01007387 */ /* 0x000fe80000100a00 */
[----:B------:R0:W-:Y:S02]  /*11760*/  STL.64 [R1+0x1f20], R12 ;  /* 0x001f200c01007387 */ /* 0x0001e40000100a00 */
[----:B0-----:R-:W-:-:S02]  /*11770*/  IMAD.MOV.U32 R12, RZ, RZ, R9 ;  /* 0x000000ffff0c7224 */ /* 0x001fc400078e0009 */
[----:B------:R-:W-:-:S07]  /*11780*/  IMAD.MOV.U32 R13, RZ, RZ, R8 ;  /* 0x000000ffff0d7224 */ /* 0x000fce00078e0008 */
[-C--:B--2---:R-:W-:Y:S01]  /*11790*/  HMMA.16816.F32 R8, R16, R12.reuse, R4 ;  /* 0x0000000c1008723c */ /* 0x084fe20000001804 */
[----:B------:R-:W2:Y:S04]  /*117a0*/  LDL.LU.64 R4, [R1+0xc20] ;  /* 0x000c200001047983 */ /* 0x000ea80000300a00 */
[----:B------:R-:W4:Y:S11]  /*117b0*/  LDL.LU.64 R6, [R1+0xc28] ;  /* 0x000c280001067983 */ /* 0x000f360000300a00 */
[----:B------:R-:W-:Y:S07]  /*117c0*/  @!UPT UIADD3 URZ, URZ, URZ, URZ ;  /* 0x0000003f3f3ff290 */ /* 0x000fee000fffe03f */
[----:B------:R-:W-:Y:S04]  /*117d0*/  STL.64 [R1+0x750], R8 ;  /* 0x0007500801007387 */ /* 0x000fe80000100a00 */
[----:B------:R-:W-:Y:S01]  /*117e0*/  STL.64 [R1+0x758], R10 ;  /* 0x0007580a01007387 */ /* 0x000fe20000100a00 */
[-C--:B---3--:R-:W-:Y:S03]  /*117f0*/  HMMA.16816.F32 R24, R20, R12.reuse, R24 ;  /* 0x0000000c1418723c */ /* 0x088fe60000001818 */
[----:B----4-:R-:W-:Y:S04]  /*11800*/  STL.64 [R1+0x1f38], R6 ;  /* 0x001f380601007387 */ /* 0x010fe80000100a00 */
[----:B--2---:R0:W-:Y:S04]  /*11810*/  STL.64 [R1+0x1f30], R4 ;  /* 0x001f300401007387 */ /* 0x0041e80000100a00 */
[----:B0-----:R-:W2:Y:S04]  /*11820*/  LDL.LU.64 R4, [R1+0x1c0] ;  /* 0x0001c00001047983 */ /* 0x001ea80000300a00 */
[----:B------:R-:W2:Y:S04]  /*11830*/  LDL.LU.64 R6, [R1+0x1c8] ;  /* 0x0001c80001067983 */ /* 0x000ea80000300a00 */
[----:B------:R-:W3:Y:S04]  /*11840*/  LDL.LU.64 R8, [R1+0x350] ;  /* 0x0003500001087983 */ /* 0x000ee80000300a00 */
[----:B------:R-:W3:Y:S04]  /*11850*/  LDL.LU.64 R10, [R1+0x358] ;  /* 0x00035800010a7983 */ /* 0x000ee80000300a00 */
[----:B------:R0:W-:Y:S04]  /*11860*/  STL.64 [R1+0x1ef8], R18 ;  /* 0x001ef81201007387 */ /* 0x0001e80000100a00 */
[----:B------:R1:W-:Y:S04]  /*11870*/  STL.64 [R1+0x1ef0], R16 ;  /* 0x001ef01001007387 */ /* 0x0003e80000100a00 */
[----:B0-----:R-:W4:Y:S04]  /*11880*/  LDL.64 R18, [R1+0x8] ;  /* 0x0000080001127983 */ /* 0x001f280000100a00 */
[----:B-1----:R-:W2:Y:S04]  /*11890*/  LDL.64 R16, [R1] ;  /* 0x0000000001107983 */ /* 0x002ea80000100a00 */
[----:B------:R-:W-:Y:S04]  /*118a0*/  STL.64 [R1+0x460], R24 ;  /* 0x0004601801007387 */ /* 0x000fe80000100a00 */
[----:B------:R0:W-:Y:S04]  /*118b0*/  STL.64 [R1+0x468], R26 ;  /* 0x0004681a01007387 */ /* 0x0001e80000100a00 */
[----:B0-----:R-:W2:Y:S04]  /*118c0*/  LDL.LU.64 R26, [R1+0x1f48] ;  /* 0x001f4800011a7983 */ /* 0x001ea80000300a00 */
[----:B------:R-:W2:Y:S04]  /*118d0*/  LDL.LU.64 R24, [R1+0x1f40] ;  /* 0x001f400001187983 */ /* 0x000ea80000300a00 */
[----:B------:R-:W-:Y:S04]  /*118e0*/  STL.64 [R1+0x1ee8], R22 ;  /* 0x001ee81601007387 */ /* 0x000fe80000100a00 */
[----:B------:R-:W-:Y:S01]  /*118f0*/  STL.64 [R1+0x1ee0], R20 ;  /* 0x001ee01401007387 */ /* 0x000fe20000100a00 */
[----:B--2---:R-:W-:Y:S03]  /*11900*/  HMMA.16816.F32 R12, R24, R12, R4 ;  /* 0x0000000c180c723c */ /* 0x004fe60000001804 */
[----:B------:R-:W2:Y:S04]  /*11910*/  LDL.LU.64 R6, [R1+0x1f38] ;  /* 0x001f380001067983 */ /* 0x000ea80000300a00 */
[----:B------:R-:W2:Y:S11]  /*11920*/  LDL.LU.64 R4, [R1+0x1f30] ;  /* 0x001f300001047983 */ /* 0x000eb60000300a00 */
[----:B------:R-:W-:Y:S05]  /*11930*/  @!UPT UIADD3 URZ, URZ, URZ, URZ ;  /* 0x0000003f3f3ff290 */ /* 0x000fea000fffe03f */
[----:B------:R-:W-:Y:S04]  /*11940*/  STL.64 [R1+0x830], R12 ;  /* 0x0008300c01007387 */ /* 0x000fe80000100a00 */
[----:B------:R0:W-:Y:S04]  /*11950*/  STL.64 [R1+0x838], R14 ;  /* 0x0008380e01007387 */ /* 0x0001e80000100a00 */
[----:B0-----:R-:W2:Y:S04]  /*11960*/  LDL.LU.64 R14, [R1+0x1f28] ;  /* 0x001f2800010e7983 */ /* 0x001ea80000300a00 */
[----:B------:R-:W2:Y:S04]  /*11970*/  LDL.LU.64 R12, [R1+0x1f20] ;  /* 0x001f2000010c7983 */ /* 0x000ea80000300a00 */
[----:B------:R0:W-:Y:S04]  /*11980*/  STL.64 [R1+0x1ed8], R26 ;  /* 0x001ed81a01007387 */ /* 0x0001e80000100a00 */
[----:B------:R1:W-:Y:S04]  /*11990*/  STL.64 [R1+0x1ed0], R24 ;  /* 0x001ed01801007387 */ /* 0x0003e80000100a00 */
[----:B0-----:R-:W2:Y:S04]  /*119a0*/  LDL.64 R26, [R1+0x18] ;  /* 0x00001800011a7983 */ /* 0x001ea80000100a00 */
[----:B-1----:R-:W2:Y:S01]  /*119b0*/  LDL.64 R24, [R1+0x10] ;  /* 0x0000100001187983 */ /* 0x002ea20000100a00 */
[----:B------:R-:W-:-:S02]  /*119c0*/  IMAD.MOV.U32 R20, RZ, RZ, R2 ;  /* 0x000000ffff147224 */ /* 0x000fc400078e0002 */
        /* <DEDUP_REMOVED lines=10> */
[----:B------:R-:W-:Y:S01]  /*11a70*/  IMAD.MOV.U32 R2, RZ, RZ, R26 ;  /* 0x000000ffff027224 */ /* 0x000fe200078e001a */
[----:B------:R-:W2:Y:S01]  /*11a80*/  LDL.LU.64 R24, [R1+0x2d0] ;  /* 0x0002d00001187983 */ /* 0x000ea20000300a00 */
[----:B------:R-:W-:-:S03]  /*11a90*/  IMAD.MOV.U32 R0, RZ, RZ, R27 ;  /* 0x000000ffff007224 */ /* 0x000fc600078e001b */
[----:B------:R-:W2:Y:S01]  /*11aa0*/  LDL.LU.64 R26, [R1+0x2d8] ;  /* 0x0002d800011a7983 */ /* 0x000ea20000300a00 */
[----:B---3--:R-:W-:Y:S11]  /*11ab0*/  HMMA.16816.F32 R8, R4, R20, R8 ;  /* 0x000000140408723c */ /* 0x008ff60000001808 */
[----:B------:R-:W-:Y:S11]  /*11ac0*/  @!UPT UIADD3 URZ, URZ, URZ, URZ ;  /* 0x0000003f3f3ff290 */ /* 0x000ff6000fffe03f */
[----:B------:R-:W-:Y:S01]  /*11ad0*/  @!UPT UIADD3 URZ, URZ, URZ, URZ ;  /* 0x0000003f3f3ff290 */ /* 0x000fe2000fffe03f */
[----:B------:R-:W-:Y:S04]  /*11ae0*/  STL.64 [R1+0x670], R8 ;  /* 0x0006700801007387 */ /* 0x000fe80000100a00 */
[----:B------:R0:W-:Y:S04]  /*11af0*/  STL.64 [R1+0x678], R10 ;  /* 0x0006780a01007387 */ /* 0x0001e80000100a00 */
[----:B0-----:R-:W2:Y:S04]  /*11b00*/  LDL.LU.64 R10, [R1+0x1f08] ;  /* 0x001f0800010a7983 */ /* 0x001ea80000300a00 */
[----:B------:R-:W2:Y:S04]  /*11b10*/  LDL.LU.64 R8, [R1+0x1f00] ;  /* 0x001f000001087983 */ /* 0x000ea80000300a00 */
[----:B------:R0:W-:Y:S04]  /*11b20*/  STL.64 [R1+0x1ea8], R6 ;  /* 0x001ea80601007387 */ /* 0x0001e80000100a00 */
[----:B------:R1:W-:Y:S01]  /*11b30*/  STL.64 [R1+0x1ea0], R4 ;  /* 0x001ea00401007387 */ /* 0x0003e20000100a00 */
[----:B0-----:R-:W-:-:S02]  /*11b40*/  IMAD.MOV.U32 R6, RZ, RZ, R2 ;  /* 0x000000ffff067224 */ /* 0x001fc400078e0002 */
[----:B------:R-:W-:Y:S02]  /*11b50*/  IMAD.MOV.U32 R7, RZ, RZ, R0 ;  /* 0x000000ffff077224 */ /* 0x000fe400078e0000 */
[----:B-1----:R-:W-:Y:S02]  /*11b60*/  IMAD.MOV.U32 R4, RZ, RZ, R23 ;  /* 0x000000ffff047224 */ /* 0x002fe400078e0017 */
[----:B------:R-:W-:Y:S01]  /*11b70*/  IMAD.MOV.U32 R5, RZ, RZ, R22 ;  /* 0x000000ffff057224 */ /* 0x000fe200078e0016 */
[----:B------:R-:W-:Y:S04]  /*11b80*/  STL.64 [R1+0x1ec8], R6 ;  /* 0x001ec80601007387 */ /* 0x000fe80000100a00 */
[----:B------:R0:W-:Y:S04]  /*11b90*/  STL.64 [R1+0x1ec0], R4 ;  /* 0x001ec00401007387 */ /* 0x0001e80000100a00 */
[----:B0-----:R-:W3:Y:S04]  /*11ba0*/  LDL.LU.64 R4, [R1+0x9f0] ;  /* 0x0009f00001047983 */ /* 0x001ee80000300a00 */
[----:B------:R-:W3:Y:S01]  /*11bb0*/  LDL.LU.64 R6, [R1+0x9f8] ;  /* 0x0009f80001067983 */ /* 0x000ee20000300a00 */
[----:B----4-:R-:W-:-:S02]  /*11bc0*/  IMAD.MOV.U32 R2, RZ, RZ, R18 ;  /* 0x000000ffff027224 */ /* 0x010fc400078e0012 */
[----:B------:R-:W-:Y:S01]  /*11bd0*/  IMAD.MOV.U32 R0, RZ, RZ, R19 ;  /* 0x000000ffff007224 */ /* 0x000fe200078e0013 */
[-C--:B--2---:R-:W-:Y:S08]  /*11be0*/  HMMA.16816.F32 R24, R8, R20.reuse, R24 ;  /* 0x000000140818723c */ /* 0x084ff00000001818 */
[----:B---3--:R-:W-:Y:S11]  /*11bf0*/  HMMA.16816.F32 R4, R16, R20, R4 ;  /* 0x000000141004723c */ /* 0x008ff60000001804 */
[----:B------:R-:W-:Y:S11]  /*11c00*/  @!UPT UIADD3 URZ, URZ, URZ, URZ ;  /* 0x0000003f3f3ff290 */ /* 0x000ff6000fffe03f */
[----:B------:R-:W-:Y:S01]  /*11c10*/  @!UPT UIADD3 URZ, URZ, URZ, URZ ;  /* 0x0000003f3f3ff290 */ /* 0x000fe2000fffe03f */
[----:B------:R0:W-:Y:S04]  /*11c20*/  STL.64 [R1+0x2e0], R4 ;  /* 0x0002e00401007387 */ /* 0x0001e80000100a00 */
[----:B------:R-:W-:Y:S01]  /*11c30*/  STL.64 [R1+0x2e8], R6 ;  /* 0x0002e80601007387 */ /* 0x000fe20000100a00 */
[----:B0-----:R-:W-:Y:S02]  /*11c40*/  IMAD.MOV.U32 R5, RZ, RZ, R16 ;  /* 0x000000ffff057224 */ /* 0x001fe400078e0010 */
[----:B------:R-:W-:Y:S02]  /*11c50*/  IMAD.MOV.U32 R4, RZ, RZ, R17 ;  /* 0x000000ffff047224 */ /* 0x000fe400078e0011 */
[----:B------:R-:W2:Y:S04]  /*11c60*/  LDL.LU.64 R16, [R1+0x4d0] ;  /* 0x0004d00001107983 */ /* 0x000ea80000300a00 */
[----:B------:R-:W2:Y:S04]  /*11c70*/  LDL.LU.64 R18, [R1+0x4d8] ;  /* 0x0004d80001127983 */ /* 0x000ea80000300a00 */
[----:B------:R-:W3:Y:S04]  /*11c80*/  LDL.LU.64 R20, [R1+0x230] ;  /* 0x0002300001147983 */ /* 0x000ee80000300a00 */
[----:B------:R-:W3:Y:S04]  /*11c90*/  LDL.LU.64 R22, [R1+0x238] ;  /* 0x0002380001167983 */ /* 0x000ee80000300a00 */
[----:B------:R0:W-:Y:S04]  /*11ca0*/  STL.64 [R1+0x600], R24 ;  /* 0x0006001801007387 */ /* 0x0001e80000100a00 */
[----:B------:R1:W-:Y:S04]  /*11cb0*/  STL.64 [R1+0x608], R26 ;  /* 0x0006081a01007387 */ /* 0x0003e80000100a00 */
[----:B0-----:R-:W4:Y:S04]  /*11cc0*/  LDL.LU.64 R24, [R1+0x450] ;  /* 0x0004500001187983 */ /* 0x001f280000300a00 */
[----:B-1----:R-:W4:Y:S04]  /*11cd0*/  LDL.LU.64 R26, [R1+0x458] ;  /* 0x00045800011a7983 */ /* 0x002f280000300a00 */
[----:B------:R0:W-:Y:S04]  /*11ce0*/  STL.64 [R1+0x1e88], R10 ;  /* 0x001e880a01007387 */ /* 0x0001e80000100a00 */
[----:B------:R1:W-:Y:S01]  /*11cf0*/  STL.64 [R1+0x1e80], R8 ;  /* 0x001e800801007387 */ /* 0x0003e20000100a00 */
[----:B0-----:R-:W-:-:S02]  /*11d00*/  IMAD.MOV.U32 R10, RZ, RZ, R2 ;  /* 0x000000ffff0a7224 */ /* 0x001fc400078e0002 */
[----:B------:R-:W-:Y:S02]  /*11d10*/  IMAD.MOV.U32 R11, RZ, RZ, R0 ;  /* 0x000000ffff0b7224 */ /* 0x000fe400078e0000 */
[----:B-1----:R-:W-:Y:S02]  /*11d20*/  IMAD.MOV.U32 R8, RZ, RZ, R5 ;  /* 0x000000ffff087224 */ /* 0x002fe400078e0005 */
[----:B------:R-:W-:Y:S02]  /*11d30*/  IMAD.MOV.U32 R9, RZ, RZ, R4 ;  /* 0x000000ffff097224 */ /* 0x000fe400078e0004 */
[----:B------:R-:W2:Y:S04]  /*11d40*/  LDL.LU.64 R4, [R1+0x1e0] ;  /* 0x0001e00001047983 */ /* 0x000ea80000300a00 */
[----:B------:R-:W2:Y:S04]  /*11d50*/  LDL.LU.64 R6, [R1+0x1e8] ;  /* 0x0001e80001067983 */ /* 0x000ea80000300a00 */
[----:B------:R-:W-:Y:S04]  /*11d60*/  STL.64 [R1+0x1eb8], R10 ;  /* 0x001eb80a01007387 */ /* 0x000fe80000100a00 */
[----:B------:R0:W-:Y:S04]  /*11d70*/  STL.64 [R1+0x1eb0], R8 ;  /* 0x001eb00801007387 */ /* 0x0001e80000100a00 */
[----:B0-----:R-:W2:Y:S02]  /*11d80*/  LDL.LU.64 R8, [R1+0xc0] ;  /* 0x0000c00001087983 */ /* 0x001ea40000300a00 */
        /* <DEDUP_REMOVED lines=9> */
[----:B------:R-:W2:Y:S04]  /*11e20*/  LDL.LU.64 R8, [R1+0xc10] ;  /* 0x000c100001087983 */ /* 0x000ea80000300a00 */
[----:B------:R-:W2:Y:S04]  /*11e30*/  LDL.LU.64 R10, [R1+0xc18] ;  /* 0x000c1800010a7983 */ /* 0x000ea80000300a00 */
[----:B------:R-:W-:Y:S04]  /*11e40*/  STL.64 [R1+0x1e98], R14 ;  /* 0x001e980e01007387 */ /* 0x000fe80000100a00 */
[----:B------:R0:W-:Y:S02]  /*11e50*/  STL.64 [R1+0x1e90], R12 ;  /* 0x001e900c01007387 */ /* 0x0001e40000100a00 */
[----:B0-----:R-:W-:-:S02]  /*11e60*/  IMAD.MOV.U32 R12, RZ, RZ, R2 ;  /* 0x000000ffff0c7224 */ /* 0x001fc400078e0002 */
[----:B------:R-:W-:-:S07]  /*11e70*/  IMAD.MOV.U32 R13, RZ, RZ, R0 ;  /* 0x000000ffff0d7224 */ /* 0x000fce00078e0000 */
[-C--:B---3--:R-:W-:Y:S11]  /*11e80*/  HMMA.16816.F32 R20, R16, R12.reuse, R20 ;  /* 0x0000000c1014723c */ /* 0x088ff60000001814 */
[----:B------:R-:W-:Y:S11]  /*11e90*/  @!UPT UIADD3 URZ, URZ, URZ, URZ ;  /* 0x0000003f3f3ff290 */ /* 0x000ff6000fffe03f */
[----:B------:R-:W-:Y:S01]  /*11ea0*/  @!UPT UIADD3 URZ, URZ, URZ, URZ ;  /* 0x0000003f3f3ff290 */ /* 0x000fe2000fffe03f */
[----:B------:R-:W-:Y:S04]  /*11eb0*/  STL.64 [R1+0x740], R20 ;  /* 0x0007401401007387 */ /* 0x000fe80000100a00 */
[----:B------:R0:W-:Y:S04]  /*11ec0*/  STL.64 [R1+0x748], R22 ;  /* 0x0007481601007387 */ /* 0x0001e80000100a00 */
[----:B0-----:R-:W4:Y:S04]  /*11ed0*/  LDL.LU.64 R22, [R1+0x1ee8] ;  /* 0x001ee80001167983 */ /* 0x001f280000300a00 */
[----:B------:R-:W4:Y:S04]  /*11ee0*/  LDL.LU.64 R20, [R1+0x1ee0] ;  /* 0x001ee00001147983 */ /* 0x000f280000300a00 */
[----:B------:R-:W-:Y:S04]  /*11ef0*/  STL.64 [R1+0x1e78], R18 ;  /* 0x001e781201007387 */ /* 0x000fe80000100a00 */
[----:B------:R0:W-:Y:S04]  /*11f00*/  STL.64 [R1+0x1e70], R16 ;  /* 0x001e701001007387 */ /* 0x0001e80000100a00 */
[----:B0-----:R-:W2:Y:S01]  /*11f10*/  LDL.LU.64 R16, [R1+0xb0] ;  /* 0x0000b00001107983 */ /* 0x001ea20000300a00 */
        /* <DEDUP_REMOVED lines=11> */
[----:B---3--:R-:W-:Y:S03]  /*11fd0*/  HMMA.16816.F32 R12, R24, R12, R4 ;  /* 0x0000000c180c723c */ /* 0x008fe60000001804 */
[----:B------:R-:W2:Y:S04]  /*11fe0*/  LDL.LU.64 R6, [R1+0x1ec8] ;  /* 0x001ec80001067983 */ /* 0x000ea80000300a00 */
[----:B------:R-:W2:Y:S11]  /*11ff0*/  LDL.LU.64 R4, [R1+0x1ec0] ;  /* 0x001ec00001047983 */ /* 0x000eb60000300a00 */
[----:B------:R-:W-:Y:S05]  /*12000*/  @!UPT UIADD3 URZ, URZ, URZ, URZ ;  /* 0x0000003f3f3ff290 */ /* 0x000fea000fffe03f */
[----:B------:R0:W-:Y:S04]  /*12010*/  STL.64 [R1+0x820], R12 ;  /* 0x0008200c01007387 */ /* 0x0001e80000100a00 */
[----:B------:R1:W-:Y:S04]  /*12020*/  STL.64 [R1+0x828], R14 ;  /* 0x0008280e01007387 */ /* 0x0003e80000100a00 */
[----:B0-----:R-:W3:Y:S04]  /*12030*/  LDL.LU.64 R12, [R1+0xa30] ;  /* 0x000a3000010c7983 */ /* 0x001ee80000300a00 */
[----:B-1----:R-:W3:Y:S04]  /*12040*/  LDL.LU.64 R14, [R1+0xa38] ;  /* 0x000a3800010e7983 */ /* 0x002ee80000300a00 */
[----:B------:R-:W-:Y:S04]  /*12050*/  STL.64 [R1+0x1e58], R26 ;  /* 0x001e581a01007387 */ /* 0x000fe80000100a00 */
[----:B------:R0:W-:Y:S04]  /*12060*/  STL.64 [R1+0x1e50], R24 ;  /* 0x001e501801007387 */ /* 0x0001e80000100a00 */
[----:B0-----:R-:W3:Y:S04]  /*12070*/  LDL.LU.64 R24, [R1+0x330] ;  /* 0x0003300001187983 */ /* 0x001ee80000300a00 */
[----:B------:R-:W3:Y:S01]  /*12080*/  LDL.LU.64 R26, [R1+0x338] ;  /* 0x00033800011a7983 */ /* 0x000ee20000300a00 */
[----:B--2---:R-:W-:Y:S03]  /*12090*/  HMMA.16816.F32 R4, R4, R16, R8 ;  /* 0x000000100404723c */ /* 0x004fe60000001808 */
[----:B------:R-:W3:Y:S04]  /*120a0*/  LDL.LU.64 R10, [R1+0x1eb8] ;  /* 0x001eb800010a7983 */ /* 0x000ee80000300a00 */
[----:B------:R-:W3:Y:S11]  /*120b0*/  LDL.LU.64 R8, [R1+0x1eb0] ;  /* 0x001eb00001087983 */ /* 0x000ef60000300a00 */
[----:B------:R-:W-:Y:S05]  /*120c0*/  @!UPT UIADD3 URZ, URZ, URZ, URZ ;  /* 0x0000003f3f3ff290 */ /* 0x000fea000fffe03f */
        /* <DEDUP_REMOVED lines=9> */
[----:B------:R0:W-:Y:S04]  /*12160*/  STL.64 [R1+0x660], R20 ;  /* 0x0006601401007387 */ /* 0x0001e80000100a00 */
[----:B------:R1:W-:Y:S04]  /*12170*/  STL.64 [R1+0x668], R22 ;  /* 0x0006681601007387 */ /* 0x0003e80000100a00 */
[----:B------:R-:W2:Y:S04]  /*12180*/  LDL.LU.64 R16, [R1+0x4c0] ;  /* 0x0004c00001107983 */ /* 0x000ea80000300a00 */
[----:B------:R-:W2:Y:S04]  /*12190*/  LDL.LU.64 R18, [R1+0x4c8] ;  /* 0x0004c80001127983 */ /* 0x000ea80000300a00 */
[----:B0-----:R-:W4:Y:S04]  /*121a0*/  LDL.LU.64 R20, [R1+0x270] ;  /* 0x0002700001147983 */ /* 0x001f280000300a00 */
[----:B-1----:R-:W4:Y:S04]  /*121b0*/  LDL.LU.64 R22, [R1+0x278] ;  /* 0x0002780001167983 */ /* 0x002f280000300a00 */
        /* <DEDUP_REMOVED lines=9> */
[----:B------:R-:W2:Y:S04]  /*12250*/  LDL.LU.64 R14, [R1+0x1e98] ;  /* 0x001e9800010e7983 */ /* 0x000ea80000300a00 */
[----:B------:R-:W2:Y:S11]  /*12260*/  LDL.LU.64 R12, [R1+0x1e90] ;  /* 0x001e9000010c7983 */ /* 0x000eb60000300a00 */
[----:B------:R-:W-:Y:S07]  /*12270*/  @!UPT UIADD3 URZ, URZ, URZ, URZ ;  /* 0x0000003f3f3ff290 */ /* 0x000fee000fffe03f */
[----:B------:R-:W-:Y:S04]  /*12280*/  STL.64 [R1+0x2d0], R8 ;  /* 0x0002d00801007387 */ /* 0x000fe80000100a00 */
[----:B------:R0:W-:Y:S04]  /*12290*/  STL.64 [R1+0x2d8], R10 ;  /* 0x0002d80a01007387 */ /* 0x0001e80000100a00 */
[----:B0-----:R-:W3:Y:S04]  /*122a0*/  LDL.LU.64 R10, [R1+0x1e88] ;  /* 0x001e8800010a7983 */ /* 0x001ee80000300a00 */
[----:B------:R-:W3:Y:S02]  /*122b0*/  LDL.LU.64 R8, [R1+0x1e80] ;  /* 0x001e800001087983 */ /* 0x000ee40000300a00 */
[-C--:B---3--:R-:W-:Y:S11]  /*122c0*/  HMMA.16816.F32 R24, R8, R4.reuse, R24 ;  /* 0x000000040818723c */ /* 0x088ff60000001818 */
[----:B------:R-:W-:Y:S11]  /*122d0*/  @!UPT UIADD3 URZ, URZ, URZ, URZ ;  /* 0x0000003f3f3ff290 */ /* 0x000ff6000fffe03f */
[----:B------:R-:W-:Y:S01]  /*122e0*/  @!UPT UIADD3 URZ, URZ, URZ, URZ ;  /* 0x0000003f3f3ff290 */ /* 0x000fe2000fffe03f */
[----:B------:R0:W-:Y:S04]  /*122f0*/  STL.64 [R1+0x5f0], R24 ;  /* 0x0005f01801007387 */ /* 0x0001e80000100a00 */
[----:B------:R1:W-:Y:S04]  /*12300*/  STL.64 [R1+0x5f8], R26 ;  /* 0x0005f81a01007387 */ /* 0x0003e80000100a00 */
[----:B0-----:R-:W3:Y:S04]  /*12310*/  LDL.LU.64 R24, [R1+0x440] ;  /* 0x0004400001187983 */ /* 0x001ee80000300a00 */
[----:B-1----:R-:W3:Y:S04]  /*12320*/  LDL.LU.64 R26, [R1+0x448] ;  /* 0x00044800011a7983 */ /* 0x002ee80000300a00 */
[----:B------:R-:W-:Y:S04]  /*12330*/  STL.64 [R1+0x1e20], R10 ;  /* 0x001e200a01007387 */ /* 0x000fe80000100a00 */
[----:B------:R0:W-:Y:S04]  /*12340*/  STL.64 [R1+0x1e18], R8 ;  /* 0x001e180801007387 */ /* 0x0001e80000100a00 */
[----:B0-----:R-:W3:Y:S01]  /*12350*/  LDL.LU.64 R8, [R1+0xa0] ;  /* 0x0000a00001087983 */ /* 0x001ee20000300a00 */
[-C--:B--2---:R-:W-:Y:S03]  /*12360*/  HMMA.16816.F32 R16, R12, R4.reuse, R16 ;  /* 0x000000040c10723c */ /* 0x084fe60000001810 */
[----:B---3--:R0:W-:Y:S04]  /*12370*/  STL.64 [R1+0x1e48], R8 ;  /* 0x001e480801007387 */ /* 0x0081e80000100a00 */
[----:B0-----:R-:W2:Y:S04]  /*12380*/  LDL.LU.64 R8, [R1+0x220] ;  /* 0x0002200001087983 */ /* 0x001ea80000300a00 */
[----:B------:R-:W2:Y:S11]  /*12390*/  LDL.LU.64 R10, [R1+0x228] ;  /* 0x00022800010a7983 */ /* 0x000eb60000300a00 */
[----:B------:R-:W-:Y:S01]  /*123a0*/  @!UPT UIADD3 URZ, URZ, URZ, URZ ;  /* 0x0000003f3f3ff290 */ /* 0x000fe2000fffe03f */
        /* <DEDUP_REMOVED lines=8> */
[-C--:B----4-:R-:W-:Y:S11]  /*12430*/  HMMA.16816.F32 R20, R16, R4.reuse, R20 ;  /* 0x000000041014723c */ /* 0x090ff60000001814 */
        /* <DEDUP_REMOVED lines=8> */
[----:B0-----:R-:W2:Y:S04]  /*124c0*/  LDL.LU.64 R16, [R1+0xc00] ;  /* 0x000c000001107983 */ /* 0x001ea80000300a00 */
[----:B------:R-:W2:Y:S01]  /*124d0*/  LDL.LU.64 R18, [R1+0xc08] ;  /* 0x000c080001127983 */ /* 0x000ea20000300a00 */
[-C--:B----4-:R-:W-:Y:S11]  /*124e0*/  HMMA.16816.F32 R24, R20, R4.reuse, R24 ;  /* 0x000000041418723c */ /* 0x090ff60000001818 */
[----:B------:R-:W-:Y:S11]  /*124f0*/  @!UPT UIADD3 URZ, URZ, URZ, URZ ;  /* 0x0000003f3f3ff290 */ /* 0x000ff6000fffe03f */
[----:B------:R-:W-:Y:S01]  /*12500*/  @!UPT UIADD3 URZ, URZ, URZ, URZ ;  /* 0x0000003f3f3ff290 */ /* 0x000fe2000fffe03f */
[----:B------:R-:W-:Y:S04]  /*12510*/  STL.64 [R1+0x440], R24 ;  /* 0x0004401801007387 */ /* 0x000fe80000100a00 */
[----:B------:R0:W-:Y:S04]  /*12520*/  STL.64 [R1+0x448], R26 ;  /* 0x0004481a01007387 */ /* 0x0001e80000100a00 */
[----:B0-----:R-:W2:Y:S04]  /*12530*/  LDL.LU.64 R26, [R1+0x1e58] ;  /* 0x001e5800011a7983 */ /* 0x001ea80000300a00 */
[----:B------:R-:W2:Y:S02]  /*12540*/  LDL.LU.64 R24, [R1+0x1e50] ;  /* 0x001e500001187983 */ /* 0x000ea40000300a00 */
[----:B--2---:R-:W-:Y:S02]  /*12550*/  HMMA.16816.F32 R4, R24, R4, R8 ;  /* 0x000000041804723c */ /* 0x004fe40000001808 */
[----:B------:R-:W2:Y:S11]  /*12560*/  LDL.LU.64 R8, [R1+0x1e48] ;  /* 0x001e480001087983 */ /* 0x000eb60000300a00 */
[----:B------:R-:W-:Y:S10]  /*12570*/  @!UPT UIADD3 URZ, URZ, URZ, URZ ;  /* 0x0000003f3f3ff290 */ /* 0x000ff4000fffe03f */
[----:B------:R-:W-:Y:S04]  /*12580*/  STL.64 [R1+0x810], R4 ;  /* 0x0008100401007387 */ /* 0x000fe80000100a00 */
[----:B------:R0:W-:Y:S04]  /*12590*/  STL.64 [R1+0x818], R6 ;  /* 0x0008180601007387 */ /* 0x0001e80000100a00 */
[----:B0-----:R-:W2:Y:S04]  /*125a0*/  LDL.LU.64 R6, [R1+0x1e40] ;  /* 0x001e400001067983 */ /* 0x001ea80000300a00 */
[----:B------:R-:W2:Y:S04]  /*125b0*/  LDL.LU.64 R4, [R1+0x1e38] ;  /* 0x001e380001047983 */ /* 0x000ea80000300a00 */
[----:B------:R-:W-:Y:S04]  /*125c0*/  STL.64 [R1+0x1df0], R26 ;  /* 0x001df01a01007387 */ /* 0x000fe80000100a00 */
[----:B------:R0:W-:Y:S04]  /*125d0*/  STL.64 [R1+0x1de8], R24 ;  /* 0x001de81801007387 */ /* 0x0001e80000100a00 */
[----:B0-----:R-:W4:Y:S04]  /*125e0*/  LDL.LU.64 R24, [R1+0xa40] ;  /* 0x000a400001187983 */ /* 0x001f280000300a00 */
[----:B------:R-:W4:Y:S01]  /*125f0*/  LDL.LU.64 R26, [R1+0xa48] ;  /* 0x000a4800011a7983 */ /* 0x000f220000300a00 */
[----:B--2---:R-:W-:Y:S11]  /*12600*/  HMMA.16816.F32 R16, R4, R8, R16 ;  /* 0x000000080410723c */ /* 0x004ff60000001810 */
[----:B------:R-:W-:Y:S11]  /*12610*/  @!UPT UIADD3 URZ, URZ, URZ, URZ ;  /* 0x0000003f3f3ff290 */ /* 0x000ff6000fffe03f */
[----:B------:R-:W-:Y:S01]  /*12620*/  @!UPT UIADD3 URZ, URZ, URZ, URZ ;  /* 0x0000003f3f3ff290 */ /* 0x000fe2000fffe03f */
[----:B------:R0:W-:Y:S04]  /*12630*/  STL.64 [R1+0x350], R16 ;  /* 0x0003501001007387 */ /* 0x0001e80000100a00 */
[----:B------:R1:W-:Y:S01]  /*12640*/  STL.64 [R1+0x358], R18 ;  /* 0x0003581201007387 */ /* 0x0003e20000100a00 */
[----:B0-----:R-:W-:Y:S02]  /*12650*/  IMAD.MOV.U32 R17, RZ, RZ, R6 ;  /* 0x000000ffff117224 */ /* 0x001fe400078e0006 */
[----:B------:R-:W-:Y:S02]  /*12660*/  IMAD.MOV.U32 R16, RZ, RZ, R7 ;  /* 0x000000ffff107224 */ /* 0x000fe400078e0007 */
[----:B-1----:R-:W-:Y:S01]  /*12670*/  IMAD.MOV.U32 R19, RZ, RZ, R4 ;  /* 0x000000ffff137224 */ /* 0x002fe200078e0004 */
[----:B------:R-:W3:Y:S01]  /*12680*/  LDL.LU.64 R6, [R1+0x1e30] ;  /* 0x001e300001067983 */ /* 0x000ee20000300a00 */
[----:B------:R-:W-:-:S03]  /*12690*/  IMAD.MOV.U32 R18, RZ, RZ, R5 ;  /* 0x000000ffff127224 */ /* 0x000fc600078e0005 */
[----:B------:R-:W3:Y:S02]  /*126a0*/  LDL.LU.64 R4, [R1+0x1e28] ;  /* 0x001e280001047983 */ /* 0x000ee40000300a00 */
[-C--:B---3--:R-:W-:Y:S11]  /*126b0*/  HMMA.16816.F32 R12, R4, R8.reuse, R12 ;  /* 0x00000008040c723c */ /* 0x088ff6000000180c */
        /* <DEDUP_REMOVED lines=8> */
[----:B0-----:R-:W4:Y:S04]  /*12740*/  LDL.64 R6, [R1+0x8] ;  /* 0x0000080001067983 */ /* 0x001f280000100a00 */
[----:B-1----:R-:W4:Y:S02]  /*12750*/  LDL.64 R4, [R1] ;  /* 0x0000000001047983 */ /* 0x002f240000100a00 */
[----:B----4-:R-:W-:Y:S11]  /*12760*/  HMMA.16816.F32 R24, R4, R8, R24 ;  /* 0x000000080418723c */ /* 0x010ff60000001818 */
[----:B------:R-:W-:Y:S11]  /*12770*/  @!UPT UIADD3 URZ, URZ, URZ, URZ ;  /* 0x0000003f3f3ff290 */ /* 0x000ff6000fffe03f */
[----:B------:R-:W-:Y:S01]  /*12780*/  @!UPT UIADD3 URZ, URZ, URZ, URZ ;  /* 0x0000003f3f3ff290 */ /* 0x000fe2000fffe03f */
[----:B------:R-:W-:Y:S04]  /*12790*/  STL.64 [R1+0x2c0], R24 ;  /* 0x0002c01801007387 */ /* 0x000fe80000100a00 */
[----:B------:R0:W-:Y:S04]  /*127a0*/  STL.64 [R1+0x2c8], R26 ;  /* 0x0002c81a01007387 */ /* 0x0001e80000100a00 */
[----:B------:R-:W2:Y:S01]  /*127b0*/  LDL.LU.64 R10, [R1+0x1e20] ;  /* 0x001e2000010a7983 */ /* 0x000ea20000300a00 */
[----:B0-----:R-:W-:Y:S02]  /*127c0*/  IMAD.MOV.U32 R27, RZ, RZ, R8 ;  /* 0x000000ffff1b7224 */ /* 0x001fe400078e0008 */
[----:B------:R-:W-:-:S02]  /*127d0*/  IMAD.MOV.U32 R26, RZ, RZ, R9 ;  /* 0x000000ffff1a7224 */ /* 0x000fc400078e0009 */
[----:B------:R-:W2:Y:S01]  /*127e0*/  LDL.LU.64 R8, [R1+0x1e18] ;  /* 0x001e180001087983 */ /* 0x000ea20000300a00 */
[----:B------:R-:W-:Y:S02]  /*127f0*/  IMAD.MOV.U32 R2, RZ, RZ, R6 ;  /* 0x000000ffff027224 */ /* 0x000fe400078e0006 */
[----:B------:R-:W-:Y:S02]  /*12800*/  IMAD.MOV.U32 R0, RZ, RZ, R7 ;  /* 0x000000ffff007224 */ /* 0x000fe400078e0007 */
[----:B------:R-:W-:Y:S02]  /*12810*/  IMAD.MOV.U32 R25, RZ, RZ, R4 ;  /* 0x000000ffff197224 */ /* 0x000fe400078e0004 */
[----:B------:R-:W-:Y:S02]  /*12820*/  IMAD.MOV.U32 R24, RZ, RZ, R5 ;  /* 0x000000ffff187224 */ /* 0x000fe400078e0005 */
[----:B------:R-:W-:Y:S02]  /*12830*/  IMAD.MOV.U32 R6, RZ, RZ, R17 ;  /* 0x000000ffff067224 */ /* 0x000fe400078e0011 */
[----:B------:R-:W-:-:S02]  /*12840*/  IMAD.MOV.U32 R7, RZ, RZ, R16 ;  /* 0x000000ffff077224 */ /* 0x000fc400078e0010 */
[----:B------:R-:W-:Y:S01]  /*12850*/  IMAD.MOV.U32 R4, RZ, RZ, R19 ;  /* 0x000000ffff047224 */ /* 0x000fe200078e0013 */
[----:B------:R-:W3:Y:S01]  /*12860*/  LDL.LU.64 R16, [R1+0x4b0] ;  /* 0x0004b00001107983 */ /* 0x000ee20000300a00 */
[----:B------:R-:W-:-:S03]  /*12870*/  IMAD.MOV.U32 R5, RZ, RZ, R18 ;  /* 0x000000ffff057224 */ /* 0x000fc600078e0012 */
[----:B------:R-:W3:Y:S04]  /*12880*/  LDL.LU.64 R18, [R1+0x4b8] ;  /* 0x0004b80001127983 */ /* 0x000ee80000300a00 */
        /* <DEDUP_REMOVED lines=10> */
[----:B------:R-:W3:Y:S04]  /*12930*/  LDL.LU.64 R12, [R1+0x1e08] ;  /* 0x001e0800010c7983 */ /* 0x000ee80000300a00 */
        /* <DEDUP_REMOVED lines=20> */
[----:B------:R4:W-:Y:S01]  /*12a80*/  STL.64 [R1+0x1d78], R12 ;  /* 0x001d780c01007387 */ /* 0x0009e20000100a00 */
[-C--:B--2---:R-:W-:Y:S08]  /*12a90*/  HMMA.16816.F32 R24, R20, R4.reuse, R24 ;  /* 0x000000041418723c */ /* 0x084ff00000001818 */
[-C--:B----4-:R-:W-:Y:S01]  /*12aa0*/  HMMA.16816.F32 R12, R16, R4.reuse, R8 ;  /* 0x00000004100c723c */ /* 0x090fe20000001808 */
[----:B------:R-:W2:Y:S04]  /*12ab0*/  LDL.LU.64 R8, [R1+0x420] ;  /* 0x0004200001087983 */ /* 0x000ea80000300a00 */
[----:B------:R-:W3:Y:S11]  /*12ac0*/  LDL.LU.64 R10, [R1+0x428] ;  /* 0x00042800010a7983 */ /* 0x000ef60000300a00 */
[----:B------:R-:W-:Y:S07]  /*12ad0*/  @!UPT UIADD3 URZ, URZ, URZ, URZ ;  /* 0x0000003f3f3ff290 */ /* 0x000fee000fffe03f */
[----:B------:R-:W-:Y:S04]  /*12ae0*/  STL.64 [R1+0x720], R12 ;  /* 0x0007200c01007387 */ /* 0x000fe80000100a00 */
[----:B------:R-:W-:Y:S04]  /*12af0*/  STL.64 [R1+0x728], R14 ;  /* 0x0007280e01007387 */ /* 0x000fe80000100a00 */
[----:B---3--:R-:W-:Y:S04]  /*12b00*/  STL.64 [R1+0x1dd0], R10 ;  /* 0x001dd00a01007387 */ /* 0x008fe80000100a00 */
[----:B--2---:R0:W-:Y:S04]  /*12b10*/  STL.64 [R1+0x1dc8], R8 ;  /* 0x001dc80801007387 */ /* 0x0041e80000100a00 */
[----:B0-----:R-:W2:Y:S04]  /*12b20*/  LDL.LU.64 R8, [R1+0xbf0] ;  /* 0x000bf00001087983 */ /* 0x001ea80000300a00 */
[----:B------:R-:W2:Y:S04]  /*12b30*/  LDL.LU.64 R10, [R1+0xbf8] ;  /* 0x000bf800010a7983 */ /* 0x000ea80000300a00 */
        /* <DEDUP_REMOVED lines=8> */
[----:B0-----:R-:W2:Y:S04]  /*12bc0*/  LDL.LU.64 R26, [R1+0x1df0] ;  /* 0x001df000011a7983 */ /* 0x001ea80000300a00 */
[----:B------:R-:W2:Y:S04]  /*12bd0*/  LDL.LU.64 R24, [R1+0x1de8] ;  /* 0x001de80001187983 */ /* 0x000ea80000300a00 */
[----:B------:R-:W-:Y:S04]  /*12be0*/  STL.64 [R1+0x1d70], R22 ;  /* 0x001d701601007387 */ /* 0x000fe80000100a00 */
[----:B------:R0:W-:Y:S04]  /*12bf0*/  STL.64 [R1+0x1d68], R20 ;  /* 0x001d681401007387 */ /* 0x0001e80000100a00 */
[----:B0-----:R-:W2:Y:S04]  /*12c00*/  LDL.LU.64 R20, [R1+0x240] ;  /* 0x0002400001147983 */ /* 0x001ea80000300a00 */
[----:B------:R-:W2:Y:S02]  /*12c10*/  LDL.LU.64 R22, [R1+0x248] ;  /* 0x0002480001167983 */ /* 0x000ea40000300a00 */
[----:B--2---:R-:W-:Y:S02]  /*12c20*/  HMMA.16816.F32 R4, R24, R4, R20 ;  /* 0x000000041804723c */ /* 0x004fe40000001814 */
[----:B------:R-:W-:Y:S11]  /*12c30*/  LDSM.16.M88.4 R20, [R3+0x6000] ;  /* 0x006000000314783b */ /* 0x000ff60000000200 */
[----:B------:R-:W-:Y:S10]  /*12c40*/  @!UPT UIADD3 URZ, URZ, URZ, URZ ;  /* 0x0000003f3f3ff290 */ /* 0x000ff4000fffe03f */
[----:B------:R-:W-:Y:S04]  /*12c50*/  STL.64 [R1+0x800], R4 ;  /* 0x0008000401007387 */ /* 0x000fe80000100a00 */
[----:B------:R-:W-:Y:S04]  /*12c60*/  STL.64 [R1+0x808], R6 ;  /* 0x0008080601007387 */ /* 0x000fe80000100a00 */
[----:B------:R-:W0:Y:S04]  /*12c70*/  LDSM.16.M88.4 R4, [R3+0x6400] ;  /* 0x006400000304783b */ /* 0x000e280000000200 */
[----:B0-----:R-:W-:Y:S04]  /*12c80*/  STL.64 [R1+0x80], R4 ;  /* 0x0000800401007387 */ /* 0x001fe80000100a00 */
[----:B------:R-:W-:Y:S04]  /*12c90*/  STL.64 [R1+0x88], R6 ;  /* 0x0000880601007387 */ /* 0x000fe80000100a00 */
[----:B------:R-:W0:Y:S04]  /*12ca0*/  LDSM.16.M88.4 R4, [R3+0x6800] ;  /* 0x006800000304783b */ /* 0x000e280000000200 */
[----:B0-----:R-:W-:Y:S04]  /*12cb0*/  STL.64 [R1+0x70], R4 ;  /* 0x0000700401007387 */ /* 0x001fe80000100a00 */
[----:B------:R-:W-:Y:S04]  /*12cc0*/  STL.64 [R1+0x78], R6 ;  /* 0x0000780601007387 */ /* 0x000fe80000100a00 */
[----:B------:R-:W0:Y:S04]  /*12cd0*/  LDSM.16.M88.4 R4, [R3+0x6c00] ;  /* 0x006c00000304783b */ /* 0x000e280000000200 */
[----:B0-----:R-:W-:Y:S04]  /*12ce0*/  STL.64 [R1+0x60], R4 ;  /* 0x0000600401007387 */ /* 0x001fe80000100a00 */
[----:B------:R0:W-:Y:S04]  /*12cf0*/  STL.64 [R1+0x68], R6 ;  /* 0x0000680601007387 */ /* 0x0001e80000100a00 */
[----:B0-----:R-:W2:Y:S04]  /*12d00*/  LDL.LU.64 R6, [R1+0x1de0] ;  /* 0x001de00001067983 */ /* 0x001ea80000300a00 */
[----:B------:R-:W2:Y:S04]  /*12d10*/  LDL.LU.64 R4, [R1+0x1dd8] ;  /* 0x001dd80001047983 */ /* 0x000ea80000300a00 */
[----:B------:R-:W-:Y:S01]  /*12d20*/  STL.64 [R1+0x98], R22 ;  /* 0x0000981601007387 */ /* 0x000fe20000100a00 */
        /* <DEDUP_REMOVED lines=19> */
[----:B---3--:R-:W-:Y:S03]  /*12e60*/  HMMA.16816.F32 R8, R8, R20, R16 ;  /* 0x000000140808723c */ /* 0x008fe60000001810 */
        /* <DEDUP_REMOVED lines=22> */
[----:B----4-:R-:W-:Y:S04]  /*12fd0*/  STL.64 [R1+0x1d28], R10 ;  /* 0x001d280a01007387 */ /* 0x010fe80000100a00 */
[----:B--2---:R0:W-:Y:S04]  /*12fe0*/  STL.64 [R1+0x1d20], R8 ;  /* 0x001d200801007387 */ /* 0x0041e80000100a00 */
[----:B0-----:R-:W2:Y:S04]  /*12ff0*/  LDL.LU.64 R8, [R1+0x80] ;  /* 0x0000800001087983 */ /* 0x001ea80000300a00 */
[----:B--2---:R0:W-:Y:S02]  /*13000*/  STL.64 [R1+0x1d50], R8 ;  /* 0x001d500801007387 */ /* 0x0041e40000100a00 */
[----:B0-----:R-:W-:-:S02]  /*13010*/  IMAD.MOV.U32 R8, RZ, RZ, R2 ;  /* 0x000000ffff087224 */ /* 0x001fc400078e0002 */
[----:B------:R-:W-:-:S07]  /*13020*/  IMAD.MOV.U32 R9, RZ, RZ, R0 ;  /* 0x000000ffff097224 */ /* 0x000fce00078e0000 */
[-C--:B------:R-:W-:Y:S11]  /*13030*/  HMMA.16816.F32 R4, R12, R8.reuse, R4 ;  /* 0x000000080c04723c */ /* 0x080ff60000001804 */
        /* <DEDUP_REMOVED lines=11> */
[----:B------:R-:W-:Y:S04]  /*130f0*/  STL.64 [R1+0x1d10], R14 ;  /* 0x001d100e01007387 */ /* 0x000fe80000100a00 */
[----:B------:R0:W-:Y:S04]  /*13100*/  STL.64 [R1+0x1d08], R12 ;  /* 0x001d080c01007387 */ /* 0x0001e80000100a00 */
[----:B0-----:R-:W3:Y:S04]  /*13110*/  LDL.LU.64 R12, [R1+0x8f0] ;  /* 0x0008f000010c7983 */ /* 0x001ee80000300a00 */
[----:B------:R-:W3:Y:S04]  /*13120*/  LDL.LU.64 R14, [R1+0x8f8] ;  /* 0x0008f800010e7983 */ /* 0x000ee80000300a00 */
[----:B------:R-:W-:Y:S04]  /*13130*/  STL.64 [R1+0x710], R20 ;  /* 0x0007101401007387 */ /* 0x000fe80000100a00 */
[----:B------:R0:W-:Y:S04]  /*13140*/  STL.64 [R1+0x718], R22 ;  /* 0x0007181601007387 */ /* 0x0001e80000100a00 */
[----:B0-----:R-:W3:Y:S04]  /*13150*/  LDL.LU.64 R22, [R1+0x1d70] ;  /* 0x001d700001167983 */ /* 0x001ee80000300a00 */
[----:B------:R-:W3:Y:S04]  /*13160*/  LDL.LU.64 R20, [R1+0x1d68] ;  /* 0x001d680001147983 */ /* 0x000ee80000300a00 */
[----:B------:R-:W-:Y:S01]  /*13170*/  STL [R1+0x1d18], R19 ;  /* 0x001d181301007387 */ /* 0x000fe20000100800 */
[-C--:B---3--:R-:W-:Y:S11]  /*13180*/  HMMA.16816.F32 R12, R20, R8.reuse, R12 ;  /* 0x00000008140c723c */ /* 0x088ff6000000180c */
[----:B------:R-:W-:Y:S11]  /*13190*/  @!UPT UIADD3 URZ, URZ, URZ, URZ ;  /* 0x0000003f3f3ff290 */ /* 0x000ff6000fffe03f */
[----:B------:R-:W-:Y:S01]  /*131a0*/  @!UPT UIADD3 URZ, URZ, URZ, URZ ;  /* 0x0000003f3f3ff290 */ /* 0x000fe2000fffe03f */
[----:B------:R0:W-:Y:S04]  /*131b0*/  STL.64 [R1+0x420], R12 ;  /* 0x0004200c01007387 */ /* 0x0001e80000100a00 */
[----:B------:R1:W-:Y:S04]  /*131c0*/  STL.64 [R1+0x428], R14 ;  /* 0x0004280e01007387 */ /* 0x0003e80000100a00 */
[----:B0-----:R-:W3:Y:S04]  /*131d0*/  LDL.LU.64 R12, [R1+0xa60] ;  /* 0x000a6000010c7983 */ /* 0x001ee80000300a00 */
[----:B-1----:R-:W4:Y:S01]  /*131e0*/  LDL.LU.64 R14, [R1+0xa68] ;  /* 0x000a6800010e7983 */ /* 0x002f220000300a00 */
[----:B--2---:R-:W-:Y:S03]  /*131f0*/  HMMA.16816.F32 R8, R24, R8, R4 ;  /* 0x000000081808723c */ /* 0x004fe60000001804 */
[----:B----4-:R-:W-:Y:S04]  /*13200*/  STL.64 [R1+0x1d38], R14 ;  /* 0x001d380e01007387 */ /* 0x010fe80000100a00 */
[----:B---3--:R0:W-:Y:S04]  /*13210*/  STL.64 [R1+0x1d30], R12 ;  /* 0x001d300c01007387 */ /* 0x0081e80000100a00 */
[----:B0-----:R-:W2:Y:S04]  /*13220*/  LDL.LU.64 R12, [R1+0x630] ;  /* 0x00063000010c7983 */ /* 0x001ea80000300a00 */
[----:B------:R-:W2:Y:S04]  /*13230*/  LDL.LU.64 R14, [R1+0x638] ;  /* 0x00063800010e7983 */ /* 0x000ea80000300a00 */
[----:B------:R0:W-:Y:S04]  /*13240*/  STL.64 [R1+0x1cf0], R22 ;  /* 0x001cf01601007387 */ /* 0x0001e80000100a00 */
[----:B------:R1:W-:Y:S04]  /*13250*/  STL.64 [R1+0x1ce8], R20 ;  /* 0x001ce81401007387 */ /* 0x0003e80000100a00 */
[----:B0-----:R-:W3:Y:S04]  /*13260*/  LDL.64 R22, [R1+0x18] ;  /* 0x0000180001167983 */ /* 0x001ee80000100a00 */
[----:B-1----:R-:W3:Y:S04]  /*13270*/  LDL.64 R20, [R1+0x10] ;  /* 0x0000100001147983 */ /* 0x002ee80000100a00 */
[----:B------:R-:W3:Y:S04]  /*13280*/  LDL.LU.64 R6, [R1+0x1d60] ;  /* 0x001d600001067983 */ /* 0x000ee80000300a00 */
[----:B------:R-:W3:Y:S04]  /*13290*/  LDL.LU.64 R4, [R1+0x1d58] ;  /* 0x001d580001047983 */ /* 0x000ee80000300a00 */
[----:B------:R0:W-:Y:S04]  /*132a0*/  STL.64 [R1+0x860], R8 ;  /* 0x0008600801007387 */ /* 0x0001e80000100a00 */
[----:B------:R-:W-:Y:S04]  /*132b0*/  STL.64 [R1+0x868], R10 ;  /* 0x0008680a01007387 */ /* 0x000fe80000100a00 */
[----:B0-----:R-:W3:Y:S02]  /*132c0*/  LDL.LU.64 R8, [R1+0x1d50] ;  /* 0x001d500001087983 */ /* 0x001ee40000300a00 */
        /* <DEDUP_REMOVED lines=35> */
[-C--:B--2---:R-:W-:Y:S01]  /*13500*/  HMMA.16816.F32 R12, R8, R4.reuse, R12 ;  /* 0x00000004080c723c */ /* 0x084fe2000000180c */
[----:B------:R-:W-:Y:S02]  /*13510*/  IMAD.MOV.U32 R2, RZ, RZ, R10 ;  /* 0x000000ffff027224 */ /* 0x000fe400078e000a */
[----:B------:R-:W-:Y:S02]  /*13520*/  IMAD.MOV.U32 R0, RZ, RZ, R11 ;  /* 0x000000ffff007224 */ /* 0x000fe400078e000b */
[----:B------:R-:W-:Y:S02]  /*13530*/  IMAD.MOV.U32 R6, RZ, RZ, R8 ;  /* 0x000000ffff067224 */ /* 0x000fe400078e0008 */
[----:B------:R-:W-:Y:S11]  /*13540*/  IMAD.MOV.U32 R3, RZ, RZ, R9 ;  /* 0x000000ffff037224 */ /* 0x000ff600078e0009 */
[----:B------:R-:W-:Y:S05]  /*13550*/  @!UPT UIADD3 URZ, URZ, URZ, URZ ;  /* 0x0000003f3f3ff290 */ /* 0x000fea000fffe03f */
[----:B------:R-:W-:Y:S04]  /*13560*/  STL.64 [R1+0x2a0], R12 ;  /* 0x0002a00c01007387 */ /* 0x000fe80000100a00 */
[----:B------:R0:W-:Y:S04]  /*13570*/  STL.64 [R1+0x2a8], R14 ;  /* 0x0002a80e01007387 */ /* 0x0001e80000100a00 */
[----:B0-----:R-:W2:Y:S04]  /*13580*/  LDL.LU.64 R14, [R1+0x1d10] ;  /* 0x001d1000010e7983 */ /* 0x001ea80000300a00 */
[----:B------:R-:W2:Y:S04]  /*13590*/  LDL.LU.64 R12, [R1+0x1d08] ;  /* 0x001d0800010c7983 */ /* 0x000ea80000300a00 */
[----:B------:R-:W3:Y:S04]  /*135a0*/  LDL.LU.64 R10, [R1+0x1d00] ;  /* 0x001d0000010a7983 */ /* 0x000ee80000300a00 */
[----:B------:R-:W3:Y:S02]  /*135b0*/  LDL.LU.64 R8, [R1+0x1cf8] ;  /* 0x001cf80001087983 */ /* 0x000ee40000300a00 */
[----:B---3--:R-:W-:Y:S11]  /*135c0*/  HMMA.16816.F32 R20, R8, R4, R20 ;  /* 0x000000040814723c */ /* 0x008ff60000001814 */
[----:B------:R-:W-:Y:S11]  /*135d0*/  @!UPT UIADD3 URZ, URZ, URZ, URZ ;  /* 0x0000003f3f3ff290 */ /* 0x000ff6000fffe03f */
[----:B------:R-:W-:Y:S01]  /*135e0*/  @!UPT UIADD3 URZ, URZ, URZ, URZ ;  /* 0x0000003f3f3ff290 */ /* 0x000fe2000fffe03f */
        /* <DEDUP_REMOVED lines=20> */
[----:B-1----:R-:W3:Y:S01]  /*13730*/  LDL.LU.64 R10, [R1+0xbd8] ;  /* 0x000bd800010a7983 */ /* 0x002ee20000300a00 */
[-C--:B----4-:R-:W-:Y:S03]  /*13740*/  HMMA.16816.F32 R20, R16, R4.reuse, R20 ;  /* 0x000000041014723c */ /* 0x090fe60000001814 */
        /* <DEDUP_REMOVED lines=12> */
[----:B------:R-:W-:Y:S04]  /*13810*/  STL.64 [R1+0x1c80], R18 ;  /* 0x001c801201007387 */ /* 0x000fe80000100a00 */
[----:B------:R0:W-:Y:S04]  /*13820*/  STL.64 [R1+0x1c78], R16 ;  /* 0x001c781001007387 */ /* 0x0001e80000100a00 */
[----:B0-----:R-:W4:Y:S01]  /*13830*/  LDL.LU.64 R16, [R1+0x70] ;  /* 0x0000700001107983 */ /* 0x001f220000300a00 */
[-C--:B---3--:R-:W-:Y:S08]  /*13840*/  HMMA.16816.F32 R12, R20, R4.reuse, R12 ;  /* 0x00000004140c723c */ /* 0x088ff0000000180c */
        /* <DEDUP_REMOVED lines=20> */
[----:B----4-:R-:W-:Y:S03]  /*13990*/  HMMA.16816.F32 R4, R4, R16, R8 ;  /* 0x000000100404723c */ /* 0x010fe60000001808 */
[----:B------:R-:W2:Y:S04]  /*139a0*/  LDL.LU.64 R10, [R1+0x1cc0] ;  /* 0x001cc000010a7983 */ /* 0x000ea80000300a00 */
[----:B------:R-:W2:Y:S11]  /*139b0*/  LDL.LU.64 R8, [R1+0x1cb8] ;  /* 0x001cb80001087983 */ /* 0x000eb60000300a00 */
[----:B------:R-:W-:Y:S05]  /*139c0*/  @!UPT UIADD3 URZ, URZ, URZ, URZ ;  /* 0x0000003f3f3ff290 */ /* 0x000fea000fffe03f */
        /* <DEDUP_REMOVED lines=13> */
[----:B------:R-:W-:Y:S04]  /*13aa0*/  STL.64 [R1+0x1c40], R6 ;  /* 0x001c400601007387 */ /* 0x000fe80000100a00 */
[----:B------:R4:W-:Y:S04]  /*13ab0*/  STL.64 [R1+0x1c38], R4 ;  /* 0x001c380401007387 */ /* 0x0009e80000100a00 */
[----:B0-----:R-:W3:Y:S04]  /*13ac0*/  LDL.LU.64 R20, [R1+0x400] ;  /* 0x0004000001147983 */ /* 0x001ee80000300a00 */
[----:B-1----:R-:W3:Y:S01]  /*13ad0*/  LDL.LU.64 R22, [R1+0x408] ;  /* 0x0004080001167983 */ /* 0x002ee20000300a00 */
[----:B----4-:R-:W-:-:S02]  /*13ae0*/  IMAD.MOV.U32 R4, RZ, RZ, R2 ;  /* 0x000000ffff047224 */ /* 0x010fc400078e0002 */
[----:B------:R-:W-:-:S07]  /*13af0*/  IMAD.MOV.U32 R5, RZ, RZ, R0 ;  /* 0x000000ffff057224 */ /* 0x000fce00078e0000 */
[-C--:B--2---:R-:W-:Y:S01]  /*13b00*/  HMMA.16816.F32 R8, R8, R4.reuse, R12 ;  /* 0x000000040808723c */ /* 0x084fe2000000180c */
[----:B------:R-:W3:Y:S04]  /*13b10*/  LDL.LU.64 R14, [R1+0x1ca0] ;  /* 0x001ca000010e7983 */ /* 0x000ee80000300a00 */
[----:B------:R-:W3:Y:S11]  /*13b20*/  LDL.LU.64 R12, [R1+0x1c98] ;  /* 0x001c9800010c7983 */ /* 0x000ef60000300a00 */
        /* <DEDUP_REMOVED lines=12> */
[----:B------:R-:W-:Y:S04]  /*13bf0*/  STL.64 [R1+0x1c30], R10 ;  /* 0x001c300a01007387 */ /* 0x000fe80000100a00 */
[----:B------:R0:W-:Y:S04]  /*13c00*/  STL.64 [R1+0x1c28], R8 ;  /* 0x001c280801007387 */ /* 0x0001e80000100a00 */
[----:B0-----:R-:W4:Y:S04]  /*13c10*/  LDL.LU.64 R8, [R1] ;  /* 0x0000000001087983 */ /* 0x001f280000300a00 */
[----:B------:R-:W2:Y:S01]  /*13c20*/  LDL.LU.64 R10, [R1+0x8] ;  /* 0x00000800010a7983 */ /* 0x000ea20000300a00 */
[-C--:B---3--:R-:W-:Y:S03]  /*13c30*/  HMMA.16816.F32 R16, R12, R4.reuse, R16 ;  /* 0x000000040c10723c */ /* 0x088fe60000001810 */
[----:B--2---:R-:W-:Y:S04]  /*13c40*/  STL.64 [R1+0x1c50], R10 ;  /* 0x001c500a01007387 */ /* 0x004fe80000100a00 */
[----:B----4-:R0:W-:Y:S04]  /*13c50*/  STL.64 [R1+0x1c48], R8 ;  /* 0x001c480801007387 */ /* 0x0101e80000100a00 */
        /* <DEDUP_REMOVED lines=8> */
[----:B0-----:R-:W4:Y:S01]  /*13ce0*/  LDL.LU.64 R12, [R1+0x60] ;  /* 0x00006000010c7983 */ /* 0x001f220000300a00 */
[-C--:B---3--:R-:W-:Y:S11]  /*13cf0*/  HMMA.16816.F32 R20, R16, R4.reuse, R20 ;  /* 0x000000041014723c */ /* 0x088ff60000001814 */
        /* <DEDUP_REMOVED lines=21> */
[----:B--2---:R-:W-:Y:S03]  /*13e50*/  HMMA.16816.F32 R4, R24, R4, R8 ;  /* 0x000000041804723c */ /* 0x004fe60000001808 */
[----:B------:R-:W2:Y:S04]  /*13e60*/  LDL.LU.64 R10, [R1+0x1c50] ;  /* 0x001c5000010a7983 */ /* 0x000ea80000300a00 */
[----:B------:R-:W2:Y:S11]  /*13e70*/  LDL.LU.64 R8, [R1+0x1c48] ;  /* 0x001c480001087983 */ /* 0x000eb60000300a00 */
[----:B------:R-:W-:Y:S05]  /*13e80*/  @!UPT UIADD3 URZ, URZ, URZ, URZ ;  /* 0x0000003f3f3ff290 */ /* 0x000fea000fffe03f */
[----:B------:R-:W-:Y:S04]  /*13e90*/  STL.64 [R1+0x890], R4 ;  /* 0x0008900401007387 */ /* 0x000fe80000100a00 */
[----:B------:R0:W-:Y:S04]  /*13ea0*/  STL.64 [R1+0x898], R6 ;  /* 0x0008980601007387 */ /* 0x0001e80000100a00 */
[----:B0-----:R-:W4:Y:S04]  /*13eb0*/  LDL.LU.64 R6, [R1+0x1c40] ;  /* 0x001c400001067983 */ /* 0x001f280000300a00 */
[----:B------:R-:W4:Y:S04]  /*13ec0*/  LDL.LU.64 R4, [R1+0x1c38] ;  /* 0x001c380001047983 */ /* 0x000f280000300a00 */
[----:B------:R-:W-:Y:S04]  /*13ed0*/  STL [R1+0x1c04], R27 ;  /* 0x001c041b01007387 */ /* 0x000fe80000100800 */
[----:B------:R-:W-:Y:S04]  /*13ee0*/  STL [R1+0x1c20], R26 ;  /* 0x001c201a01007387 */ /* 0x000fe80000100800 */
[----:B------:R0:W-:Y:S04]  /*13ef0*/  STL.64 [R1+0x1c18], R24 ;  /* 0x001c181801007387 */ /* 0x0001e80000100a00 */
[----:B0-----:R-:W3:Y:S04]  /*13f00*/  LDL.LU.64 R24, [R1+0xbc0] ;  /* 0x000bc00001187983 */ /* 0x001ee80000300a00 */
[----:B------:R-:W3:Y:S01]  /*13f10*/  LDL.LU.64 R26, [R1+0xbc8] ;  /* 0x000bc800011a7983 */ /* 0x000ee20000300a00 */
[----:B------:R-:W-:-:S02]  /*13f20*/  IMAD.MOV.U32 R29, RZ, RZ, R16 ;  /* 0x000000ffff1d7224 */ /* 0x000fc400078e0010 */
[----:B------:R-:W-:Y:S02]  /*13f30*/  IMAD.MOV.U32 R28, RZ, RZ, R17 ;  /* 0x000000ffff1c7224 */ /* 0x000fe400078e0011 */
[----:B------:R-:W-:Y:S02]  /*13f40*/  IMAD.MOV.U32 R3, RZ, RZ, R18 ;  /* 0x000000ffff037224 */ /* 0x000fe400078e0012 */
[----:B------:R-:W-:Y:S01]  /*13f50*/  IMAD.MOV.U32 R2, RZ, RZ, R19 ;  /* 0x000000ffff027224 */ /* 0x000fe200078e0013 */
[-C--:B----4-:R-:W-:Y:S08]  /*13f60*/  HMMA.16816.F32 R20, R4, R12.reuse, R20 ;  /* 0x0000000c0414723c */ /* 0x090ff00000001814 */
[-C--:B---3--:R-:W-:Y:S11]  /*13f70*/  HMMA.16816.F32 R24, R16, R12.reuse, R24 ;  /* 0x0000000c1018723c */ /* 0x088ff60000001818 */
[----:B------:R-:W-:Y:S11]  /*13f80*/  @!UPT UIADD3 URZ, URZ, URZ, URZ ;  /* 0x0000003f3f3ff290 */ /* 0x000ff6000fffe03f */
[----:B------:R-:W-:Y:S01]  /*13f90*/  @!UPT UIADD3 URZ, URZ, URZ, URZ ;  /* 0x0000003f3f3ff290 */ /* 0x000fe2000fffe03f */
[----:B------:R0:W-:Y:S04]  /*13fa0*/  STL.64 [R1+0x220], R24 ;  /* 0x0002201801007387 */ /* 0x0001e80000100a00 */
[----:B------:R1:W-:Y:S04]  /*13fb0*/  STL.64 [R1+0x228], R26 ;  /* 0x0002281a01007387 */ /* 0x0003e80000100a00 */
[----:B0-----:R-:W3:Y:S04]  /*13fc0*/  LDL.LU.64 R24, [R1+0x540] ;  /* 0x0005400001187983 */ /* 0x001ee80000300a00 */
[----:B-1----:R-:W3:Y:S04]  /*13fd0*/  LDL.LU.64 R26, [R1+0x548] ;  /* 0x00054800011a7983 */ /* 0x002ee80000300a00 */
[----:B------:R-:W4:Y:S04]  /*13fe0*/  LDL.LU.64 R16, [R1+0xa20] ;  /* 0x000a200001107983 */ /* 0x000f280000300a00 */
[----:B------:R-:W4:Y:S04]  /*13ff0*/  LDL.LU.64 R18, [R1+0xa28] ;  /* 0x000a280001127983 */ /* 0x000f280000300a00 */
[----:B------:R0:W-:Y:S04]  /*14000*/  STL.64 [R1+0x5a0], R20 ;  /* 0x0005a01401007387 */ /* 0x0001e80000100a00 */
[----:B------:R1:W-:Y:S04]  /*14010*/  STL.64 [R1+0x5a8], R22 ;  /* 0x0005a81601007387 */ /* 0x0003e80000100a00 */
[----:B0-----:R-:W2:Y:S04]  /*14020*/  LDL.LU.64 R20, [R1+0x530] ;  /* 0x0005300001147983 */ /* 0x001ea80000300a00 */
[----:B-1----:R-:W2:Y:S04]  /*14030*/  LDL.LU.64 R22, [R1+0x538] ;  /* 0x0005380001167983 */ /* 0x002ea80000300a00 */
[----:B------:R-:W-:Y:S04]  /*14040*/  STL.64 [R1+0x1b98], R6 ;  /* 0x001b980601007387 */ /* 0x000fe80000100a00 */
[----:B------:R0:W-:Y:S04]  /*14050*/  STL.64 [R1+0x1b90], R4 ;  /* 0x001b900401007387 */ /* 0x0001e80000100a00 */
[----:B0-----:R-:W2:Y:S04]  /*14060*/  LDL.LU.64 R4, [R1+0xa80] ;  /* 0x000a800001047983 */ /* 0x001ea80000300a00 */
[----:B------:R-:W2:Y:S02]  /*14070*/  LDL.LU.64 R6, [R1+0xa88] ;  /* 0x000a880001067983 */ /* 0x000ea40000300a00 */
        /* <DEDUP_REMOVED lines=10> */
[----:B------:R-:W3:Y:S01]  /*14120*/  LDL.LU.64 R8, [R1+0x1c28] ;  /* 0x001c280001087983 */ /* 0x000ee20000300a00 */
[----:B------:R-:W-:Y:S01]  /*14130*/  IMAD.MOV.U32 R0, RZ, RZ, R13 ;  /* 0x000000ffff007224 */ /* 0x000fe200078e000d */
[----:B---3--:R-:W-:Y:S11]  /*14140*/  HMMA.16816.F32 R24, R8, R12, R24 ;  /* 0x0000000c0818723c */ /* 0x008ff60000001818 */
[----:B------:R-:W-:Y:S11]  /*14150*/  @!UPT UIADD3 URZ, URZ, URZ, URZ ;  /* 0x0000003f3f3ff290 */ /* 0x000ff6000fffe03f */
[----:B------:R-:W-:Y:S01]  /*14160*/  @!UPT UIADD3 URZ, URZ, URZ, URZ ;  /* 0x0000003f3f3ff290 */ /* 0x000fe2000fffe03f */
[----:B------:R-:W-:Y:S04]  /*14170*/  STL.64 [R1+0x580], R24 ;  /* 0x0005801801007387 */ /* 0x000fe80000100a00 */
[----:B------:R0:W-:Y:S04]  /*14180*/  STL.64 [R1+0x588], R26 ;  /* 0x0005881a01007387 */ /* 0x0001e80000100a00 */
[----:B0-----:R-:W2:Y:S01]  /*14190*/  LDL.LU R26, [R1+0x1c20] ;  /* 0x001c2000011a7983 */ /* 0x001ea20000300800 */
[----:B------:R-:W-:-:S03]  /*141a0*/  IMAD.MOV.U32 R27, RZ, RZ, R12 ;  /* 0x000000ffff1b7224 */ /* 0x000fc600078e000c */
[----:B------:R-:W2:Y:S04]  /*141b0*/  LDL.LU.64 R24, [R1+0x1c18] ;  /* 0x001c180001187983 */ /* 0x000ea80000300a00 */
[----:B------:R-:W4:Y:S04]  /*141c0*/  LDL.LU.64 R14, [R1+0x1c10] ;  /* 0x001c1000010e7983 */ /* 0x000f280000300a00 */
[----:B------:R-:W4:Y:S04]  /*141d0*/  LDL.LU.64 R12, [R1+0x1c08] ;  /* 0x001c0800010c7983 */ /* 0x000f280000300a00 */
[----:B------:R-:W-:Y:S04]  /*141e0*/  STL.64 [R1+0x1b18], R10 ;  /* 0x001b180a01007387 */ /* 0x000fe80000100a00 */
[----:B------:R0:W-:Y:S02]  /*141f0*/  STL.64 [R1+0x1b10], R8 ;  /* 0x001b100801007387 */ /* 0x0001e40000100a00 */
[----:B0-----:R-:W-:-:S02]  /*14200*/  IMAD.MOV.U32 R8, RZ, RZ, R27 ;  /* 0x000000ffff087224 */ /* 0x001fc400078e001b */
[----:B------:R-:W-:Y:S01]  /*14210*/  IMAD.MOV.U32 R9, RZ, RZ, R0 ;  /* 0x000000ffff097224 */ /* 0x000fe200078e0000 */
[----:B------:R-:W2:Y:S04]  /*14220*/  LDL.LU R27, [R1+0x1c04] ;  /* 0x001c0400011b7983 */ /* 0x000ea80000300800 */
[----:B------:R-:W3:Y:S02]  /*14230*/  LDL.LU R0, [R1+0x1c00] ;  /* 0x001c000001007983 */ /* 0x000ee40000300800 */
        /* <DEDUP_REMOVED lines=16> */
[----:B0-----:R-:W4:Y:S04]  /*14340*/  LDL.LU.64 R22, [R1+0x1be8] ;  /* 0x001be80001167983 */ /* 0x001f280000300a00 */
[----:B------:R-:W3:Y:S04]  /*14350*/  LDL.LU.64 R20, [R1+0x1be0] ;  /* 0x001be00001147983 */ /* 0x000ee80000300a00 */
[----:B------:R-:W-:Y:S04]  /*14360*/  STL.64 [R1+0x1a98], R18 ;  /* 0x001a981201007387 */ /* 0x000fe80000100a00 */
[----:B------:R0:W-:Y:S04]  /*14370*/  STL.64 [R1+0x1a90], R16 ;  /* 0x001a901001007387 */ /* 0x0001e80000100a00 */
[----:B0-----:R-:W3:Y:S04]  /*14380*/  LDL.LU.64 R16, [R1+0x960] ;  /* 0x0009600001107983 */ /* 0x001ee80000300a00 */
[----:B------:R-:W3:Y:S01]  /*14390*/  LDL.LU.64 R18, [R1+0x968] ;  /* 0x0009680001127983 */ /* 0x000ee20000300a00 */
[-C--:B--2---:R-:W-:Y:S03]  /*143a0*/  HMMA.16816.F32 R12, R24, R8.reuse, R12 ;  /* 0x00000008180c723c */ /* 0x084fe6000000180c */
[----:B----4-:R-:W-:Y:S04]  /*143b0*/  STL.64 [R1+0x1a58], R22 ;  /* 0x001a581601007387 */ /* 0x010fe80000100a00 */
[----:B---3--:R0:W-:Y:S01]  /*143c0*/  STL.64 [R1+0x1a50], R20 ;  /* 0x001a501401007387 */ /* 0x0081e20000100a00 */
[----:B------:R-:W-:Y:S11]  /*143d0*/  HMMA.16816.F32 R16, R20, R8, R16 ;  /* 0x000000081410723c */ /* 0x000ff60000001810 */
[----:B------:R-:W-:Y:S11]  /*143e0*/  @!UPT UIADD3 URZ, URZ, URZ, URZ ;  /* 0x0000003f3f3ff290 */ /* 0x000ff6000fffe03f */
[----:B------:R-:W-:Y:S01]  /*143f0*/  @!UPT UIADD3 URZ, URZ, URZ, URZ ;  /* 0x0000003f3f3ff290 */ /* 0x000fe2000fffe03f */
[----:B------:R-:W-:Y:S04]  /*14400*/  STL.64 [R1+0x3c0], R16 ;  /* 0x0003c01001007387 */ /* 0x000fe80000100a00 */
[----:B------:R-:W-:Y:S04]  /*14410*/  STL.64 [R1+0x3c8], R18 ;  /* 0x0003c81201007387 */ /* 0x000fe80000100a00 */
[----:B------:R-:W-:Y:S04]  /*14420*/  STL.64 [R1+0x8b0], R12 ;  /* 0x0008b00c01007387 */ /* 0x000fe80000100a00 */
[----:B------:R-:W-:Y:S04]  /*14430*/  STL.64 [R1+0x8b8], R14 ;  /* 0x0008b80e01007387 */ /* 0x000fe80000100a00 */
[----:B0-----:R-:W2:Y:S04]  /*14440*/  LDL.LU.64 R20, [R1+0x950] ;  /* 0x0009500001147983 */ /* 0x001ea80000300a00 */
[----:B------:R-:W3:Y:S01]  /*14450*/  LDL.LU.64 R22, [R1+0x958] ;  /* 0x0009580001167983 */ /* 0x000ee20000300a00 */
[----:B------:R-:W-:-:S02]  /*14460*/  IMAD.MOV.U32 R10, RZ, RZ, R5 ;  /* 0x000000ffff0a7224 */ /* 0x000fc400078e0005 */
[----:B------:R-:W-:Y:S02]  /*14470*/  IMAD.MOV.U32 R11, RZ, RZ, R4 ;  /* 0x000000ffff0b7224 */ /* 0x000fe400078e0004 */
[----:B------:R-:W-:Y:S02]  /*14480*/  IMAD.MOV.U32 R8, RZ, RZ, R7 ;  /* 0x000000ffff087224 */ /* 0x000fe400078e0007 */
[----:B------:R-:W-:Y:S01]  /*14490*/  IMAD.MOV.U32 R9, RZ, RZ, R6 ;  /* 0x000000ffff097224 */ /* 0x000fe200078e0006 */
[----:B---3--:R-:W-:Y:S04]  /*144a0*/  STL.64 [R1+0x1ba8], R22 ;  /* 0x001ba81601007387 */ /* 0x008fe80000100a00 */
[----:B--2---:R-:W-:Y:S04]  /*144b0*/  STL.64 [R1+0x1ba0], R20 ;  /* 0x001ba01401007387 */ /* 0x004fe80000100a00 */
[----:B------:R-:W-:Y:S04]  /*144c0*/  STL.64 [R1+0x1b68], R10 ;  /* 0x001b680a01007387 */ /* 0x000fe80000100a00 */
[----:B------:R-:W-:Y:S04]  /*144d0*/  STL.64 [R1+0x1b60], R8 ;  /* 0x001b600801007387 */ /* 0x000fe80000100a00 */
[----:B------:R-:W2:Y:S04]  /*144e0*/  LDL.LU.64 R4, [R1+0xb80] ;  /* 0x000b800001047983 */ /* 0x000ea80000300a00 */
[----:B------:R-:W3:Y:S04]  /*144f0*/  LDL.LU.64 R6, [R1+0xb88] ;  /* 0x000b880001067983 */ /* 0x000ee80000300a00 */
[----:B---3--:R-:W-:Y:S04]  /*14500*/  STL.64 [R1+0x1bb8], R6 ;  /* 0x001bb80601007387 */ /* 0x008fe80000100a00 */
[----:B--2---:R0:W-:Y:S04]  /*14510*/  STL.64 [R1+0x1bb0], R4 ;  /* 0x001bb00401007387 */ /* 0x0041e80000100a00 */
[----:B0-----:R-:W2:Y:S04]  /*14520*/  LDL.LU.64 R4, [R1+0xb90] ;  /* 0x000b900001047983 */ /* 0x001ea80000300a00 */
[----:B------:R-:W3:Y:S04]  /*14530*/  LDL.LU.64 R6, [R1+0xb98] ;  /* 0x000b980001067983 */ /* 0x000ee80000300a00 */
[----:B---3--:R-:W-:Y:S04]  /*14540*/  STL.64 [R1+0x1bc8], R6 ;  /* 0x001bc80601007387 */ /* 0x008fe80000100a00 */
[----:B--2---:R0:W-:Y:S04]  /*14550*/  STL.64 [R1+0x1bc0], R4 ;  /* 0x001bc00401007387 */ /* 0x0041e80000100a00 */
[----:B0-----:R-:W2:Y:S04]  /*14560*/  LDL.LU.64 R4, [R1+0xba0] ;  /* 0x000ba00001047983 */ /* 0x001ea80000300a00 */
[----:B------:R-:W3:Y:S01]  /*14570*/  LDL.LU.64 R6, [R1+0xba8] ;  /* 0x000ba80001067983 */ /* 0x000ee20000300a00 */
[----:B------:R-:W-:-:S03]  /*14580*/  IMAD.MOV.U32 R10, RZ, RZ, R3 ;  /* 0x000000ffff0a7224 */ /* 0x000fc600078e0003 */
[----:B------:R-:W0:Y:S01]  /*14590*/  S2R R3, SR_TID.X ;  /* 0x0000000000037919 */ /* 0x000e220000002100 */
[----:B------:R-:W-:-:S03]  /*145a0*/  IMAD.MOV.U32 R9, RZ, RZ, R28 ;  /* 0x000000ffff097224 */ /* 0x000fc600078e001c */
[----:B------:R-:W1:Y:S01]  /*145b0*/  S2R R28, SR_TID.X ;  /* 0x00000000001c7919 */ /* 0x000e620000002100 */
[----:B------:R-:W-:Y:S02]  /*145c0*/  IMAD.MOV.U32 R11, RZ, RZ, R2 ;  /* 0x000000ffff0b7224 */ /* 0x000fe400078e0002 */
[----:B------:R-:W-:Y:S02]  /*145d0*/  IMAD.MOV.U32 R8, RZ, RZ, R29 ;  /* 0x000000ffff087224 */ /* 0x000fe400078e001d */
[----:B0-----:R-:W-:Y:S01]  /*145e0*/  IMAD.SHL.U32 R2, R3, 0x8, RZ ;  /* 0x0000000803027824 */ /* 0x001fe200078e00ff */
[----:B-1----:R-:W-:-:S04]  /*145f0*/  LOP3.LUT R29, R28, 0x7, RZ, 0xc0, !PT ;  /* 0x000000071c1d7812 */ /* 0x002fc800078ec0ff */
[----:B------:R-:W-:Y:S01]  /*14600*/  LOP3.LUT R2, R2, 0x30, RZ, 0xc0, !PT ;  /* 0x0000003002027812 */ /* 0x000fe200078ec0ff */
[C---:B------:R-:W-:Y:S02]  /*14610*/  IMAD.SHL.U32 R3, R28.reuse, 0x10, RZ ;  /* 0x000000101c037824 */ /* 0x040fe400078e00ff */
[----:B------:R-:W-:Y:S02]  /*14620*/  IMAD.SHL.U32 R28, R28, 0x2, RZ ;  /* 0x000000021c1c7824 */ /* 0x000fe400078e00ff */
[----:B------:R-:W-:Y:S01]  /*14630*/  IMAD R19, R29, 0x40, R2 ;  /* 0x000000401d137824 */ /* 0x000fe200078e0202 */
[----:B------:R-:W-:-:S04]  /*14640*/  LOP3.LUT R3, R3, 0x200, RZ, 0xc0, !PT ;  /* 0x0000020003037812 */ /* 0x000fc800078ec0ff */
[----:B------:R-:W-:Y:S01]  /*14650*/  LOP3.LUT R19, R19, 0x30, R28, 0x78, !PT ;  /* 0x0000003013137812 */ /* 0x000fe200078e781c */
[----:B---3--:R-:W-:Y:S04]  /*14660*/  STL.64 [R1+0x1bd8], R6 ;  /* 0x001bd80601007387 */ /* 0x008fe80000100a00 */
[----:B--2---:R0:W-:Y:S04]  /*14670*/  STL.64 [R1+0x1bd0], R4 ;  /* 0x001bd00401007387 */ /* 0x0041e80000100a00 */
[----:B0-----:R-:W2:Y:S04]  /*14680*/  LDL.LU.64 R4, [R1+0xbb0] ;  /* 0x000bb00001047983 */ /* 0x001ea80000300a00 */
[----:B------:R-:W2:Y:S01]  /*14690*/  LDL.LU.64 R6, [R1+0xbb8] ;  /* 0x000bb80001067983 */ /* 0x000ea20000300a00 */
[----:B------:R-:W-:-:S05]  /*146a0*/  IMAD.IADD R19, R3, 0x1, R19 ;  /* 0x0000000103137824 */ /* 0x000fca00078e0213 */
[----:B------:R-:W0:Y:S04]  /*146b0*/  LDSM.16.M88.4 R12, [R19+0x7000] ;  /* 0x00700000130c783b */ /* 0x000e280000000200 */
[----:B------:R-:W-:Y:S04]  /*146c0*/  STL.64 [R1+0x1a28], R26 ;  /* 0x001a281a01007387 */ /* 0x000fe80000100a00 */
[----:B------:R-:W-:Y:S04]  /*146d0*/  STL.64 [R1+0x1a20], R24 ;  /* 0x001a201801007387 */ /* 0x000fe80000100a00 */
[----:B------:R-:W1:Y:S04]  /*146e0*/  LDSM.16.M88.4 R24, [R19+0x7400] ;  /* 0x007400001318783b */ /* 0x000e680000000200 */
[----:B------:R-:W3:Y:S04]  /*146f0*/  LDSM.16.M88.4 R20, [R19+0x7800] ;  /* 0x007800001314783b */ /* 0x000ee80000000200 */
[----:B------:R-:W4:Y:S04]  /*14700*/  LDSM.16.M88.4 R16, [R19+0x7c00] ;  /* 0x007c00001310783b */ /* 0x000f280000000200 */
[----:B0-----:R-:W-:Y:S04]  /*14710*/  STL.64 [R1+0x50], R12 ;  /* 0x0000500c01007387 */ /* 0x001fe80000100a00 */
[----:B------:R-:W-:Y:S04]  /*14720*/  STL.64 [R1+0x58], R14 ;  /* 0x0000580e01007387 */ /* 0x000fe80000100a00 */
[----:B-1----:R-:W-:Y:S01]  /*14730*/  STL.64 [R1+0x48], R26 ;  /* 0x0000481a01007387 */ /* 0x002fe20000100a00 */
[C---:B--2---:R-:W-:Y:S11]  /*14740*/  HMMA.16816.F32 R4, R8.reuse, R12, R4 ;  /* 0x0000000c0804723c */ /* 0x044ff60000001804 */
[----:B------:R-:W-:Y:S11]  /*14750*/  @!UPT UIADD3 URZ, URZ, URZ, URZ ;  /* 0x0000003f3f3ff290 */ /* 0x000ff6000fffe03f */
[----:B------:R-:W-:Y:S01]  /*14760*/  @!UPT UIADD3 URZ, URZ, URZ, URZ ;  /* 0x0000003f3f3ff290 */ /* 0x000fe2000fffe03f */
[----:B------:R-:W-:Y:S04]  /*14770*/  STL.64 [R1+0x210], R4 ;  /* 0x0002100401007387 */ /* 0x000fe80000100a00 */
[----:B------:R0:W-:Y:S04]  /*14780*/  STL.64 [R1+0x218], R6 ;  /* 0x0002180601007387 */ /* 0x0001e80000100a00 */
[----:B0-----:R-:W2:Y:S04]  /*14790*/  LDL.LU.64 R6, [R1+0x1bd8] ;  /* 0x001bd80001067983 */ /* 0x001ea80000300a00 */
[----:B------:R-:W2:Y:S02]  /*147a0*/  LDL.LU.64 R4, [R1+0x1bd0] ;  /* 0x001bd00001047983 */ /* 0x000ea40000300a00 */
[C---:B--2---:R-:W-:Y:S11]  /*147b0*/  HMMA.16816.F32 R4, R8.reuse, R24, R4 ;  /* 0x000000180804723c */ /* 0x044ff60000001804 */
[----:B------:R-:W-:Y:S11]  /*147c0*/  @!UPT UIADD3 URZ, URZ, URZ, URZ ;  /* 0x0000003f3f3ff290 */ /* 0x000ff6000fffe03f */
[----:B------:R-:W-:Y:S01]  /*147d0*/  @!UPT UIADD3 URZ, URZ, URZ, URZ ;  /* 0x0000003f3f3ff290 */ /* 0x000fe2000fffe03f */
[----:B------:R-:W-:Y:S04]  /*147e0*/  STL.64 [R1+0x200], R4 ;  /* 0x0002000401007387 */ /* 0x000fe80000100a00 */
[----:B------:R0:W-:Y:S04]  /*147f0*/  STL.64 [R1+0x208], R6 ;  /* 0x0002080601007387 */ /* 0x0001e80000100a00 */
[----:B0-----:R-:W2:Y:S04]  /*14800*/  LDL.LU.64 R6, [R1+0x1bc8] ;  /* 0x001bc80001067983 */ /* 0x001ea80000300a00 */
[----:B------:R-:W2:Y:S04]  /*14810*/  LDL.LU.64 R4, [R1+0x1bc0] ;  /* 0x001bc00001047983 */ /* 0x000ea80000300a00 */
[----:B---3--:R-:W-:Y:S04]  /*14820*/  STL.64 [R1+0x30], R20 ;  /* 0x0000301401007387 */ /* 0x008fe80000100a00 */
[----:B------:R2:W-:Y:S02]  /*14830*/  STL.64 [R1+0x38], R22 ;  /* 0x0000381601007387 */ /* 0x0005e40000100a00 */
[C---:B--2---:R-:W-:Y:S02]  /*14840*/  HMMA.16816.F32 R20, R8.reuse, R20, R4 ;  /* 0x000000140814723c */ /* 0x044fe40000001804 */
[----:B------:R-:W2:Y:S04]  /*14850*/  LDL.LU.64 R6, [R1+0x1bb8] ;  /* 0x001bb80001067983 */ /* 0x000ea80000300a00 */
[----:B------:R-:W2:Y:S11]  /*14860*/  LDL.LU.64 R4, [R1+0x1bb0] ;  /* 0x001bb00001047983 */ /* 0x000eb60000300a00 */
[----:B------:R-:W-:Y:S06]  /*14870*/  @!UPT UIADD3 URZ, URZ, URZ, URZ ;  /* 0x0000003f3f3ff290 */ /* 0x000fec000fffe03f */
[----:B------:R-:W-:Y:S04]  /*14880*/  STL.64 [R1+0x1f0], R20 ;  /* 0x0001f01401007387 */ /* 0x000fe80000100a00 */
[----:B------:R0:W-:Y:S04]  /*14890*/  STL.64 [R1+0x1f8], R22 ;  /* 0x0001f81601007387 */ /* 0x0001e80000100a00 */
[----:B0-----:R-:W3:Y:S04]  /*148a0*/  LDL.LU.64 R22, [R1+0x1ba8] ;  /* 0x001ba80001167983 */ /* 0x001ee80000300a00 */
[----:B------:R-:W3:Y:S04]  /*148b0*/  LDL.LU.64 R20, [R1+0x1ba0] ;  /* 0x001ba00001147983 */ /* 0x000ee80000300a00 */
[----:B----4-:R-:W-:Y:S01]  /*148c0*/  STL.64 [R1+0x28], R18 ;  /* 0x0000281201007387 */ /* 0x010fe20000100a00 */
[----:B--2---:R-:W-:Y:S03]  /*148d0*/  HMMA.16816.F32 R8, R8, R16, R4 ;  /* 0x000000100808723c */ /* 0x004fe60000001804 */
[----:B------:R-:W3:Y:S04]  /*148e0*/  LDL.LU.64 R6, [R1+0x1b98] ;  /* 0x001b980001067983 */ /* 0x000ee80000300a00 */
[----:B------:R-:W3:Y:S04]  /*148f0*/  LDL.LU.64 R4, [R1+0x1b90] ;  /* 0x001b900001047983 */ /* 0x000ee80000300a00 */
[----:B------:R0:W-:Y:S11]  /*14900*/  STL.64 [R1+0x1b70], R16 ;  /* 0x001b701001007387 */ /* 0x0001f60000100a00 */
[----:B------:R-:W-:Y:S01]  /*14910*/  @!UPT UIADD3 URZ, URZ, URZ, URZ ;  /* 0x0000003f3f3ff290 */ /* 0x000fe2000fffe03f */
[----:B------:R-:W-:Y:S04]  /*14920*/  STL.64 [R1+0x1a0], R8 ;  /* 0x0001a00801007387 */ /* 0x000fe80000100a00 */
[----:B------:R3:W-:Y:S04]  /*14930*/  STL.64 [R1+0x1a8], R10 ;  /* 0x0001a80a01007387 */ /* 0x0007e80000100a00 */
[----:B0-----:R-:W2:Y:S01]  /*14940*/  LDL.LU.64 R16, [R1+0x30] ;  /* 0x0000300001107983 */ /* 0x001ea20000300a00 */
[----:B---3--:R-:W-:Y:S03]  /*14950*/  HMMA.16816.F32 R8, R4, R12, R20 ;  /* 0x0000000c0408723c */ /* 0x008fe60000001814 */
[----:B--2---:R0:W-:Y:S11]  /*14960*/  STL.64 [R1+0x1b88], R16 ;  /* 0x001b881001007387 */ /* 0x0041f60000100a00 */
[----:B------:R-:W-:Y:S09]  /*14970*/  @!UPT UIADD3 URZ, URZ, URZ, URZ ;  /* 0x0000003f3f3ff290 */ /* 0x000ff2000fffe03f */
[----:B------:R1:W-:Y:S04]  /*14980*/  STL.64 [R1+0x540], R8 ;  /* 0x0005400801007387 */ /* 0x0003e80000100a00 */
[----:B------:R2:W-:Y:S04]  /*14990*/  STL.64 [R1+0x548], R10 ;  /* 0x0005480a01007387 */ /* 0x0005e80000100a00 */
[----:B0-----:R-:W3:Y:S04]  /*149a0*/  LDL.LU.64 R16, [R1+0x940] ;  /* 0x0009400001107983 */ /* 0x001ee80000300a00 */
[----:B------:R-:W3:Y:S04]  /*149b0*/  LDL.LU.64 R18, [R1+0x948] ;  /* 0x0009480001127983 */ /* 0x000ee80000300a00 */
[----:B-1----:R-:W4:Y:S04]  /*149c0*/  LDL.LU.64 R8, [R1+0x920] ;  /* 0x0009200001087983 */ /* 0x002f280000300a00 */
[----:B--2---:R-:W2:Y:S01]  /*149d0*/  LDL.LU.64 R10, [R1+0x928] ;  /* 0x00092800010a7983 */ /* 0x004ea20000300a00 */
[----:B------:R-:W-:-:S02]  /*149e0*/  IMAD.MOV.U32 R2, RZ, RZ, R14 ;  /* 0x000000ffff027224 */ /* 0x000fc400078e000e */
[----:B------:R-:W-:Y:S01]  /*149f0*/  IMAD.MOV.U32 R29, RZ, RZ, R15 ;  /* 0x000000ffff1d7224 */ /* 0x000fe200078e000f */
[----:B--2---:R-:W-:Y:S04]  /*14a00*/  STL.64 [R1+0x1b80], R10 ;  /* 0x001b800a01007387 */ /* 0x004fe80000100a00 */
[----:B----4-:R0:W-:Y:S04]  /*14a10*/  STL.64 [R1+0x1b78], R8 ;  /* 0x001b780801007387 */ /* 0x0101e80000100a00 */
[----:B0-----:R-:W2:Y:S04]  /*14a20*/  LDL.LU.64 R8, [R1+0x930] ;  /* 0x0009300001087983 */ /* 0x001ea80000300a00 */
[----:B------:R-:W2:Y:S04]  /*14a30*/  LDL.LU.64 R10, [R1+0x938] ;  /* 0x00093800010a7983 */ /* 0x000ea80000300a00 */
[----:B------:R-:W4:Y:S04]  /*14a40*/  LDL.LU.64 R12, [R1+0x990] ;  /* 0x00099000010c7983 */ /* 0x000f280000300a00 */
[----:B------:R-:W2:Y:S04]  /*14a50*/  LDL.LU.64 R14, [R1+0x998] ;  /* 0x00099800010e7983 */ /* 0x000ea80000300a00 */
[----:B--2---:R-:W-:Y:S04]  /*14a60*/  STL.64 [R1+0x1ae8], R14 ;  /* 0x001ae80e01007387 */ /* 0x004fe80000100a00 */
[----:B----4-:R0:W-:Y:S04]  /*14a70*/  STL.64 [R1+0x1ae0], R12 ;  /* 0x001ae00c01007387 */ /* 0x0101e80000100a00 */
[----:B0-----:R-:W2:Y:S04]  /*14a80*/  LDL.LU.64 R12, [R1+0x9a0] ;  /* 0x0009a000010c7983 */ /* 0x001ea80000300a00 */
[----:B------:R-:W4:Y:S04]  /*14a90*/  LDL.LU.64 R14, [R1+0x9a8] ;  /* 0x0009a800010e7983 */ /* 0x000f280000300a00 */
[----:B----4-:R-:W-:Y:S04]  /*14aa0*/  STL.64 [R1+0x1af8], R14 ;  /* 0x001af80e01007387 */ /* 0x010fe80000100a00 */
[----:B--2---:R0:W-:Y:S04]  /*14ab0*/  STL.64 [R1+0x1af0], R12 ;  /* 0x001af00c01007387 */ /* 0x0041e80000100a00 */
[----:B0-----:R-:W2:Y:S04]  /*14ac0*/  LDL.64 R12, [R1+0x50] ;  /* 0x00005000010c7983 */ /* 0x001ea80000100a00 */
        /* <DEDUP_REMOVED lines=8> */
[----:B0-----:R-:W2:Y:S04]  /*14b50*/  LDL.LU.64 R20, [R1+0xb20] ;  /* 0x000b200001147983 */ /* 0x001ea80000300a00 */
[----:B------:R-:W4:Y:S04]  /*14b60*/  LDL.LU.64 R22, [R1+0xb28] ;  /* 0x000b280001167983 */ /* 0x000f280000300a00 */
[----:B----4-:R-:W-:Y:S04]  /*14b70*/  STL.64 [R1+0x1b38], R22 ;  /* 0x001b381601007387 */ /* 0x010fe80000100a00 */
[----:B--2---:R0:W-:Y:S04]  /*14b80*/  STL.64 [R1+0x1b30], R20 ;  /* 0x001b301401007387 */ /* 0x0041e80000100a00 */
[----:B0-----:R-:W2:Y:S04]  /*14b90*/  LDL.LU.64 R20, [R1+0xb40] ;  /* 0x000b400001147983 */ /* 0x001ea80000300a00 */
[----:B------:R-:W4:Y:S01]  /*14ba0*/  LDL.LU.64 R22, [R1+0xb48] ;  /* 0x000b480001167983 */ /* 0x000f220000300a00 */
[C---:B---3--:R-:W-:Y:S03]  /*14bb0*/  HMMA.16816.F32 R16, R4.reuse, R24, R16 ;  /* 0x000000180410723c */ /* 0x048fe60000001810 */
[----:B----4-:R-:W-:Y:S04]  /*14bc0*/  STL.64 [R1+0x1b48], R22 ;  /* 0x001b481601007387 */ /* 0x010fe80000100a00 */
[----:B--2---:R0:W-:Y:S04]  /*14bd0*/  STL.64 [R1+0x1b40], R20 ;  /* 0x001b401401007387 */ /* 0x0041e80000100a00 */
[----:B0-----:R-:W2:Y:S04]  /*14be0*/  LDL.LU.64 R20, [R1+0xb50] ;  /* 0x000b500001147983 */ /* 0x001ea80000300a00 */
[----:B------:R-:W3:Y:S04]  /*14bf0*/  LDL.LU.64 R22, [R1+0xb58] ;  /* 0x000b580001167983 */ /* 0x000ee80000300a00 */
[----:B---3--:R-:W-:Y:S04]  /*14c00*/  STL.64 [R1+0x1b58], R22 ;  /* 0x001b581601007387 */ /* 0x008fe80000100a00 */
[----:B--2---:R0:W-:Y:S04]  /*14c10*/  STL.64 [R1+0x1b50], R20 ;  /* 0x001b501401007387 */ /* 0x0041e80000100a00 */
[----:B0-----:R-:W2:Y:S04]  /*14c20*/  LDL.LU.64 R20, [R1+0xb60] ;  /* 0x000b600001147983 */ /* 0x001ea80000300a00 */
[----:B------:R-:W2:Y:S04]  /*14c30*/  LDL.LU.64 R22, [R1+0xb68] ;  /* 0x000b680001167983 */ /* 0x000ea80000300a00 */
[----:B------:R0:W-:Y:S04]  /*14c40*/  STL.64 [R1+0x530], R16 ;  /* 0x0005301001007387 */ /* 0x0001e80000100a00 */
[----:B------:R-:W-:Y:S04]  /*14c50*/  STL.64 [R1+0x538], R18 ;  /* 0x0005381201007387 */ /* 0x000fe80000100a00 */
[----:B0-----:R-:W3:Y:S02]  /*14c60*/  LDL.LU.64 R16, [R1+0x1b88] ;  /* 0x001b880001107983 */ /* 0x001ee40000300a00 */
[----:B---3--:R-:W-:Y:S01]  /*14c70*/  HMMA.16816.F32 R8, R4, R16, R8 ;  /* 0x000000100408723c */ /* 0x008fe20000001808 */
[----:B------:R-:W-:-:S02]  /*14c80*/  IMAD.MOV.U32 R15, RZ, RZ, R16 ;  /* 0x000000ffff0f7224 */ /* 0x000fc400078e0010 */
[----:B------:R-:W-:Y:S11]  /*14c90*/  IMAD.MOV.U32 R14, RZ, RZ, R17 ;  /* 0x000000ffff0e7224 */ /* 0x000ff600078e0011 */
[----:B------:R-:W-:Y:S09]  /*14ca0*/  @!UPT UIADD3 URZ, URZ, URZ, URZ ;  /* 0x0000003f3f3ff290 */ /* 0x000ff2000fffe03f */
[----:B------:R-:W-:Y:S04]  /*14cb0*/  STL.64 [R1+0x520], R8 ;  /* 0x0005200801007387 */ /* 0x000fe80000100a00 */
[----:B------:R0:W-:Y:S04]  /*14cc0*/  STL.64 [R1+0x528], R10 ;  /* 0x0005280a01007387 */ /* 0x0001e80000100a00 */
[----:B0-----:R-:W3:Y:S04]  /*14cd0*/  LDL.LU.64 R10, [R1+0x1b80] ;  /* 0x001b8000010a7983 */ /* 0x001ee80000300a00 */
[----:B------:R-:W3:Y:S04]  /*14ce0*/  LDL.LU.64 R8, [R1+0x1b78] ;  /* 0x001b780001087983 */ /* 0x000ee80000300a00 */
[----:B------:R-:W3:Y:S02]  /*14cf0*/  LDL.LU.64 R16, [R1+0x1b70] ;  /* 0x001b700001107983 */ /* 0x000ee40000300a00 */
[----:B---3--:R-:W-:Y:S02]  /*14d00*/  HMMA.16816.F32 R4, R4, R16, R8 ;  /* 0x000000100404723c */ /* 0x008fe40000001808 */
[----:B------:R-:W2:Y:S04]  /*14d10*/  LDL.LU.64 R10, [R1+0x1b68] ;  /* 0x001b6800010a7983 */ /* 0x000ea80000300a00 */
[----:B------:R-:W2:Y:S11]  /*14d20*/  LDL.LU.64 R8, [R1+0x1b60] ;  /* 0x001b600001087983 */ /* 0x000eb60000300a00 */
[----:B------:R-:W-:Y:S06]  /*14d30*/  @!UPT UIADD3 URZ, URZ, URZ, URZ ;  /* 0x0000003f3f3ff290 */ /* 0x000fec000fffe03f */
[----:B------:R-:W-:Y:S04]  /*14d40*/  STL.64 [R1+0x400], R4 ;  /* 0x0004000401007387 */ /* 0x000fe80000100a00 */
[----:B------:R-:W-:Y:S01]  /*14d50*/  STL.64 [R1+0x408], R6 ;  /* 0x0004080601007387 */ /* 0x000fe20000100a00 */
[C---:B--2---:R-:W-:Y:S11]  /*14d60*/  HMMA.16816.F32 R20, R8.reuse, R12, R20 ;  /* 0x0000000c0814723c */ /* 0x044ff60000001814 */
[----:B------:R-:W-:Y:S11]  /*14d70*/  @!UPT UIADD3 URZ, URZ, URZ, URZ ;  /* 0x0000003f3f3ff290 */ /* 0x000ff6000fffe03f */
[----:B------:R-:W-:Y:S01]  /*14d80*/  @!UPT UIADD3 URZ, URZ, URZ, URZ ;  /* 0x0000003f3f3ff290 */ /* 0x000fe2000fffe03f */
[----:B------:R-:W-:Y:S04]  /*14d90*/  STL.64 [R1+0x190], R20 ;  /* 0x0001901401007387 */ /* 0x000fe80000100a00 */
[----:B------:R0:W-:Y:S04]  /*14da0*/  STL.64 [R1+0x198], R22 ;  /* 0x0001981601007387 */ /* 0x0001e80000100a00 */
[----:B0-----:R-:W2:Y:S04]  /*14db0*/  LDL.LU.64 R22, [R1+0x1b58] ;  /* 0x001b580001167983 */ /* 0x001ea80000300a00 */
[----:B------:R-:W2:Y:S02]  /*14dc0*/  LDL.LU.64 R20, [R1+0x1b50] ;  /* 0x001b500001147983 */ /* 0x000ea40000300a00 */
[----:B--2---:R-:W-:Y:S11]  /*14dd0*/  HMMA.16816.F32 R20, R8, R24, R20 ;  /* 0x000000180814723c */ /* 0x004ff60000001814 */
[----:B------:R-:W-:Y:S11]  /*14de0*/  @!UPT UIADD3 URZ, URZ, URZ, URZ ;  /* 0x0000003f3f3ff290 */ /* 0x000ff6000fffe03f */
[----:B------:R-:W-:Y:S01]  /*14df0*/  @!UPT UIADD3 URZ, URZ, URZ, URZ ;  /* 0x0000003f3f3ff290 */ /* 0x000fe2000fffe03f */
[----:B------:R-:W-:Y:S04]  /*14e00*/  STL.64 [R1+0x180], R20 ;  /* 0x0001801401007387 */ /* 0x000fe80000100a00 */
[----:B------:R0:W-:Y:S04]  /*14e10*/  STL.64 [R1+0x188], R22 ;  /* 0x0001881601007387 */ /* 0x0001e80000100a00 */
[----:B0-----:R-:W2:Y:S04]  /*14e20*/  LDL.LU.64 R22, [R1+0x1b48] ;  /* 0x001b480001167983 */ /* 0x001ea80000300a00 */
[----:B------:R-:W2:Y:S01]  /*14e30*/  LDL.LU.64 R20, [R1+0x1b40] ;  /* 0x001b400001147983 */ /* 0x000ea20000300a00 */
[----:B------:R-:W-:-:S02]  /*14e40*/  IMAD.MOV.U32 R4, RZ, RZ, R15 ;  /* 0x000000ffff047224 */ /* 0x000fc400078e000f */
[----:B------:R-:W-:-:S07]  /*14e50*/  IMAD.MOV.U32 R5, RZ, RZ, R14 ;  /* 0x000000ffff057224 */ /* 0x000fce00078e000e */
[C---:B--2---:R-:W-:Y:S11]  /*14e60*/  HMMA.16816.F32 R20, R8.reuse, R4, R20 ;  /* 0x000000040814723c */ /* 0x044ff60000001814 */
[----:B------:R-:W-:Y:S11]  /*14e70*/  @!UPT UIADD3 URZ, URZ, URZ, URZ ;  /* 0x0000003f3f3ff290 */ /* 0x000ff6000fffe03f */
[----:B------:R-:W-:Y:S01]  /*14e80*/  @!UPT UIADD3 URZ, URZ, URZ, URZ ;  /* 0x0000003f3f3ff290 */ /* 0x000fe2000fffe03f */
[----:B------:R-:W-:Y:S04]  /*14e90*/  STL.64 [R1+0x170], R20 ;  /* 0x0001701401007387 */ /* 0x000fe80000100a00 */
[----:B------:R0:W-:Y:S04]  /*14ea0*/  STL.64 [R1+0x178], R22 ;  /* 0x0001781601007387 */ /* 0x0001e80000100a00 */
[----:B0-----:R-:W2:Y:S04]  /*14eb0*/  LDL.LU.64 R22, [R1+0x1b38] ;  /* 0x001b380001167983 */ /* 0x001ea80000300a00 */
[----:B------:R-:W2:Y:S02]  /*14ec0*/  LDL.LU.64 R20, [R1+0x1b30] ;  /* 0x001b300001147983 */ /* 0x000ea40000300a00 */
[----:B--2---:R-:W-:Y:S02]  /*14ed0*/  HMMA.16816.F32 R8, R8, R16, R20 ;  /* 0x000000100808723c */ /* 0x004fe40000001814 */
[----:B------:R-:W2:Y:S04]  /*14ee0*/  LDL.LU.64 R22, [R1+0x1b28] ;  /* 0x001b280001167983 */ /* 0x000ea80000300a00 */
[----:B------:R-:W2:Y:S11]  /*14ef0*/  LDL.LU.64 R20, [R1+0x1b20] ;  /* 0x001b200001147983 */ /* 0x000eb60000300a00 */
[----:B------:R-:W-:Y:S06]  /*14f00*/  @!UPT UIADD3 URZ, URZ, URZ, URZ ;  /* 0x0000003f3f3ff290 */ /* 0x000fec000fffe03f */
[----:B------:R-:W-:Y:S04]  /*14f10*/  STL.64 [R1+0x130], R8 ;  /* 0x0001300801007387 */ /* 0x000fe80000100a00 */
[----:B------:R0:W-:Y:S04]  /*14f20*/  STL.64 [R1+0x138], R10 ;  /* 0x0001380a01007387 */ /* 0x0001e80000100a00 */
[----:B0-----:R-:W2:Y:S04]  /*14f30*/  LDL.LU.64 R10, [R1+0x1b18] ;  /* 0x001b1800010a7983 */ /* 0x001ea80000300a00 */
[----:B------:R-:W2:Y:S01]  /*14f40*/  LDL.LU.64 R8, [R1+0x1b10] ;  /* 0x001b100001087983 */ /* 0x000ea20000300a00 */
[----:B------:R-:W-:-:S02]  /*14f50*/  IMAD.MOV.U32 R7, RZ, RZ, R12 ;  /* 0x000000ffff077224 */ /* 0x000fc400078e000c */
[----:B------:R-:W-:Y:S01]  /*14f60*/  IMAD.MOV.U32 R6, RZ, RZ, R13 ;  /* 0x000000ffff067224 */ /* 0x000fe200078e000d */
[C---:B--2---:R-:W-:Y:S11]  /*14f70*/  HMMA.16816.F32 R20, R8.reuse, R12, R20 ;  /* 0x0000000c0814723c */ /* 0x044ff60000001814 */
[----:B------:R-:W-:Y:S11]  /*14f80*/  @!UPT UIADD3 URZ, URZ, URZ, URZ ;  /* 0x0000003f3f3ff290 */ /* 0x000ff6000fffe03f */
[----:B------:R-:W-:Y:S01]  /*14f90*/  @!UPT UIADD3 URZ, URZ, URZ, URZ ;  /* 0x0000003f3f3ff290 */ /* 0x000fe2000fffe03f */
        /* <DEDUP_REMOVED lines=9> */
[----:B------:R-:W-:Y:S04]  /*15030*/  STL.64 [R1+0x280], R12 ;  /* 0x0002800c01007387 */ /* 0x000fe80000100a00 */
[----:B------:R0:W-:Y:S04]  /*15040*/  STL.64 [R1+0x288], R14 ;  /* 0x0002880e01007387 */ /* 0x0001e80000100a00 */
[----:B0-----:R-:W3:Y:S04]  /*15050*/  LDL.LU.64 R14, [R1+0x1ae8] ;  /* 0x001ae800010e7983 */ /* 0x001ee80000300a00 */
[----:B------:R-:W3:Y:S04]  /*15060*/  LDL.LU.64 R12, [R1+0x1ae0] ;  /* 0x001ae000010c7983 */ /* 0x000ee80000300a00 */
[----:B------:R0:W-:Y:S02]  /*15070*/  STL.64 [R1+0x1ab8], R24 ;  /* 0x001ab81801007387 */ /* 0x0001e40000100a00 */
[----:B0-----:R-:W-:-:S02]  /*15080*/  IMAD.MOV.U32 R24, RZ, RZ, R7 ;  /* 0x000000ffff187224 */ /* 0x001fc400078e0007 */
[----:B------:R-:W-:Y:S01]  /*15090*/  IMAD.MOV.U32 R25, RZ, RZ, R6 ;  /* 0x000000ffff197224 */ /* 0x000fe200078e0006 */
[C---:B---3--:R-:W-:Y:S11]  /*150a0*/  HMMA.16816.F32 R12, R8.reuse, R4, R12 ;  /* 0x00000004080c723c */ /* 0x048ff6000000180c */
[----:B------:R-:W-:Y:S11]  /*150b0*/  @!UPT UIADD3 URZ, URZ, URZ, URZ ;  /* 0x0000003f3f3ff290 */ /* 0x000ff6000fffe03f */
[----:B------:R-:W-:Y:S01]  /*150c0*/  @!UPT UIADD3 URZ, URZ, URZ, URZ ;  /* 0x0000003f3f3ff290 */ /* 0x000fe2000fffe03f */
[----:B------:R-:W-:Y:S04]  /*150d0*/  STL.64 [R1+0x270], R12 ;  /* 0x0002700c01007387 */ /* 0x000fe80000100a00 */
[----:B------:R0:W-:Y:S04]  /*150e0*/  STL.64 [R1+0x278], R14 ;  /* 0x0002780e01007387 */ /* 0x0001e80000100a00 */
[----:B0-----:R-:W3:Y:S04]  /*150f0*/  LDL.LU.64 R14, [R1+0x1ad8] ;  /* 0x001ad800010e7983 */ /* 0x001ee80000300a00 */
[----:B------:R-:W3:Y:S04]  /*15100*/  LDL.LU.64 R12, [R1+0x1ad0] ;  /* 0x001ad000010c7983 */ /* 0x000ee80000300a00 */
[----:B------:R2:W-:Y:S02]  /*15110*/  STL.64 [R1+0x1ab0], R4 ;  /* 0x001ab00401007387 */ /* 0x0005e40000100a00 */
[----:B--2---:R-:W-:Y:S11]  /*15120*/  HMMA.16816.F32 R4, R8, R16, R20 ;  /* 0x000000100804723c */ /* 0x004ff60000001814 */
[----:B------:R-:W-:Y:S11]  /*15130*/  @!UPT UIADD3 URZ, URZ, URZ, URZ ;  /* 0x0000003f3f3ff290 */ /* 0x000ff6000fffe03f */
[----:B------:R-:W-:Y:S01]  /*15140*/  @!UPT UIADD3 URZ, URZ, URZ, URZ ;  /* 0x0000003f3f3ff290 */ /* 0x000fe2000fffe03f */
[----:B------:R0:W-:Y:S04]  /*15150*/  STL.64 [R1+0x1c0], R4 ;  /* 0x0001c00401007387 */ /* 0x0001e80000100a00 */
[----:B------:R1:W-:Y:S04]  /*15160*/  STL.64 [R1+0x1c8], R6 ;  /* 0x0001c80601007387 */ /* 0x0003e80000100a00 */
[----:B0-----:R-:W2:Y:S04]  /*15170*/  LDL.LU.64 R4, [R1+0xb00] ;  /* 0x000b000001047983 */ /* 0x001ea80000300a00 */
[----:B-1----:R-:W4:Y:S01]  /*15180*/  LDL.LU.64 R6, [R1+0xb08] ;  /* 0x000b080001067983 */ /* 0x002f220000300a00 */
[----:B------:R-:W-:-:S02]  /*15190*/  IMAD.MOV.U32 R28, RZ, RZ, R26 ;  /* 0x000000ffff1c7224 */ /* 0x000fc400078e001a */
[----:B------:R-:W-:Y:S02]  /*151a0*/  IMAD.MOV.U32 R3, RZ, RZ, R27 ;  /* 0x000000ffff037224 */ /* 0x000fe400078e001b */
[----:B------:R-:W-:Y:S02]  /*151b0*/  IMAD.MOV.U32 R27, RZ, RZ, R16 ;  /* 0x000000ffff1b7224 */ /* 0x000fe400078e0010 */
[----:B------:R-:W-:Y:S01]  /*151c0*/  IMAD.MOV.U32 R26, RZ, RZ, R17 ;  /* 0x000000ffff1a7224 */ /* 0x000fe200078e0011 */
[----:B----4-:R-:W-:Y:S04]  /*151d0*/  STL.64 [R1+0x1ac8], R6 ;  /* 0x001ac80601007387 */ /* 0x010fe80000100a00 */
[----:B--2---:R0:W-:Y:S04]  /*151e0*/  STL.64 [R1+0x1ac0], R4 ;  /* 0x001ac00401007387 */ /* 0x0041e80000100a00 */
[----:B0-----:R-:W3:Y:S04]  /*151f0*/  LDL.LU.64 R4, [R1+0xb10] ;  /* 0x000b100001047983 */ /* 0x001ee80000300a00 */
[----:B------:R-:W3:Y:S04]  /*15200*/  LDL.LU.64 R6, [R1+0xb18] ;  /* 0x000b180001067983 */ /* 0x000ee80000300a00 */
[----:B------:R-:W2:Y:S04]  /*15210*/  LDL.LU.64 R16, [R1+0xad0] ;  /* 0x000ad00001107983 */ /* 0x000ea80000300a00 */
[----:B------:R-:W4:Y:S04]  /*15220*/  LDL.LU.64 R18, [R1+0xad8] ;  /* 0x000ad80001127983 */ /* 0x000f280000300a00 */
[----:B----4-:R-:W-:Y:S04]  /*15230*/  STL.64 [R1+0x1aa8], R18 ;  /* 0x001aa81201007387 */ /* 0x010fe80000100a00 */
[----:B--2---:R0:W-:Y:S04]  /*15240*/  STL.64 [R1+0x1aa0], R16 ;  /* 0x001aa01001007387 */ /* 0x0041e80000100a00 */
[----:B0-----:R-:W2:Y:S04]  /*15250*/  LDL.LU.64 R16, [R1+0xaf0] ;  /* 0x000af00001107983 */ /* 0x001ea80000300a00 */
[----:B------:R-:W2:Y:S04]  /*15260*/  LDL.LU.64 R18, [R1+0xaf8] ;  /* 0x000af80001127983 */ /* 0x000ea80000300a00 */
[----:B------:R-:W4:Y:S04]  /*15270*/  LDL.LU.64 R20, [R1+0x9e0] ;  /* 0x0009e00001147983 */ /* 0x000f280000300a00 */
[----:B------:R-:W2:Y:S04]  /*15280*/  LDL.LU.64 R22, [R1+0x9e8] ;  /* 0x0009e80001167983 */ /* 0x000ea80000300a00 */
[----:B--2---:R-:W-:Y:S04]  /*15290*/  STL.64 [R1+0x1a68], R22 ;  /* 0x001a681601007387 */ /* 0x004fe80000100a00 */
[----:B----4-:R0:W-:Y:S04]  /*152a0*/  STL.64 [R1+0x1a60], R20 ;  /* 0x001a601401007387 */ /* 0x0101e80000100a00 */
[----:B0-----:R-:W2:Y:S04]  /*152b0*/  LDL.LU.64 R20, [R1+0xa00] ;  /* 0x000a000001147983 */ /* 0x001ea80000300a00 */
[----:B------:R-:W4:Y:S01]  /*152c0*/  LDL.LU.64 R22, [R1+0xa08] ;  /* 0x000a080001167983 */ /* 0x000f220000300a00 */
[----:B------:R-:W-:-:S02]  /*152d0*/  IMAD.MOV.U32 R8, RZ, RZ, R27 ;  /* 0x000000ffff087224 */ /* 0x000fc400078e001b */
[----:B------:R-:W-:Y:S02]  /*152e0*/  IMAD.MOV.U32 R9, RZ, RZ, R26 ;  /* 0x000000ffff097224 */ /* 0x000fe400078e001a */
[C---:B---3--:R-:W-:Y:S01]  /*152f0*/  HMMA.16816.F32 R24, R12.reuse, R24, R4 ;  /* 0x000000180c18723c */ /* 0x048fe20000001804 */
        /* <DEDUP_REMOVED lines=8> */
[----:B------:R-:W3:Y:S04]  /*15380*/  LDL.LU.64 R6, [R1+0x1ac8] ;  /* 0x001ac80001067983 */ /* 0x000ee80000300a00 */
[----:B------:R-:W3:Y:S04]  /*15390*/  LDL.LU.64 R4, [R1+0x1ac0] ;  /* 0x001ac00001047983 */ /* 0x000ee80000300a00 */
[----:B------:R0:W-:Y:S04]  /*153a0*/  STL.64 [R1+0x160], R24 ;  /* 0x0001601801007387 */ /* 0x0001e80000100a00 */
[----:B------:R-:W-:Y:S04]  /*153b0*/  STL.64 [R1+0x168], R26 ;  /* 0x0001681a01007387 */ /* 0x000fe80000100a00 */
[----:B0-----:R-:W3:Y:S02]  /*153c0*/  LDL.LU.64 R24, [R1+0x1ab8] ;  /* 0x001ab80001187983 */ /* 0x001ee40000300a00 */
[C---:B---3--:R-:W-:Y:S11]  /*153d0*/  HMMA.16816.F32 R4, R12.reuse, R24, R4 ;  /* 0x000000180c04723c */ /* 0x048ff60000001804 */
[----:B------:R-:W-:Y:S11]  /*153e0*/  @!UPT UIADD3 URZ, URZ, URZ, URZ ;  /* 0x0000003f3f3ff290 */ /* 0x000ff6000fffe03f */
[----:B------:R-:W-:Y:S01]  /*153f0*/  @!UPT UIADD3 URZ, URZ, URZ, URZ ;  /* 0x0000003f3f3ff290 */ /* 0x000fe2000fffe03f */
[----:B------:R0:W-:Y:S04]  /*15400*/  STL.64 [R1+0x150], R4 ;  /* 0x0001500401007387 */ /* 0x0001e80000100a00 */
[----:B------:R-:W-:Y:S04]  /*15410*/  STL.64 [R1+0x158], R6 ;  /* 0x0001580601007387 */ /* 0x000fe80000100a00 */
[----:B0-----:R-:W3:Y:S02]  /*15420*/  LDL.LU.64 R4, [R1+0x1ab0] ;  /* 0x001ab00001047983 */ /* 0x001ee40000300a00 */
[C---:B---3--:R-:W-:Y:S11]  /*15430*/  HMMA.16816.F32 R16, R12.reuse, R4, R16 ;  /* 0x000000040c10723c */ /* 0x048ff60000001810 */
[----:B------:R-:W-:Y:S11]  /*15440*/  @!UPT UIADD3 URZ, URZ, URZ, URZ ;  /* 0x0000003f3f3ff290 */ /* 0x000ff6000fffe03f */
[----:B------:R-:W-:Y:S01]  /*15450*/  @!UPT UIADD3 URZ, URZ, URZ, URZ ;  /* 0x0000003f3f3ff290 */ /* 0x000fe2000fffe03f */
[----:B------:R-:W-:Y:S04]  /*15460*/  STL.64 [R1+0x140], R16 ;  /* 0x0001401001007387 */ /* 0x000fe80000100a00 */
[----:B------:R0:W-:Y:S04]  /*15470*/  STL.64 [R1+0x148], R18 ;  /* 0x0001481201007387 */ /* 0x0001e80000100a00 */
[----:B0-----:R-:W3:Y:S04]  /*15480*/  LDL.LU.64 R18, [R1+0x1aa8] ;  /* 0x001aa80001127983 */ /* 0x001ee80000300a00 */
[----:B------:R-:W3:Y:S02]  /*15490*/  LDL.LU.64 R16, [R1+0x1aa0] ;  /* 0x001aa00001107983 */ /* 0x000ee40000300a00 */
[----:B---3--:R-:W-:Y:S02]  /*154a0*/  HMMA.16816.F32 R12, R12, R8, R16 ;  /* 0x000000080c0c723c */ /* 0x008fe40000001810 */
[----:B------:R-:W2:Y:S04]  /*154b0*/  LDL.LU.64 R18, [R1+0x1a98] ;  /* 0x001a980001127983 */ /* 0x000ea80000300a00 */
[----:B------:R-:W2:Y:S11]  /*154c0*/  LDL.LU.64 R16, [R1+0x1a90] ;  /* 0x001a900001107983 */ /* 0x000eb60000300a00 */
[----:B------:R-:W-:Y:S06]  /*154d0*/  @!UPT UIADD3 URZ, URZ, URZ, URZ ;  /* 0x0000003f3f3ff290 */ /* 0x000fec000fffe03f */
[----:B------:R0:W-:Y:S04]  /*154e0*/  STL.64 [R1+0x10], R12 ;  /* 0x0000100c01007387 */ /* 0x0001e80000100a00 */
[----:B------:R1:W-:Y:S04]  /*154f0*/  STL.64 [R1+0x18], R14 ;  /* 0x0000180e01007387 */ /* 0x0003e80000100a00 */
[----:B0-----:R-:W3:Y:S04]  /*15500*/  LDL.LU.64 R12, [R1+0xaa0] ;  /* 0x000aa000010c7983 */ /* 0x001ee80000300a00 */
[----:B-1----:R-:W4:Y:S04]  /*15510*/  LDL.LU.64 R14, [R1+0xaa8] ;  /* 0x000aa800010e7983 */ /* 0x002f280000300a00 */
[----:B----4-:R-:W-:Y:S04]  /*15520*/  STL.64 [R1+0x1a40], R14 ;  /* 0x001a400e01007387 */ /* 0x010fe80000100a00 */
[----:B---3--:R0:W-:Y:S04]  /*15530*/  STL.64 [R1+0x1a38], R12 ;  /* 0x001a380c01007387 */ /* 0x0081e80000100a00 */
[----:B0-----:R-:W2:Y:S02]  /*15540*/  LDL.LU.64 R12, [R1+0x50] ;  /* 0x00005000010c7983 */ /* 0x001ea40000300a00 */
        /* <DEDUP_REMOVED lines=10> */
[----:B------:R-:W-:Y:S01]  /*155f0*/  STL.64 [R1+0x250], R20 ;  /* 0x0002501401007387 */ /* 0x000fe20000100a00 */
[----:B------:R0:W-:Y:S03]  /*15600*/  STL.64 [R1+0x258], R22 ;  /* 0x0002581601007387 */ /* 0x0001e60000100a00 */
[----:B0-----:R-:W2:Y:S01]  /*15610*/  LDL.LU.64 R22, [R1+0x1a78] ;  /* 0x001a780001167983 */ /* 0x001ea20000300a00 */
[----:B------:R-:W2:Y:S02]  /*15620*/  LDL.LU.64 R20, [R1+0x1a70] ;  /* 0x001a700001147983 */ /* 0x000ea40000300a00 */
[----:B------:R0:W-:Y:S02]  /*15630*/  STL.64 [R1+0x1a48], R24 ;  /* 0x001a481801007387 */ /* 0x0001e40000100a00 */
[----:B0-----:R-:W3:Y:S01]  /*15640*/  LDL.LU.64 R24, [R1+0xac0] ;  /* 0x000ac00001187983 */ /* 0x001ee20000300a00 */
[----:B------:R-:W3:Y:S01]  /*15650*/  LDL.LU.64 R26, [R1+0xac8] ;  /* 0x000ac800011a7983 */ /* 0x000ee20000300a00 */
[C---:B--2---:R-:W-:Y:S11]  /*15660*/  HMMA.16816.F32 R20, R16.reuse, R4, R20 ;  /* 0x000000041014723c */ /* 0x044ff60000001814 */
[----:B------:R-:W-:Y:S11]  /*15670*/  @!UPT UIADD3 URZ, URZ, URZ, URZ ;  /* 0x0000003f3f3ff290 */ /* 0x000ff6000fffe03f */
[----:B------:R-:W-:Y:S01]  /*15680*/  @!UPT UIADD3 URZ, URZ, URZ, URZ ;  /* 0x0000003f3f3ff290 */ /* 0x000fe2000fffe03f */
[----:B------:R-:W-:Y:S01]  /*15690*/  STL.64 [R1+0x240], R20 ;  /* 0x0002401401007387 */ /* 0x000fe20000100a00 */
[----:B------:R0:W-:Y:S03]  /*156a0*/  STL.64 [R1+0x248], R22 ;  /* 0x0002481601007387 */ /* 0x0001e60000100a00 */
[----:B0-----:R-:W2:Y:S01]  /*156b0*/  LDL.LU.64 R22, [R1+0x1a68] ;  /* 0x001a680001167983 */ /* 0x001ea20000300a00 */
[----:B------:R-:W2:Y:S02]  /*156c0*/  LDL.LU.64 R20, [R1+0x1a60] ;  /* 0x001a600001147983 */ /* 0x000ea40000300a00 */
[----:B--2---:R-:W-:Y:S01]  /*156d0*/  HMMA.16816.F32 R16, R16, R8, R20 ;  /* 0x000000081010723c */ /* 0x004fe20000001814 */
[----:B------:R-:W3:Y:S01]  /*156e0*/  LDL.LU.64 R22, [R1+0x1a58] ;  /* 0x001a580001167983 */ /* 0x000ee20000300a00 */
[----:B------:R-:W3:Y:S11]  /*156f0*/  LDL.LU.64 R20, [R1+0x1a50] ;  /* 0x001a500001147983 */ /* 0x000ef60000300a00 */
[----:B------:R-:W-:Y:S10]  /*15700*/  @!UPT UIADD3 URZ, URZ, URZ, URZ ;  /* 0x0000003f3f3ff290 */ /* 0x000ff4000fffe03f */
[----:B------:R0:W-:Y:S01]  /*15710*/  STL.64 [R1+0x1b0], R16 ;  /* 0x0001b01001007387 */ /* 0x0001e20000100a00 */
[----:B------:R1:W-:Y:S03]  /*15720*/  STL.64 [R1+0x1b8], R18 ;  /* 0x0001b81201007387 */ /* 0x0003e60000100a00 */
[----:B0-----:R-:W2:Y:S01]  /*15730*/  LDL.LU.64 R16, [R1+0xab0] ;  /* 0x000ab00001107983 */ /* 0x001ea20000300a00 */
[----:B-1----:R-:W2:Y:S02]  /*15740*/  LDL.LU.64 R18, [R1+0xab8] ;  /* 0x000ab80001127983 */ /* 0x002ea40000300a00 */
[----:B------:R-:W-:Y:S02]  /*15750*/  IMAD.MOV.U32 R7, RZ, RZ, R12 ;  /* 0x000000ffff077224 */ /* 0x000fe400078e000c */
[----:B------:R-:W-:Y:S01]  /*15760*/  IMAD.MOV.U32 R6, RZ, RZ, R13 ;  /* 0x000000ffff067224 */ /* 0x000fe200078e000d */
[C---:B---3--:R-:W-:Y:S11]  /*15770*/  HMMA.16816.F32 R24, R20.reuse, R12, R24 ;  /* 0x0000000c1418723c */ /* 0x048ff60000001818 */
[----:B------:R-:W-:Y:S11]  /*15780*/  @!UPT UIADD3 URZ, URZ, URZ, URZ ;  /* 0x0000003f3f3ff290 */ /* 0x000ff6000fffe03f */
[----:B------:R-:W-:Y:S01]  /*15790*/  @!UPT UIADD3 URZ, URZ, URZ, URZ ;  /* 0x0000003f3f3ff290 */ /* 0x000fe2000fffe03f */
[----:B------:R0:W-:Y:S01]  /*157a0*/  STL.64 [R1], R24 ;  /* 0x0000001801007387 */ /* 0x0001e20000100a00 */
[----:B------:R1:W-:Y:S03]  /*157b0*/  STL.64 [R1+0x8], R26 ;  /* 0x0000081a01007387 */ /* 0x0003e60000100a00 */
[----:B0-----:R-:W2:Y:S01]  /*157c0*/  LDL.LU.64 R24, [R1+0x1a48] ;  /* 0x001a480001187983 */ /* 0x001ea20000300a00 */
[----:B------:R-:W3:Y:S02]  /*157d0*/  LDL.LU.64 R14, [R1+0x1a40] ;  /* 0x001a4000010e7983 */ /* 0x000ee40000300a00 */
[----:B------:R-:W3:Y:S01]  /*157e0*/  LDL.LU.64 R12, [R1+0x1a38] ;  /* 0x001a3800010c7983 */ /* 0x000ee20000300a00 */
[----:B--2---:R-:W-:Y:S01]  /*157f0*/  HMMA.16816.F32 R16, R20, R24, R16 ;  /* 0x000000181410723c */ /* 0x004fe20000001810 */
[----:B------:R-:W-:Y:S02]  /*15800*/  IMAD.MOV.U32 R11, RZ, RZ, R24 ;  /* 0x000000ffff0b7224 */ /* 0x000fe400078e0018 */
[----:B------:R-:W-:-:S02]  /*15810*/  IMAD.MOV.U32 R10, RZ, RZ, R25 ;  /* 0x000000ffff0a7224 */ /* 0x000fc400078e0019 */
[----:B------:R-:W2:Y:S01]  /*15820*/  LDL.LU.64 R24, [R1+0xa90] ;  /* 0x000a900001187983 */ /* 0x000ea20000300a00 */
[----:B-1----:R-:W2:Y:S02]  /*15830*/  LDL.LU.64 R26, [R1+0xa98] ;  /* 0x000a9800011a7983 */ /* 0x002ea40000300a00 */
[C---:B---3--:R-:W-:Y:S11]  /*15840*/  HMMA.16816.F32 R12, R20.reuse, R4, R12 ;  /* 0x00000004140c723c */ /* 0x048ff6000000180c */
[----:B------:R-:W-:Y:S04]  /*15850*/  @!UPT UIADD3 URZ, URZ, URZ, URZ ;  /* 0x0000003f3f3ff290 */ /* 0x000fe8000fffe03f */
[----:B------:R0:W-:Y:S01]  /*15860*/  STL.64 [R1+0x15b8], R18 ;  /* 0x0015b81201007387 */ /* 0x0001e20000100a00 */
[----:B------:R1:W-:Y:S02]  /*15870*/  STL.64 [R1+0x15b0], R16 ;  /* 0x0015b01001007387 */ /* 0x0003e40000100a00 */
[----:B0-----:R-:W-:Y:S02]  /*15880*/  IMAD.MOV.U32 R18, RZ, RZ, R2 ;  /* 0x000000ffff127224 */ /* 0x001fe400078e0002 */
[----:B------:R-:W3:Y:S01]  /*15890*/  LDL.LU R2, [R1+0x1a30] ;  /* 0x001a300001027983 */ /* 0x000ee20000300800 */
[----:B------:R0:W-:Y:S02]  /*158a0*/  STL.64 [R1+0x1a08], R4 ;  /* 0x001a080401007387 */ /* 0x0001e40000100a00 */
[----:B-1----:R-:W-:Y:S02]  /*158b0*/  IMAD.MOV.U32 R16, RZ, RZ, R7 ;  /* 0x000000ffff107224 */ /* 0x002fe400078e0007 */
[----:B------:R-:W-:Y:S01]  /*158c0*/  IMAD.MOV.U32 R17, RZ, RZ, R6 ;  /* 0x000000ffff117224 */ /* 0x000fe200078e0006 */
[----:B0-----:R-:W4:Y:S01]  /*158d0*/  LDL.LU.64 R4, [R1+0x8a0] ;  /* 0x0008a00001047983 */ /* 0x001f220000300a00 */
[----:B------:R-:W3:Y:S01]  /*158e0*/  LDL.LU.64 R6, [R1+0x8a8] ;  /* 0x0008a80001067983 */ /* 0x000ee20000300a00 */
[----:B--2---:R-:W-:Y:S02]  /*158f0*/  HMMA.16816.F32 R20, R20, R8, R24 ;  /* 0x000000081414723c */ /* 0x004fe40000001818 */
[----:B---3--:R-:W-:Y:S01]  /*15900*/  STL.64 [R1+0x1a18], R6 ;  /* 0x001a180601007387 */ /* 0x008fe20000100a00 */
[----:B----4-:R0:W-:Y:S03]  /*15910*/  STL.64 [R1+0x1a10], R4 ;  /* 0x001a100401007387 */ /* 0x0101e60000100a00 */
[----:B0-----:R-:W2:Y:S01]  /*15920*/  LDL.LU.64 R4, [R1+0x880] ;  /* 0x0008800001047983 */ /* 0x001ea20000300a00 */
[----:B------:R-:W2:Y:S02]  /*15930*/  LDL.LU.64 R6, [R1+0x888] ;  /* 0x0008880001067983 */ /* 0x000ea40000300a00 */
[----:B------:R-:W-:Y:S02]  /*15940*/  STL.64 [R1+0x15a8], R14 ;  /* 0x0015a80e01007387 */ /* 0x000fe40000100a00 */
[----:B------:R-:W-:Y:S01]  /*15950*/  STL.64 [R1+0x15a0], R12 ;  /* 0x0015a00c01007387 */ /* 0x000fe20000100a00 */
[----:B------:R-:W2:Y:S01]  /*15960*/  LDL.LU.64 R26, [R1+0x1a28] ;  /* 0x001a2800011a7983 */ /* 0x000ea20000300a00 */
[----:B------:R-:W2:Y:S10]  /*15970*/  LDL.LU.64 R24, [R1+0x1a20] ;  /* 0x001a200001187983 */ /* 0x000eb40000300a00 */
[----:B------:R-:W-:Y:S02]  /*15980*/  STL.64 [R1+0x15c8], R22 ;  /* 0x0015c81601007387 */ /* 0x000fe40000100a00 */
[----:B------:R-:W-:Y:S01]  /*15990*/  STL.64 [R1+0x15c0], R20 ;  /* 0x0015c01401007387 */ /* 0x000fe20000100a00 */
[----:B--2---:R-:W-:Y:S11]  /*159a0*/  HMMA.16816.F32 R4, R24, R16, R4 ;  /* 0x000000101804723c */ /* 0x004ff60000001804 */
[----:B------:R-:W-:Y:S11]  /*159b0*/  @!UPT UIADD3 URZ, URZ, URZ, URZ ;  /* 0x0000003f3f3ff290 */ /* 0x000ff6000fffe03f */
[----:B------:R-:W-:Y:S01]  /*159c0*/  @!UPT UIADD3 URZ, URZ, URZ, URZ ;  /* 0x0000003f3f3ff290 */ /* 0x000fe2000fffe03f */
[----:B------:R-:W-:Y:S01]  /*159d0*/  STL.64 [R1+0x880], R4 ;  /* 0x0008800401007387 */ /* 0x000fe20000100a00 */
[----:B------:R0:W-:Y:S03]  /*159e0*/  STL.64 [R1+0x888], R6 ;  /* 0x0008880601007387 */ /* 0x0001e60000100a00 */
[----:B0-----:R-:W2:Y:S01]  /*159f0*/  LDL.LU.64 R6, [R1+0x1a18] ;  /* 0x001a180001067983 */ /* 0x001ea20000300a00 */
[----:B------:R-:W2:Y:S02]  /*15a00*/  LDL.LU.64 R4, [R1+0x1a10] ;  /* 0x001a100001047983 */ /* 0x000ea40000300a00 */
[----:B------:R-:W-:Y:S02]  /*15a10*/  IMAD.MOV.U32 R12, RZ, RZ, R11 ;  /* 0x000000ffff0c7224 */ /* 0x000fe400078e000b */
[----:B------:R-:W-:Y:S02]  /*15a20*/  IMAD.MOV.U32 R13, RZ, RZ, R10 ;  /* 0x000000ffff0d7224 */ /* 0x000fe400078e000a */
[----:B------:R-:W-:-:S02]  /*15a30*/  IMAD.MOV.U32 R19, RZ, RZ, R29 ;  /* 0x000000ffff137224 */ /* 0x000fc400078e001d */
[----:B------:R-:W-:Y:S02]  /*15a40*/  IMAD.MOV.U32 R14, RZ, RZ, R28 ;  /* 0x000000ffff0e7224 */ /* 0x000fe400078e001c */
[----:B------:R-:W-:Y:S02]  /*15a50*/  IMAD.MOV.U32 R15, RZ, RZ, R3 ;  /* 0x000000ffff0f7224 */ /* 0x000fe400078e0003 */
[----:B------:R-:W-:Y:S01]  /*15a60*/  IMAD.MOV.U32 R23, RZ, RZ, R0 ;  /* 0x000000ffff177224 */ /* 0x000fe200078e0000 */
[----:B------:R0:W-:Y:S01]  /*15a70*/  STL.64 [R1+0x1940], R18 ;  /* 0x0019401201007387 */ /* 0x0001e20000100a00 */
[----:B------:R-:W3:Y:S03]  /*15a80*/  LDL.LU.64 R16, [R1+0x8d0] ;  /* 0x0008d00001107983 */ /* 0x000ee60000300a00 */
[----:B0-----:R-:W3:Y:S01]  /*15a90*/  LDL.LU.64 R18, [R1+0x8d8] ;  /* 0x0008d80001127983 */ /* 0x001ee20000300a00 */
[----:B--2---:R-:W-:Y:S11]  /*15aa0*/  HMMA.16816.F32 R4, R24, R12, R4 ;  /* 0x0000000c1804723c */ /* 0x004ff60000001804 */
[----:B------:R-:W-:Y:S11]  /*15ab0*/  @!UPT UIADD3 URZ, URZ, URZ, URZ ;  /* 0x0000003f3f3ff290 */ /* 0x000ff6000fffe03f */
[----:B------:R-:W-:Y:S02]  /*15ac0*/  @!UPT UIADD3 URZ, URZ, URZ, URZ ;  /* 0x0000003f3f3ff290 */ /* 0x000fe4000fffe03f */
[----:B------:R-:W-:Y:S02]  /*15ad0*/  IMAD.MOV.U32 R0, RZ, RZ, R4 ;  /* 0x000000ffff007224 */ /* 0x000fe400078e0004 */
[----:B------:R-:W-:Y:S02]  /*15ae0*/  IMAD.MOV.U32 R28, RZ, RZ, R5 ;  /* 0x000000ffff1c7224 */ /* 0x000fe400078e0005 */
[----:B------:R-:W2:Y:S01]  /*15af0*/  LDL.LU.64 R4, [R1+0x1a08] ;  /* 0x001a080001047983 */ /* 0x000ea20000300a00 */
[----:B------:R0:W-:Y:S02]  /*15b00*/  STL.64 [R1+0x1a00], R14 ;  /* 0x001a000e01007387 */ /* 0x0001e40000100a00 */
[----:B------:R-:W2:Y:S01]  /*15b10*/  LDL.LU.64 R12, [R1+0x8c0] ;  /* 0x0008c000010c7983 */ /* 0x000ea20000300a00 */
[----:B0-----:R-:W2:Y:S01]  /*15b20*/  LDL.LU.64 R14, [R1+0x8c8] ;  /* 0x0008c800010e7983 */ /* 0x001ea20000300a00 */
[----:B------:R-:W-:Y:S02]  /*15b30*/  IMAD.MOV.U32 R22, RZ, RZ, R2 ;  /* 0x000000ffff167224 */ /* 0x000fe400078e0002 */
[----:B------:R-:W-:-:S02]  /*15b40*/  IMAD.MOV.U32 R2, RZ, RZ, R6 ;  /* 0x000000ffff027224 */ /* 0x000fc400078e0006 */
[----:B------:R-:W-:-:S05]  /*15b50*/  IMAD.MOV.U32 R3, RZ, RZ, R7 ;  /* 0x000000ffff037224 */ /* 0x000fca00078e0007 */
[----:B------:R-:W-:Y:S01]  /*15b60*/  STL [R1+0x1140], R3 ;  /* 0x0011400301007387 */ /* 0x000fe20000100800 */
[----:B------:R-:W-:Y:S02]  /*15b70*/  STL [R1+0x113c], R2 ;  /* 0x00113c0201007387 */ /* 0x000fe40000100800 */
[----:B------:R-:W-:Y:S02]  /*15b80*/  STL [R1+0x1138], R28 ;  /* 0x0011381c01007387 */ /* 0x000fe40000100800 */
[----:B------:R-:W-:Y:S01]  /*15b90*/  STL [R1+0x1134], R0 ;  /* 0x0011340001007387 */ /* 0x000fe20000100800 */
[C---:B--2---:R-:W-:Y:S08]  /*15ba0*/  HMMA.16816.F32 R4, R24.reuse, R4, R12 ;  /* 0x000000041804723c */ /* 0x044ff0000000180c */
[----:B---3--:R-:W-:Y:S11]  /*15bb0*/  HMMA.16816.F32 R24, R24, R8, R16 ;  /* 0x000000081818723c */ /* 0x008ff60000001810 */
[----:B------:R-:W-:Y:S05]  /*15bc0*/  @!UPT UIADD3 URZ, URZ, URZ, URZ ;  /* 0x0000003f3f3ff290 */ /* 0x000fea000fffe03f */
[----:B------:R-:W-:Y:S01]  /*15bd0*/  IMAD.MOV.U32 R29, RZ, RZ, R7 ;  /* 0x000000ffff1d7224 */ /* 0x000fe200078e0007 */
[----:B------:R-:W-:Y:S01]  /*15be0*/  STL.64 [R1+0x8c0], R4 ;  /* 0x0008c00401007387 */ /* 0x000fe20000100a00 */
[----:B------:R-:W-:Y:S03]  /*15bf0*/  STL [R1+0x8c8], R6 ;  /* 0x0008c80601007387 */ /* 0x000fe60000100800 */
[----:B------:R-:W-:Y:S02]  /*15c00*/  STL [R1+0x1180], R29 ;  /* 0x0011801d01007387 */ /* 0x000fe40000100800 */
[----:B------:R0:W-:Y:S02]  /*15c10*/  STL.64 [R1+0x10c0], R26 ;  /* 0x0010c01a01007387 */ /* 0x0001e40000100a00 */
[----:B------:R-:W-:Y:S01]  /*15c20*/  STL.64 [R1+0x10b8], R24 ;  /* 0x0010b81801007387 */ /* 0x000fe20000100a00 */
[----:B0-----:R-:W2:Y:S01]  /*15c30*/  LDL.LU R26, [R1+0x38] ;  /* 0x00003800011a7983 */ /* 0x001ea20000300800 */
[----:B------:R-:W2:Y:S03]  /*15c40*/  LDL.LU R27, [R1+0x3c] ;  /* 0x00003c00011b7983 */ /* 0x000ea60000300800 */
[----:B--2---:R0:W-:Y:S04]  /*15c50*/  STL.64 [R1+0x19a8], R26 ;  /* 0x0019a81a01007387 */ /* 0x0041e80000100a00 */
[----:B0-----:R-:W2:Y:S04]  /*15c60*/  LDL R26, [R1+0xd8] ;  /* 0x0000d800011a7983 */ /* 0x001ea80000100800 */
[----:B------:R-:W2:Y:S01]  /*15c70*/  LDL R27, [R1+0xdc] ;  /* 0x0000dc00011b7983 */ /* 0x000ea20000100800 */
[----:B------:R-:W3:Y:S02]  /*15c80*/  LDL.LU R12, [R1+0x550] ;  /* 0x00055000010c7983 */ /* 0x000ee40000300800 */
[----:B------:R-:W3:Y:S02]  /*15c90*/  LDL.LU R13, [R1+0x554] ;  /* 0x00055400010d7983 */ /* 0x000ee40000300800 */
[----:B------:R-:W3:Y:S01]  /*15ca0*/  LDL.LU R14, [R1+0x558] ;  /* 0x00055800010e7983 */ /* 0x000ee20000300800 */
[----:B------:R-:W3:Y:S04]  /*15cb0*/  LDL.LU R15, [R1+0x55c] ;  /* 0x00055c00010f7983 */ /* 0x000ee80000300800 */
[----:B--2---:R0:W-:Y:S04]  /*15cc0*/  STL.64 [R1+0x19b8], R26 ;  /* 0x0019b81a01007387 */ /* 0x0041e80000100a00 */
[----:B0-----:R-:W2:Y:S04]  /*15cd0*/  LDL.64 R26, [R1+0xe8] ;  /* 0x0000e800011a7983 */ /* 0x001ea80000100a00 */
[----:B--2---:R0:W-:Y:S04]  /*15ce0*/  STL.64 [R1+0x19d0], R26 ;  /* 0x0019d01a01007387 */ /* 0x0041e80000100a00 */
[----:B0-----:R-:W2:Y:S04]  /*15cf0*/  LDL.64 R26, [R1+0xf8] ;  /* 0x0000f800011a7983 */ /* 0x001ea80000100a00 */
[----:B--2---:R0:W-:Y:S01]  /*15d00*/  STL.64 [R1+0x19e8], R26 ;  /* 0x0019e81a01007387 */ /* 0x0041e20000100a00 */
[----:B------:R-:W2:Y:S02]  /*15d10*/  LDL.LU R24, [R1+0x3b0] ;  /* 0x0003b00001187983 */ /* 0x000ea40000300800 */
[----:B------:R-:W2:Y:S01]  /*15d20*/  LDL.LU R25, [R1+0x3b4] ;  /* 0x0003b40001197983 */ /* 0x000ea20000300800 */
[----:B0-----:R-:W4:Y:S01]  /*15d30*/  LDL.LU R26, [R1+0x3b8] ;  /* 0x0003b800011a7983 */ /* 0x001f220000300800 */
[----:B------:R-:W4:Y:S03]  /*15d40*/  LDL.LU R27, [R1+0x3bc] ;  /* 0x0003bc00011b7983 */ /* 0x000f260000300800 */
[----:B----4-:R0:W-:Y:S01]  /*15d50*/  STL.64 [R1+0x19f8], R26 ;  /* 0x0019f81a01007387 */ /* 0x0101e20000100a00 */
[----:B--2---:R-:W-:Y:S02]  /*15d60*/  STL.64 [R1+0x19f0], R24 ;  /* 0x0019f01801007387 */ /* 0x004fe40000100a00 */
[----:B------:R-:W2:Y:S01]  /*15d70*/  LDL.64 R18, [R1+0xb8] ;  /* 0x0000b80001127983 */ /* 0x000ea20000100a00 */
[----:B0-----:R-:W3:Y:S04]  /*15d80*/  LDL.64 R26, [R1+0x118] ;  /* 0x00011800011a7983 */ /* 0x001ee80000100a00 */
[----:B--2---:R0:W-:Y:S01]  /*15d90*/  STL.64 [R1+0x19b0], R18 ;  /* 0x0019b01201007387 */ /* 0x0041e20000100a00 */
[----:B------:R-:W2:Y:S02]  /*15da0*/  LDL.LU R16, [R1+0x380] ;  /* 0x0003800001107983 */ /* 0x000ea40000300800 */
[----:B------:R-:W2:Y:S01]  /*15db0*/  LDL.LU R17, [R1+0x384] ;  /* 0x0003840001117983 */ /* 0x000ea20000300800 */
[----:B0-----:R-:W4:Y:S01]  /*15dc0*/  LDL.LU R18, [R1+0x388] ;  /* 0x0003880001127983 */ /* 0x001f220000300800 */
[----:B------:R-:W4:Y:S03]  /*15dd0*/  LDL.LU R19, [R1+0x38c] ;  /* 0x00038c0001137983 */ /* 0x000f260000300800 */
[----:B------:R-:W0:Y:S04]  /*15de0*/  S2R R7, SR_TID.X ;  /* 0x0000000000077919 */ /* 0x000e280000002100 */
[----:B------:R-:W1:Y:S01]  /*15df0*/  S2R R6, SR_TID.X ;  /* 0x0000000000067919 */ /* 0x000e620000002100 */
[----:B0-----:R-:W-:Y:S01]  /*15e00*/  IMAD.SHL.U32 R4, R7, 0x2, RZ ;  /* 0x0000000207047824 */ /* 0x001fe200078e00ff */
[----:B-1----:R-:W-:-:S02]  /*15e10*/  LOP3.LUT R6, R6, 0x7, RZ, 0xc0, !PT ;  /* 0x0000000706067812 */ /* 0x002fc400078ec0ff */
[----:B------:R-:W-:Y:S02]  /*15e20*/  LOP3.LUT R5, R7, 0x40, RZ, 0xc0, !PT ;  /* 0x0000004007057812 */ /* 0x000fe400078ec0ff */
[----:B------:R-:W-:Y:S01]  /*15e30*/  LOP3.LUT R21, R4, 0x10, RZ, 0xc0, !PT ;  /* 0x0000001004157812 */ /* 0x000fe200078ec0ff */
[----:B------:R-:W-:-:S03]  /*15e40*/  IMAD R6, R6, 0x210, RZ ;  /* 0x0000021006067824 */ /* 0x000fc600078e02ff */
[----:B------:R-:W-:Y:S01]  /*15e50*/  LEA.HI R21, R5, R21, RZ, 0x1f ;  /* 0x0000001505157211 */ /* 0x000fe200078ff8ff */
[----:B------:R-:W-:-:S03]  /*15e60*/  IMAD.SHL.U32 R7, R7, 0x100, RZ ;  /* 0x0000010007077824 */ /* 0x000fc600078e00ff */
[----:B------:R-:W-:-:S04]  /*15e70*/  LOP3.LUT R21, R6, R21, RZ, 0x3c, !PT ;  /* 0x0000001506157212 */ /* 0x000fc800078e3cff */
[----:B------:R-:W-:-:S05]  /*15e80*/  LOP3.LUT R21, R21, 0x1000, R7, 0xf8, !PT ;  /* 0x0000100015157812 */ /* 0x000fca00078ef807 */
[----:B------:R-:W3:Y:S04]  /*15e90*/  LDSM.16.MT88.4 R4, [R21+0x2000] ;  /* 0x002000001504783b */ /* 0x000ee80000004200 */
[----:B------:R-:W0:Y:S04]  /*15ea0*/  LDSM.16.MT88.4 R8, [R21+0x2080] ;  /* 0x002080001508783b */ /* 0x000e280000004200 */
[----:B----4-:R-:W-:Y:S01]  /*15eb0*/  STL.64 [R1+0x19c8], R18 ;  /* 0x0019c81201007387 */ /* 0x010fe20000100a00 */
[----:B--2---:R1:W-:Y:S03]  /*15ec0*/  STL.64 [R1+0x19c0], R16 ;  /* 0x0019c01001007387 */ /* 0x0043e60000100a00 */
[----:B-1----:R-:W2:Y:S01]  /*15ed0*/  LDL.LU R16, [R1+0x390] ;  /* 0x0003900001107983 */ /* 0x002ea20000300800 */
[----:B------:R-:W2:Y:S02]  /*15ee0*/  LDL.LU R17, [R1+0x394] ;  /* 0x0003940001117983 */ /* 0x000ea40000300800 */
[----:B------:R-:W4:Y:S02]  /*15ef0*/  LDL.LU R18, [R1+0x398] ;  /* 0x0003980001127983 */ /* 0x000f240000300800 */
[----:B------:R-:W4:Y:S01]  /*15f00*/  LDL.LU R19, [R1+0x39c] ;  /* 0x00039c0001137983 */ /* 0x000f220000300800 */
[----:B---3--:R-:W-:Y:S01]  /*15f10*/  HMMA.16816.F32 R12, R4, R26, R12 ;  /* 0x0000001a040c723c */ /* 0x008fe2000000180c */
[----:B----4-:R-:W-:Y:S01]  /*15f20*/  STL.64 [R1+0x19e0], R18 ;  /* 0x0019e01201007387 */ /* 0x010fe20000100a00 */
[----:B--2---:R1:W-:Y:S03]  /*15f30*/  STL.64 [R1+0x19d8], R16 ;  /* 0x0019d81001007387 */ /* 0x0043e60000100a00 */
[----:B-1----:R-:W2:Y:S01]  /*15f40*/  LDL.LU R16, [R1+0x3a0] ;  /* 0x0003a00001107983 */ /* 0x002ea20000300800 */
[----:B------:R-:W2:Y:S02]  /*15f50*/  LDL.LU R17, [R1+0x3a4] ;  /* 0x0003a40001117983 */ /* 0x000ea40000300800 */
[----:B------:R-:W2:Y:S02]  /*15f60*/  LDL.LU R18, [R1+0x3a8] ;  /* 0x0003a80001127983 */ /* 0x000ea40000300800 */
[----:B------:R-:W2:Y:S01]  /*15f70*/  LDL.LU R19, [R1+0x3ac] ;  /* 0x0003ac0001137983 */ /* 0x000ea20000300800 */
[----:B0-----:R0:W-:Y:S01]  /*15f80*/  STL.64 [R1+0x1900], R10 ;  /* 0x0019000a01007387 */ /* 0x0011e20000100a00 */
[----:B------:R-:W-:Y:S03]  /*15f90*/  STL.64 [R1+0x18f8], R8 ;  /* 0x0018f80801007387 */ /* 0x000fe60000100a00 */
[----:B0-----:R-:W3:Y:S01]  /*15fa0*/  LDL.64 R10, [R1+0xc8] ;  /* 0x0000c800010a7983 */ /* 0x001ee20000100a00 */
[----:B------:R-:W-:Y:S07]  /*15fb0*/  STL [R1+0x18d8], R21 ;  /* 0x0018d81501007387 */ /* 0x000fee0000100800 */
[----:B------:R0:W-:Y:S02]  /*15fc0*/  STL.64 [R1+0x550], R12 ;  /* 0x0005500c01007387 */ /* 0x0001e40000100a00 */
[----:B------:R1:W-:Y:S02]  /*15fd0*/  STL.64 [R1+0x558], R14 ;  /* 0x0005580e01007387 */ /* 0x0003e40000100a00 */
[----:B0-----:R-:W-:Y:S01]  /*15fe0*/  IMAD.MOV.U32 R13, RZ, RZ, R26 ;  /* 0x000000ffff0d7224 */ /* 0x001fe200078e001a */
[----:B-1----:R-:W4:Y:S01]  /*15ff0*/  LDL.LU.64 R14, [R1+0x1a00] ;  /* 0x001a0000010e7983 */ /* 0x002f220000300a00 */
[----:B------:R-:W-:-:S02]  /*16000*/  IMAD.MOV.U32 R12, RZ, RZ, R27 ;  /* 0x000000ffff0c7224 */ /* 0x000fc400078e001b */
[----:B------:R-:W2:Y:S02]  /*16010*/  LDL.LU.64 R26, [R1+0x19f8] ;  /* 0x0019f800011a7983 */ /* 0x000ea40000300a00 */
[----:B------:R-:W2:Y:S02]  /*16020*/  LDL.LU.64 R24, [R1+0x19f0] ;  /* 0x0019f00001187983 */ /* 0x000ea40000300a00 */
[C---:B--2---:R-:W-:Y:S01]  /*16030*/  HMMA.16816.F32 R24, R4.reuse, R22, R24 ;  /* 0x000000160418723c */ /* 0x044fe20000001818 */
[----:B----4-:R-:W-:Y:S01]  /*16040*/  STL.64 [R1+0x1938], R14 ;  /* 0x0019380e01007387 */ /* 0x010fe20000100a00 */
[----:B------:R0:W-:Y:S03]  /*16050*/  STL.64 [R1+0x1930], R12 ;  /* 0x0019300c01007387 */ /* 0x0001e60000100a00 */
[----:B0-----:R-:W2:Y:S01]  /*16060*/  LDL.LU R12, [R1+0x360] ;  /* 0x00036000010c7983 */ /* 0x001ea20000300800 */
[----:B------:R-:W2:Y:S02]  /*16070*/  LDL.LU R13, [R1+0x364] ;  /* 0x00036400010d7983 */ /* 0x000ea40000300800 */
[----:B------:R-:W2:Y:S02]  /*16080*/  LDL.LU R14, [R1+0x368] ;  /* 0x00036800010e7983 */ /* 0x000ea40000300800 */
[----:B------:R-:W2:Y:S11]  /*16090*/  LDL.LU R15, [R1+0x36c] ;  /* 0x00036c00010f7983 */ /* 0x000eb60000300800 */
[----:B------:R-:W-:Y:S02]  /*160a0*/  @!UPT UIADD3 URZ, URZ, URZ, URZ ;  /* 0x0000003f3f3ff290 */ /* 0x000fe4000fffe03f */
[----:B------:R-:W-:Y:S01]  /*160b0*/  STL.64 [R1+0xc60], R24 ;  /* 0x000c601801007387 */ /* 0x000fe20000100a00 */
[----:B------:R0:W-:Y:S03]  /*160c0*/  STL.64 [R1+0xc68], R26 ;  /* 0x000c681a01007387 */ /* 0x0001e60000100a00 */
[----:B0-----:R-:W4:Y:S02]  /*160d0*/  LDL.LU.64 R26, [R1+0x19e8] ;  /* 0x0019e800011a7983 */ /* 0x001f240000300a00 */
[C---:B----4-:R-:W-:Y:S01]  /*160e0*/  HMMA.16816.F32 R16, R4.reuse, R26, R16 ;  /* 0x0000001a0410723c */ /* 0x050fe20000001810 */
[----:B------:R-:W-:Y:S02]  /*160f0*/  IMAD.MOV.U32 R20, RZ, RZ, R26 ;  /* 0x000000ffff147224 */ /* 0x000fe400078e001a */
[----:B------:R-:W-:Y:S11]  /*16100*/  IMAD.MOV.U32 R3, RZ, RZ, R27 ;  /* 0x000000ffff037224 */ /* 0x000ff600078e001b */
[----:B------:R-:W-:Y:S09]  /*16110*/  @!UPT UIADD3 URZ, URZ, URZ, URZ ;  /* 0x0000003f3f3ff290 */ /* 0x000ff2000fffe03f */
[----:B------:R-:W-:Y:S01]  /*16120*/  STL.64 [R1+0xc50], R16 ;  /* 0x000c501001007387 */ /* 0x000fe20000100a00 */
[----:B------:R0:W-:Y:S03]  /*16130*/  STL.64 [R1+0xc58], R18 ;  /* 0x000c581201007387 */ /* 0x0001e60000100a00 */
[----:B0-----:R-:W4:Y:S01]  /*16140*/  LDL.LU.64 R18, [R1+0x19e0] ;  /* 0x0019e00001127983 */ /* 0x001f220000300a00 */
[----:B------:R-:W4:Y:S02]  /*16150*/  LDL.LU.64 R16, [R1+0x19d8] ;  /* 0x0019d80001107983 */ /* 0x000f240000300a00 */
[----:B------:R-:W4:Y:S02]  /*16160*/  LDL.LU.64 R26, [R1+0x19d0] ;  /* 0x0019d000011a7983 */ /* 0x000f240000300a00 */
[----:B------:R-:W-:Y:S01]  /*16170*/  STL [R1+0x18e0], R3 ;  /* 0x0018e00301007387 */ /* 0x000fe20000100800 */
[----:B------:R0:W-:Y:S01]  /*16180*/  STL [R1+0x18dc], R20 ;  /* 0x0018dc1401007387 */ /* 0x0001e20000100800 */
[----:B------:R1:W-:Y:S03]  /*16190*/  STL.64 [R1+0x19a0], R22 ;  /* 0x0019a01601007387 */ /* 0x0003e60000100a00 */
[----:B0-----:R-:W3:Y:S01]  /*161a0*/  LDL.LU R20, [R1+0x370] ;  /* 0x0003700001147983 */ /* 0x001ee20000300800 */
[----:B------:R-:W3:Y:S02]  /*161b0*/  LDL.LU R21, [R1+0x374] ;  /* 0x0003740001157983 */ /* 0x000ee40000300800 */
[----:B-1----:R-:W3:Y:S02]  /*161c0*/  LDL.LU R22, [R1+0x378] ;  /* 0x0003780001167983 */ /* 0x002ee40000300800 */
[----:B------:R-:W3:Y:S01]  /*161d0*/  LDL.LU R23, [R1+0x37c] ;  /* 0x00037c0001177983 */ /* 0x000ee20000300800 */
[----:B----4-:R-:W-:Y:S01]  /*161e0*/  HMMA.16816.F32 R16, R4, R26, R16 ;  /* 0x0000001a0410723c */ /* 0x010fe20000001810 */
[----:B------:R-:W-:-:S02]  /*161f0*/  IMAD.MOV.U32 R2, RZ, RZ, R26 ;  /* 0x000000ffff027224 */ /* 0x000fc400078e001a */
[----:B------:R-:W-:Y:S11]  /*16200*/  IMAD.MOV.U32 R0, RZ, RZ, R27 ;  /* 0x000000ffff007224 */ /* 0x000ff600078e001b */
[----:B------:R-:W-:Y:S09]  /*16210*/  @!UPT UIADD3 URZ, URZ, URZ, URZ ;  /* 0x0000003f3f3ff290 */ /* 0x000ff2000fffe03f */
[----:B------:R-:W-:Y:S01]  /*16220*/  STL.64 [R1+0xc40], R16 ;  /* 0x000c401001007387 */ /* 0x000fe20000100a00 */
[----:B------:R0:W-:Y:S03]  /*16230*/  STL.64 [R1+0xc48], R18 ;  /* 0x000c481201007387 */ /* 0x0001e60000100a00 */
[----:B0-----:R-:W4:Y:S01]  /*16240*/  LDL.LU.64 R18, [R1+0x19c8] ;  /* 0x0019c80001127983 */ /* 0x001f220000300a00 */
[----:B------:R-:W4:Y:S02]  /*16250*/  LDL.LU.64 R16, [R1+0x19c0] ;  /* 0x0019c00001107983 */ /* 0x000f240000300a00 */
[----:B------:R-:W4:Y:S01]  /*16260*/  LDL.LU.64 R26, [R1+0x19b8] ;  /* 0x0019b800011a7983 */ /* 0x000f220000300a00 */
[C---:B---3--:R-:W-:Y:S01]  /*16270*/  HMMA.16816.F32 R20, R4.reuse, R10, R20 ;  /* 0x0000000a0414723c */ /* 0x048fe20000001814 */
[----:B------:R-:W-:Y:S01]  /*16280*/  STL [R1+0x18e8], R0 ;  /* 0x0018e80001007387 */ /* 0x000fe20000100800 */
[----:B------:R-:W-:Y:S06]  /*16290*/  STL [R1+0x18e4], R2 ;  /* 0x0018e40201007387 */ /* 0x000fec0000100800 */
[----:B----4-:R-:W-:Y:S01]  /*162a0*/  HMMA.16816.F32 R24, R4, R26, R16 ;  /* 0x0000001a0418723c */ /* 0x010fe20000001810 */
[----:B------:R-:W3:Y:S11]  /*162b0*/  LDL.LU.64 R18, [R1+0x19b0] ;  /* 0x0019b00001127983 */ /* 0x000ef60000300a00 */
[----:B------:R-:W-:Y:S11]  /*162c0*/  @!UPT UIADD3 URZ, URZ, URZ, URZ ;  /* 0x0000003f3f3ff290 */ /* 0x000ff6000fffe03f */
[----:B------:R-:W-:Y:S01]  /*162d0*/  STL.64 [R1+0xc30], R24 ;  /* 0x000c301801007387 */ /* 0x000fe20000100a00 */
[----:B------:R0:W-:Y:S03]  /*162e0*/  STL.64 [R1+0xc38], R26 ;  /* 0x000c381a01007387 */ /* 0x0001e60000100a00 */
[----:B0-----:R-:W4:Y:S01]  /*162f0*/  LDL.LU.64 R26, [R1+0x19a8] ;  /* 0x0019a800011a7983 */ /* 0x001f220000300a00 */
[----:B------:R-:W-:Y:S02]  /*16300*/  STL.64 [R1+0xc20], R20 ;  /* 0x000c201401007387 */ /* 0x000fe40000100a00 */
[----:B------:R-:W-:Y:S02]  /*16310*/  IMAD.MOV.U32 R25, RZ, RZ, R10 ;  /* 0x000000ffff197224 */ /* 0x000fe400078e000a */
[----:B------:R-:W-:Y:S01]  /*16320*/  IMAD.MOV.U32 R24, RZ, RZ, R11 ;  /* 0x000000ffff187224 */ /* 0x000fe200078e000b */
[----:B------:R-:W-:Y:S01]  /*16330*/  STL.64 [R1+0xc28], R22 ;  /* 0x000c281601007387 */ /* 0x000fe20000100a00 */
[----:B------:R-:W2:Y:S02]  /*16340*/  LDL R10, [R1+0x28] ;  /* 0x00002800010a7983 */ /* 0x000ea40000100800 */
[----:B------:R-:W2:Y:S02]  /*16350*/  LDL R11, [R1+0x2c] ;  /* 0x00002c00010b7983 */ /* 0x000ea40000100800 */
[----:B---3--:R-:W-:-:S02]  /*16360*/  IMAD.MOV.U32 R29, RZ, RZ, R18 ;  /* 0x000000ffff1d7224 */ /* 0x008fc400078e0012 */
[----:B------:R-:W-:Y:S01]  /*16370*/  IMAD.MOV.U32 R28, RZ, RZ, R19 ;  /* 0x000000ffff1c7224 */ /* 0x000fe200078e0013 */
[----:B--2---:R0:W-:Y:S02]  /*16380*/  STL.64 [R1+0x1918], R10 ;  /* 0x0019180a01007387 */ /* 0x0041e40000100a00 */
[C---:B0-----:R-:W-:Y:S02]  /*16390*/  HMMA.16816.F32 R8, R4.reuse, R18, R12 ;  /* 0x000000120408723c */ /* 0x041fe4000000180c */
[----:B------:R0:W-:Y:S01]  /*163a0*/  STL [R1+0x18f0], R24 ;  /* 0x0018f01801007387 */ /* 0x0001e20000100800 */
[----:B------:R1:W-:Y:S02]  /*163b0*/  STL [R1+0x18ec], R25 ;  /* 0x0018ec1901007387 */ /* 0x0003e40000100800 */
[----:B----4-:R2:W-:Y:S11]  /*163c0*/  STL.64 [R1+0x1978], R26 ;  /* 0x0019781a01007387 */ /* 0x0105f60000100a00 */
[----:B------:R-:W-:Y:S07]  /*163d0*/  @!UPT UIADD3 URZ, URZ, URZ, URZ ;  /* 0x0000003f3f3ff290 */ /* 0x000fee000fffe03f */
[----:B------:R-:W-:Y:S01]  /*163e0*/  STL.64 [R1+0xc10], R8 ;  /* 0x000c100801007387 */ /* 0x000fe20000100a00 */
[----:B------:R-:W-:Y:S02]  /*163f0*/  STL.64 [R1+0xc18], R10 ;  /* 0x000c180a01007387 */ /* 0x000fe40000100a00 */
[----:B------:R-:W3:Y:S02]  /*16400*/  LDL R18, [R1+0x68] ;  /* 0x0000680001127983 */ /* 0x000ee40000100800 */
[----:B------:R-:W3:Y:S02]  /*16410*/  LDL R19, [R1+0x6c] ;  /* 0x00006c0001137983 */ /* 0x000ee40000100800 */
[----:B---3--:R-:W-:Y:S01]  /*16420*/  STL.64 [R1+0x1958], R18 ;  /* 0x0019581201007387 */ /* 0x008fe20000100a00 */
[----:B------:R-:W3:Y:S02]  /*16430*/  LDL.LU R12, [R1+0x210] ;  /* 0x00021000010c7983 */ /* 0x000ee40000300800 */
[----:B------:R-:W3:Y:S02]  /*16440*/  LDL.LU R13, [R1+0x214] ;  /* 0x00021400010d7983 */ /* 0x000ee40000300800 */
[----:B------:R-:W4:Y:S01]  /*16450*/  LDL.LU R14, [R1+0x218] ;  /* 0x00021800010e7983 */ /* 0x000f220000300800 */
[----:B------:R-:W4:Y:S01]  /*16460*/  LDL.LU R15, [R1+0x21c] ;  /* 0x00021c00010f7983 */ /* 0x000f220000300800 */
[----:B0-----:R-:W3:Y:S02]  /*16470*/  LDL.LU R24, [R1+0x330] ;  /* 0x0003300001187983 */ /* 0x001ee40000300800 */
[----:B-1----:R-:W3:Y:S02]  /*16480*/  LDL.LU R25, [R1+0x334] ;  /* 0x0003340001197983 */ /* 0x002ee40000300800 */
[----:B--2---:R-:W2:Y:S01]  /*16490*/  LDL.LU R26, [R1+0x338] ;  /* 0x00033800011a7983 */ /* 0x004ea20000300800 */
[----:B------:R-:W2:Y:S01]  /*164a0*/  LDL.LU R27, [R1+0x33c] ;  /* 0x00033c00011b7983 */ /* 0x000ea20000300800 */
[----:B------:R-:W3:Y:S02]  /*164b0*/  LDL.LU R20, [R1+0x350] ;  /* 0x0003500001147983 */ /* 0x000ee40000300800 */
[----:B------:R-:W4:Y:S02]  /*164c0*/  LDL.LU R21, [R1+0x354] ;  /* 0x0003540001157983 */ /* 0x000f240000300800 */
[----:B------:R-:W4:Y:S01]  /*164d0*/  LDL.LU R22, [R1+0x358] ;  /* 0x0003580001167983 */ /* 0x000f220000300800 */
[----:B------:R-:W4:Y:S04]  /*164e0*/  LDL.LU R23, [R1+0x35c] ;  /* 0x00035c0001177983 */ /* 0x000f280000300800 */
[----:B--2---:R0:W-:Y:S01]  /*164f0*/  STL.64 [R1+0x1988], R26 ;  /* 0x0019881a01007387 */ /* 0x0041e20000100a00 */
[----:B---3--:R-:W-:Y:S03]  /*16500*/  STL.64 [R1+0x1980], R24 ;  /* 0x0019801801007387 */ /* 0x008fe60000100a00 */
[----:B0-----:R-:W2:Y:S04]  /*16510*/  LDL.64 R26, [R1+0x98] ;  /* 0x00009800011a7983 */ /* 0x001ea80000100a00 */
[----:B--2---:R0:W-:Y:S01]  /*16520*/  STL.64 [R1+0x1998], R26 ;  /* 0x0019981a01007387 */ /* 0x0041e20000100a00 */
[----:B------:R-:W2:Y:S03]  /*16530*/  LDL.64 R18, [R1+0x78] ;  /* 0x0000780001127983 */ /* 0x000ea60000100a00 */
[----:B0-----:R-:W3:Y:S04]  /*16540*/  LDL.64 R26, [R1+0xa8] ;  /* 0x0000a800011a7983 */ /* 0x001ee80000100a00 */
[----:B--2---:R0:W-:Y:S04]  /*16550*/  STL.64 [R1+0x1970], R18 ;  /* 0x0019701201007387 */ /* 0x0041e80000100a00 */
[----:B0-----:R-:W2:Y:S04]  /*16560*/  LDL.64 R18, [R1+0x88] ;  /* 0x0000880001127983 */ /* 0x001ea80000100a00 */
[----:B--2---:R0:W-:Y:S01]  /*16570*/  STL.64 [R1+0x1990], R18 ;  /* 0x0019901201007387 */ /* 0x0041e20000100a00 */
[----:B------:R-:W2:Y:S02]  /*16580*/  LDL.LU R16, [R1+0x340] ;  /* 0x0003400001107983 */ /* 0x000ea40000300800 */
[----:B------:R-:W2:Y:S01]  /*16590*/  LDL.LU R17, [R1+0x344] ;  /* 0x0003440001117983 */ /* 0x000ea20000300800 */
[----:B0-----:R-:W2:Y:S01]  /*165a0*/  LDL.LU R18, [R1+0x348] ;  /* 0x0003480001127983 */ /* 0x001ea20000300800 */
[----:B------:R-:W2:Y:S02]  /*165b0*/  LDL.LU R19, [R1+0x34c] ;  /* 0x00034c0001137983 */ /* 0x000ea40000300800 */
[----:B----4-:R-:W-:Y:S02]  /*165c0*/  STL.64 [R1+0x1950], R14 ;  /* 0x0019500e01007387 */ /* 0x010fe40000100a00 */
[----:B------:R0:W-:Y:S02]  /*165d0*/  STL.64 [R1+0x1948], R12 ;  /* 0x0019480c01007387 */ /* 0x0001e40000100a00 */
[----:B0-----:R-:W4:Y:S01]  /*165e0*/  LDL.LU R12, [R1+0x220] ;  /* 0x00022000010c7983 */ /* 0x001f220000300800 */
[----:B------:R-:W4:Y:S02]  /*165f0*/  LDL.LU R13, [R1+0x224] ;  /* 0x00022400010d7983 */ /* 0x000f240000300800 */
[----:B------:R-:W2:Y:S02]  /*16600*/  LDL.LU R14, [R1+0x228] ;  /* 0x00022800010e7983 */ /* 0x000ea40000300800 */
[----:B------:R-:W2:Y:S01]  /*16610*/  LDL.LU R15, [R1+0x22c] ;  /* 0x00022c00010f7983 */ /* 0x000ea20000300800 */
[----:B---3--:R-:W-:Y:S01]  /*16620*/  HMMA.16816.F32 R20, R4, R26, R20 ;  /* 0x0000001a0414723c */ /* 0x008fe20000001814 */
[----:B--2---:R-:W-:Y:S01]  /*16630*/  STL.64 [R1+0x1968], R14 ;  /* 0x0019680e01007387 */ /* 0x004fe20000100a00 */
[----:B----4-:R0:W-:Y:S03]  /*16640*/  STL.64 [R1+0x1960], R12 ;  /* 0x0019600c01007387 */ /* 0x0101e60000100a00 */
[----:B0-----:R-:W2:Y:S01]  /*16650*/  LDL.LU R12, [R1+0x230] ;  /* 0x00023000010c7983 */ /* 0x001ea20000300800 */
[----:B------:R-:W2:Y:S02]  /*16660*/  LDL.LU R13, [R1+0x234] ;  /* 0x00023400010d7983 */ /* 0x000ea40000300800 */
[----:B------:R-:W2:Y:S02]  /*16670*/  LDL.LU R14, [R1+0x238] ;  /* 0x00023800010e7983 */ /* 0x000ea40000300800 */
[----:B------:R-:W2:Y:S01]  /*16680*/  LDL.LU R15, [R1+0x23c] ;  /* 0x00023c00010f7983 */ /* 0x000ea20000300800 */
[----:B------:R-:W3:Y:S01]  /*16690*/  LDL.LU R8, [R1+0x1f0] ;  /* 0x0001f00001087983 */ /* 0x000ee20000300800 */
[----:B------:R-:W3:Y:S02]  /*166a0*/  LDL.LU R9, [R1+0x1f4] ;  /* 0x0001f40001097983 */ /* 0x000ee40000300800 */
[----:B------:R-:W4:Y:S02]  /*166b0*/  LDL.LU R10, [R1+0x1f8] ;  /* 0x0001f800010a7983 */ /* 0x000f240000300800 */
[----:B------:R-:W4:Y:S02]  /*166c0*/  LDL.LU R11, [R1+0x1fc] ;  /* 0x0001fc00010b7983 */ /* 0x000f240000300800 */
[----:B----4-:R-:W-:Y:S01]  /*166d0*/  STL.64 [R1+0x1928], R10 ;  /* 0x0019280a01007387 */ /* 0x010fe20000100a00 */
[----:B---3--:R0:W-:Y:S03]  /*166e0*/  STL.64 [R1+0x1920], R8 ;  /* 0x0019200801007387 */ /* 0x0081e60000100a00 */
[----:B0-----:R-:W3:Y:S01]  /*166f0*/  LDL.LU R8, [R1+0x200] ;  /* 0x0002000001087983 */ /* 0x001ee20000300800 */
[----:B------:R-:W3:Y:S02]  /*16700*/  LDL.LU R9, [R1+0x204] ;  /* 0x0002040001097983 */ /* 0x000ee40000300800 */
[----:B------:R-:W3:Y:S02]  /*16710*/  LDL.LU R10, [R1+0x208] ;  /* 0x00020800010a7983 */ /* 0x000ee40000300800 */
[----:B------:R-:W3:Y:S01]  /*16720*/  LDL.LU R11, [R1+0x20c] ;  /* 0x00020c00010b7983 */ /* 0x000ee20000300800 */
[----:B------:R-:W-:Y:S01]  /*16730*/  STL [R1+0x18f4], R29 ;  /* 0x0018f41d01007387 */ /* 0x000fe20000100800 */
[----:B------:R0:W-:Y:S02]  /*16740*/  STL.64 [R1+0xc00], R20 ;  /* 0x000c001401007387 */ /* 0x0001e40000100a00 */
[----:B------:R1:W-:Y:S02]  /*16750*/  STL.64 [R1+0xc08], R22 ;  /* 0x000c081601007387 */ /* 0x0003e40000100a00 */
[----:B0-----:R-:W-:Y:S01]  /*16760*/  IMAD.MOV.U32 R20, RZ, RZ, R26 ;  /* 0x000000ffff147224 */ /* 0x001fe200078e001a */
[----:B-1----:R-:W4:Y:S01]  /*16770*/  LDL.LU.64 R22, [R1+0x19a0] ;  /* 0x0019a00001167983 */ /* 0x002f220000300a00 */
[----:B------:R-:W-:-:S02]  /*16780*/  IMAD.MOV.U32 R21, RZ, RZ, R27 ;  /* 0x000000ffff157224 */ /* 0x000fc400078e001b */
[----:B------:R-:W2:Y:S02]  /*16790*/  LDL.LU.64 R26, [R1+0x1998] ;  /* 0x00199800011a7983 */ /* 0x000ea40000300a00 */
[C---:B--2---:R-:W-:Y:S01]  /*167a0*/  HMMA.16816.F32 R16, R4.reuse, R26, R16 ;  /* 0x0000001a0410723c */ /* 0x044fe20000001810 */
[----:B----4-:R-:W-:Y:S01]  /*167b0*/  STL.64 [R1+0x1910], R22 ;  /* 0x0019101601007387 */ /* 0x010fe20000100a00 */
[----:B------:R0:W-:Y:S02]  /*167c0*/  STL.64 [R1+0x1908], R20 ;  /* 0x0019081401007387 */ /* 0x0001e40000100a00 */
[----:B------:R-:W-:Y:S02]  /*167d0*/  IMAD.MOV.U32 R2, RZ, RZ, R26 ;  /* 0x000000ffff027224 */ /* 0x000fe400078e001a */
[----:B------:R-:W-:Y:S01]  /*167e0*/  IMAD.MOV.U32 R3, RZ, RZ, R27 ;  /* 0x000000ffff037224 */ /* 0x000fe200078e001b */
[----:B0-----:R-:W2:Y:S01]  /*167f0*/  LDL.LU R20, [R1+0x1a0] ;  /* 0x0001a00001147983 */ /* 0x001ea20000300800 */
[----:B------:R-:W2:Y:S02]  /*16800*/  LDL.LU R21, [R1+0x1a4] ;  /* 0x0001a40001157983 */ /* 0x000ea40000300800 */
[----:B------:R-:W2:Y:S02]  /*16810*/  LDL.LU R22, [R1+0x1a8] ;  /* 0x0001a80001167983 */ /* 0x000ea40000300800 */
[----:B------:R-:W2:Y:S11]  /*16820*/  LDL.LU R23, [R1+0x1ac] ;  /* 0x0001ac0001177983 */ /* 0x000eb60000300800 */
[----:B------:R-:W-:Y:S01]  /*16830*/  STL.64 [R1+0xbf0], R16 ;  /* 0x000bf01001007387 */ /* 0x000fe20000100a00 */
[----:B------:R0:W-:Y:S03]  /*16840*/  STL.64 [R1+0xbf8], R18 ;  /* 0x000bf81201007387 */ /* 0x0001e60000100a00 */
[----:B0-----:R-:W4:Y:S01]  /*16850*/  LDL.LU.64 R18, [R1+0x1990] ;  /* 0x0019900001127983 */ /* 0x001f220000300a00 */
[----:B------:R-:W4:Y:S02]  /*16860*/  LDL.LU.64 R26, [R1+0x1988] ;  /* 0x00198800011a7983 */ /* 0x000f240000300a00 */
[----:B------:R-:W4:Y:S02]  /*16870*/  LDL.LU.64 R24, [R1+0x1980] ;  /* 0x0019800001187983 */ /* 0x000f240000300a00 */
[C---:B----4-:R-:W-:Y:S01]  /*16880*/  HMMA.16816.F32 R24, R4.reuse, R18, R24 ;  /* 0x000000120418723c */ /* 0x050fe20000001818 */
[----:B------:R-:W-:Y:S11]  /*16890*/  IMAD.MOV.U32 R0, RZ, RZ, R19 ;  /* 0x000000ffff007224 */ /* 0x000ff600078e0013 */
[----:B------:R-:W-:Y:S11]  /*168a0*/  @!UPT UIADD3 URZ, URZ, URZ, URZ ;  /* 0x0000003f3f3ff290 */ /* 0x000ff6000fffe03f */
[----:B------:R0:W-:Y:S01]  /*168b0*/  STL.64 [R1+0xbe0], R24 ;  /* 0x000be01801007387 */ /* 0x0001e20000100a00 */
[----:B------:R1:W-:Y:S02]  /*168c0*/  STL.64 [R1+0xbe8], R26 ;  /* 0x000be81a01007387 */ /* 0x0003e40000100a00 */
[----:B0-----:R-:W-:Y:S01]  /*168d0*/  IMAD.MOV.U32 R25, RZ, RZ, R18 ;  /* 0x000000ffff197224 */ /* 0x001fe200078e0012 */
[----:B-1----:R-:W4:Y:S01]  /*168e0*/  LDL.LU.64 R26, [R1+0x1978] ;  /* 0x00197800011a7983 */ /* 0x002f220000300a00 */
[----:B------:R-:W2:Y:S02]  /*168f0*/  LDL.LU.64 R18, [R1+0x1970] ;  /* 0x0019700001127983 */ /* 0x000ea40000300a00 */
[C---:B--2---:R-:W-:Y:S01]  /*16900*/  HMMA.16816.F32 R12, R4.reuse, R18, R12 ;  /* 0x00000012040c723c */ /* 0x044fe2000000180c */
[----:B------:R-:W-:Y:S02]  /*16910*/  IMAD.MOV.U32 R29, RZ, RZ, R18 ;  /* 0x000000ffff1d7224 */ /* 0x000fe400078e0012 */
[----:B------:R-:W-:Y:S11]  /*16920*/  IMAD.MOV.U32 R24, RZ, RZ, R19 ;  /* 0x000000ffff187224 */ /* 0x000ff600078e0013 */
[----:B------:R-:W-:Y:S09]  /*16930*/  @!UPT UIADD3 URZ, URZ, URZ, URZ ;  /* 0x0000003f3f3ff290 */ /* 0x000ff2000fffe03f */
[----:B------:R-:W-:Y:S01]  /*16940*/  STL.64 [R1+0xbd0], R12 ;  /* 0x000bd00c01007387 */ /* 0x000fe20000100a00 */
[----:B------:R0:W-:Y:S03]  /*16950*/  STL.64 [R1+0xbd8], R14 ;  /* 0x000bd80e01007387 */ /* 0x0001e60000100a00 */
[----:B0-----:R-:W2:Y:S01]  /*16960*/  LDL.LU.64 R14, [R1+0x1968] ;  /* 0x00196800010e7983 */ /* 0x001ea20000300a00 */
[----:B------:R-:W2:Y:S02]  /*16970*/  LDL.LU.64 R12, [R1+0x1960] ;  /* 0x00196000010c7983 */ /* 0x000ea40000300a00 */
[----:B------:R-:W2:Y:S02]  /*16980*/  LDL.LU.64 R18, [R1+0x1958] ;  /* 0x0019580001127983 */ /* 0x000ea40000300a00 */
[C---:B--2---:R-:W-:Y:S01]  /*16990*/  HMMA.16816.F32 R16, R4.reuse, R18, R12 ;  /* 0x000000120410723c */ /* 0x044fe2000000180c */
[----:B------:R-:W2:Y:S01]  /*169a0*/  LDL.LU.64 R14, [R1+0x1950] ;  /* 0x00195000010e7983 */ /* 0x000ea20000300a00 */
[----:B------:R-:W2:Y:S11]  /*169b0*/  LDL.LU.64 R12, [R1+0x1948] ;  /* 0x00194800010c7983 */ /* 0x000eb60000300a00 */
[----:B------:R-:W-:Y:S10]  /*169c0*/  @!UPT UIADD3 URZ, URZ, URZ, URZ ;  /* 0x0000003f3f3ff290 */ /* 0x000ff4000fffe03f */
[----:B------:R-:W-:Y:S01]  /*169d0*/  STL.64 [R1+0xbc0], R16 ;  /* 0x000bc01001007387 */ /* 0x000fe20000100a00 */
[----:B------:R0:W-:Y:S03]  /*169e0*/  STL.64 [R1+0xbc8], R18 ;  /* 0x000bc81201007387 */ /* 0x0001e60000100a00 */
[----:B0-----:R-:W2:Y:S02]  /*169f0*/  LDL.LU.64 R18, [R1+0x1940] ;  /* 0x0019400001127983 */ /* 0x001ea40000300a00 */
[C---:B--2---:R-:W-:Y:S11]  /*16a00*/  HMMA.16816.F32 R12, R4.reuse, R18, R12 ;  /* 0x00000012040c723c */ /* 0x044ff6000000180c */
[----:B------:R-:W-:Y:S11]  /*16a10*/  @!UPT UIADD3 URZ, URZ, URZ, URZ ;  /* 0x0000003f3f3ff290 */ /* 0x000ff6000fffe03f */
[----:B------:R-:W-:Y:S01]  /*16a20*/  @!UPT UIADD3 URZ, URZ, URZ, URZ ;  /* 0x0000003f3f3ff290 */ /* 0x000fe2000fffe03f */
[----:B------:R-:W-:Y:S01]  /*16a30*/  STL.64 [R1+0xbb0], R12 ;  /* 0x000bb00c01007387 */ /* 0x000fe20000100a00 */
[----:B------:R0:W-:Y:S03]  /*16a40*/  STL.64 [R1+0xbb8], R14 ;  /* 0x000bb80e01007387 */ /* 0x0001e60000100a00 */
[----:B0-----:R-:W3:Y:S01]  /*16a50*/  LDL.LU.64 R14, [R1+0x1938] ;  /* 0x00193800010e7983 */ /* 0x001ee20000300a00 */
[----:B------:R-:W2:Y:S02]  /*16a60*/  LDL.LU.64 R12, [R1+0x1930] ;  /* 0x00193000010c7983 */ /* 0x000ea40000300a00 */
[----:B------:R0:W-:Y:S02]  /*16a70*/  STL.64 [R1+0x1808], R18 ;  /* 0x0018081201007387 */ /* 0x0001e40000100a00 */
[----:B------:R-:W2:Y:S01]  /*16a80*/  LDL.LU R16, [R1+0x320] ;  /* 0x0003200001107983 */ /* 0x000ea20000300800 */
[----:B------:R-:W2:Y:S04]  /*16a90*/  LDL.LU R17, [R1+0x324] ;  /* 0x0003240001117983 */ /* 0x000ea80000300800 */
[----:B0-----:R-:W2:Y:S01]  /*16aa0*/  LDL.LU R18, [R1+0x328] ;  /* 0x0003280001127983 */ /* 0x001ea20000300800 */
[----:B------:R-:W2:Y:S01]  /*16ab0*/  LDL.LU R19, [R1+0x32c] ;  /* 0x00032c0001137983 */ /* 0x000ea20000300800 */
[C---:B---3--:R-:W-:Y:S11]  /*16ac0*/  HMMA.16816.F32 R8, R4.reuse, R14, R8 ;  /* 0x0000000e0408723c */ /* 0x048ff60000001808 */
[----:B------:R-:W-:Y:S11]  /*16ad0*/  @!UPT UIADD3 URZ, URZ, URZ, URZ ;  /* 0x0000003f3f3ff290 */ /* 0x000ff6000fffe03f */
[----:B------:R-:W-:Y:S01]  /*16ae0*/  @!UPT UIADD3 URZ, URZ, URZ, URZ ;  /* 0x0000003f3f3ff290 */ /* 0x000fe2000fffe03f */
[----:B------:R-:W-:Y:S01]  /*16af0*/  STL.64 [R1+0xba0], R8 ;  /* 0x000ba00801007387 */ /* 0x000fe20000100a00 */
[----:B------:R0:W-:Y:S03]  /*16b00*/  STL.64 [R1+0xba8], R10 ;  /* 0x000ba80a01007387 */ /* 0x0001e60000100a00 */
[----:B0-----:R-:W4:Y:S01]  /*16b10*/  LDL.LU.64 R10, [R1+0x1928] ;  /* 0x00192800010a7983 */ /* 0x001f220000300a00 */
[----:B------:R-:W4:Y:S02]  /*16b20*/  LDL.LU.64 R8, [R1+0x1920] ;  /* 0x0019200001087983 */ /* 0x000f240000300a00 */
[----:B------:R-:W-:Y:S01]  /*16b30*/  STL.64 [R1+0x17f0], R14 ;  /* 0x0017f00e01007387 */ /* 0x000fe20000100a00 */
[C---:B----4-:R-:W-:Y:S11]  /*16b40*/  HMMA.16816.F32 R8, R4.reuse, R26, R8 ;  /* 0x0000001a0408723c */ /* 0x050ff60000001808 */
[----:B------:R-:W-:Y:S11]  /*16b50*/  @!UPT UIADD3 URZ, URZ, URZ, URZ ;  /* 0x0000003f3f3ff290 */ /* 0x000ff6000fffe03f */
[----:B------:R-:W-:Y:S01]  /*16b60*/  @!UPT UIADD3 URZ, URZ, URZ, URZ ;  /* 0x0000003f3f3ff290 */ /* 0x000fe2000fffe03f */
[----:B------:R-:W-:Y:S01]  /*16b70*/  STL.64 [R1+0xb90], R8 ;  /* 0x000b900801007387 */ /* 0x000fe20000100a00 */
[----:B------:R0:W-:Y:S03]  /*16b80*/  STL.64 [R1+0xb98], R10 ;  /* 0x000b980a01007387 */ /* 0x0001e60000100a00 */
[----:B0-----:R-:W3:Y:S01]  /*16b90*/  LDL.LU.64 R10, [R1+0x1918] ;  /* 0x00191800010a7983 */ /* 0x001ee20000300a00 */
[----:B------:R-:W-:Y:S01]  /*16ba0*/  STL.64 [R1+0x17e8], R26 ;  /* 0x0017e81a01007387 */ /* 0x000fe20000100a00 */
[----:B---3--:R-:W-:Y:S02]  /*16bb0*/  HMMA.16816.F32 R4, R4, R10, R20 ;  /* 0x0000000a0404723c */ /* 0x008fe40000001814 */
[----:B------:R-:W3:Y:S01]  /*16bc0*/  LDL.LU.64 R22, [R1+0x1910] ;  /* 0x0019100001167983 */ /* 0x000ee20000300a00 */
[----:B------:R-:W4:Y:S02]  /*16bd0*/  LDL.LU.64 R20, [R1+0x1908] ;  /* 0x0019080001147983 */ /* 0x000f240000300a00 */
[----:B------:R-:W3:Y:S02]  /*16be0*/  LDL.LU.64 R10, [R1+0x1900] ;  /* 0x00190000010a7983 */ /* 0x000ee40000300a00 */
[----:B------:R-:W3:Y:S11]  /*16bf0*/  LDL.LU.64 R8, [R1+0x18f8] ;  /* 0x0018f80001087983 */ /* 0x000ef60000300a00 */
[----:B------:R-:W-:Y:S05]  /*16c00*/  @!UPT UIADD3 URZ, URZ, URZ, URZ ;  /* 0x0000003f3f3ff290 */ /* 0x000fea000fffe03f */
[----:B------:R0:W-:Y:S01]  /*16c10*/  STL.64 [R1+0xb80], R4 ;  /* 0x000b800401007387 */ /* 0x0001e20000100a00 */
[----:B------:R1:W-:Y:S03]  /*16c20*/  STL.64 [R1+0xb88], R6 ;  /* 0x000b880601007387 */ /* 0x0003e60000100a00 */
[----:B0-----:R-:W3:Y:S01]  /*16c30*/  LDL.LU R4, [R1+0x510] ;  /* 0x0005100001047983 */ /* 0x001ee20000300800 */
[----:B------:R-:W3:Y:S02]  /*16c40*/  LDL.LU R5, [R1+0x514] ;  /* 0x0005140001057983 */ /* 0x000ee40000300800 */
[----:B-1----:R-:W3:Y:S02]  /*16c50*/  LDL.LU R6, [R1+0x518] ;  /* 0x0005180001067983 */ /* 0x002ee40000300800 */
[----:B------:R-:W3:Y:S02]  /*16c60*/  LDL.LU R7, [R1+0x51c] ;  /* 0x00051c0001077983 */ /* 0x000ee40000300800 */
[----:B--2---:R-:W-:-:S02]  /*16c70*/  IMAD.MOV.U32 R14, RZ, RZ, R13 ;  /* 0x000000ffff0e7224 */ /* 0x004fc400078e000d */
[----:B------:R-:W-:-:S07]  /*16c80*/  IMAD.MOV.U32 R15, RZ, RZ, R12 ;  /* 0x000000ffff0f7224 */ /* 0x000fce00078e000c */
[C---:B---3--:R-:W-:Y:S08]  /*16c90*/  HMMA.16816.F32 R12, R8.reuse, R14, R4 ;  /* 0x0000000e080c723c */ /* 0x048ff00000001804 */
[----:B------:R-:W-:Y:S11]  /*16ca0*/  HMMA.16816.F32 R4, R8, R22, R16 ;  /* 0x000000160804723c */ /* 0x000ff60000001810 */
[----:B------:R-:W-:Y:S04]  /*16cb0*/  @!UPT UIADD3 URZ, URZ, URZ, URZ ;  /* 0x0000003f3f3ff290 */ /* 0x000fe8000fffe03f */
[----:B------:R0:W-:Y:S01]  /*16cc0*/  STL.64 [R1+0x3b0], R12 ;  /* 0x0003b00c01007387 */ /* 0x0001e20000100a00 */
[----:B------:R1:W-:Y:S03]  /*16cd0*/  STL.64 [R1+0x3b8], R14 ;  /* 0x0003b80e01007387 */ /* 0x0003e60000100a00 */
[----:B0-----:R-:W2:Y:S04]  /*16ce0*/  LDL.LU R12, [R1+0x190] ;  /* 0x00019000010c7983 */ /* 0x001ea80000300800 */
[----:B------:R-:W-:Y:S02]  /*16cf0*/  STL.64 [R1+0xae0], R4 ;  /* 0x000ae00401007387 */ /* 0x000fe40000100a00 */
[----:B------:R-:W-:Y:S02]  /*16d00*/  STL.64 [R1+0xae8], R6 ;  /* 0x000ae80601007387 */ /* 0x000fe40000100a00 */
[----:B------:R-:W2:Y:S01]  /*16d10*/  LDL.LU R13, [R1+0x194] ;  /* 0x00019400010d7983 */ /* 0x000ea20000300800 */
[----:B-1----:R-:W3:Y:S01]  /*16d20*/  LDL.LU R14, [R1+0x198] ;  /* 0x00019800010e7983 */ /* 0x002ee20000300800 */
[----:B------:R-:W3:Y:S02]  /*16d30*/  LDL.LU R15, [R1+0x19c] ;  /* 0x00019c00010f7983 */ /* 0x000ee40000300800 */
[----:B------:R-:W2:Y:S02]  /*16d40*/  LDL.LU R16, [R1+0x1d0] ;  /* 0x0001d00001107983 */ /* 0x000ea40000300800 */
[----:B------:R-:W2:Y:S01]  /*16d50*/  LDL.LU R17, [R1+0x1d4] ;  /* 0x0001d40001117983 */ /* 0x000ea20000300800 */
[----:B------:R-:W2:Y:S01]  /*16d60*/  LDL.LU R18, [R1+0x1d8] ;  /* 0x0001d80001127983 */ /* 0x000ea20000300800 */
[----:B------:R-:W2:Y:S03]  /*16d70*/  LDL.LU R19, [R1+0x1dc] ;  /* 0x0001dc0001137983 */ /* 0x000ea60000300800 */
[----:B--2---:R0:W-:Y:S01]  /*16d80*/  STL.64 [R1+0x1818], R18 ;  /* 0x0018181201007387 */ /* 0x0041e20000100a00 */
[----:B------:R-:W-:Y:S02]  /*16d90*/  STL.64 [R1+0x1810], R16 ;  /* 0x0018101001007387 */ /* 0x000fe40000100a00 */
[----:B0-----:R-:W-:-:S02]  /*16da0*/  IMAD.MOV.U32 R18, RZ, RZ, R29 ;  /* 0x000000ffff127224 */ /* 0x001fc400078e001d */
[----:B------:R-:W-:Y:S01]  /*16db0*/  IMAD.MOV.U32 R19, RZ, RZ, R24 ;  /* 0x000000ffff137224 */ /* 0x000fe200078e0018 */
[----:B------:R-:W2:Y:S01]  /*16dc0*/  LDL.LU R29, [R1+0x18f4] ;  /* 0x0018f400011d7983 */ /* 0x000ea20000300800 */
[----:B------:R-:W2:Y:S03]  /*16dd0*/  LDL.LU R24, [R1+0x18f0] ;  /* 0x0018f00001187983 */ /* 0x000ea60000300800 */
[----:B------:R0:W-:Y:S02]  /*16de0*/  STL.64 [R1+0x1828], R18 ;  /* 0x0018281201007387 */ /* 0x0001e40000100a00 */
[----:B0-----:R-:W-:Y:S02]  /*16df0*/  IMAD.MOV.U32 R18, RZ, RZ, R25 ;  /* 0x000000ffff127224 */ /* 0x001fe400078e0019 */
[----:B------:R-:W-:Y:S01]  /*16e00*/  IMAD.MOV.U32 R19, RZ, RZ, R0 ;  /* 0x000000ffff137224 */ /* 0x000fe200078e0000 */
[----:B------:R-:W2:Y:S01]  /*16e10*/  LDL.LU R25, [R1+0x18ec] ;  /* 0x0018ec0001197983 */ /* 0x000ea20000300800 */
[----:B------:R-:W2:Y:S03]  /*16e20*/  LDL.LU R0, [R1+0x18e8] ;  /* 0x0018e80001007983 */ /* 0x000ea60000300800 */
[----:B------:R-:W-:Y:S01]  /*16e30*/  STL.64 [R1+0x1840], R18 ;  /* 0x0018401201007387 */ /* 0x000fe20000100a00 */
[----:B---3--:R0:W-:Y:S02]  /*16e40*/  STL.64 [R1+0x1800], R14 ;  /* 0x0018000e01007387 */ /* 0x0081e40000100a00 */
[----:B------:R1:W-:Y:S01]  /*16e50*/  STL.64 [R1+0x17f8], R12 ;  /* 0x0017f80c01007387 */ /* 0x0003e20000100a00 */
[----:B0-----:R-:W3:Y:S01]  /*16e60*/  LDL.64 R14, [R1+0x68] ;  /* 0x00006800010e7983 */ /* 0x001ee20000100a00 */
[----:B------:R-:W-:-:S02]  /*16e70*/  IMAD.MOV.U32 R18, RZ, RZ, R2 ;  /* 0x000000ffff127224 */ /* 0x000fc400078e0002 */
[----:B------:R-:W-:Y:S01]  /*16e80*/  IMAD.MOV.U32 R19, RZ, RZ, R3 ;  /* 0x000000ffff137224 */ /* 0x000fe200078e0003 */
[----:B---3--:R0:W-:Y:S01]  /*16e90*/  STL.64 [R1+0x1820], R14 ;  /* 0x0018200e01007387 */ /* 0x0081e20000100a00 */
[----:B-1----:R-:W3:Y:S02]  /*16ea0*/  LDL.LU R12, [R1+0x1e0] ;  /* 0x0001e000010c7983 */ /* 0x002ee40000300800 */
[----:B------:R-:W3:Y:S01]  /*16eb0*/  LDL.LU R13, [R1+0x1e4] ;  /* 0x0001e400010d7983 */ /* 0x000ee20000300800 */
[----:B0-----:R-:W2:Y:S01]  /*16ec0*/  LDL.LU R14, [R1+0x1e8] ;  /* 0x0001e800010e7983 */ /* 0x001ea20000300800 */
[----:B------:R-:W2:Y:S02]  /*16ed0*/  LDL.LU R15, [R1+0x1ec] ;  /* 0x0001ec00010f7983 */ /* 0x000ea40000300800 */
[----:B------:R-:W3:Y:S02]  /*16ee0*/  LDL.LU R2, [R1+0x18e4] ;  /* 0x0018e40001027983 */ /* 0x000ee40000300800 */
[----:B------:R-:W4:Y:S01]  /*16ef0*/  LDL.LU R3, [R1+0x18e0] ;  /* 0x0018e00001037983 */ /* 0x000f220000300800 */
[----:B------:R-:W-:Y:S04]  /*16f00*/  STL.64 [R1+0x1858], R18 ;  /* 0x0018581201007387 */ /* 0x000fe80000100a00 */
[----:B--2---:R-:W-:Y:S01]  /*16f10*/  STL.64 [R1+0x1838], R14 ;  /* 0x0018380e01007387 */ /* 0x004fe20000100a00 */
[----:B---3--:R0:W-:Y:S03]  /*16f20*/  STL.64 [R1+0x1830], R12 ;  /* 0x0018300c01007387 */ /* 0x0081e60000100a00 */
[----:B0-----:R-:W2:Y:S01]  /*16f30*/  LDL.LU R12, [R1+0x2a0] ;  /* 0x0002a000010c7983 */ /* 0x001ea20000300800 */
[----:B------:R-:W2:Y:S02]  /*16f40*/  LDL.LU R13, [R1+0x2a4] ;  /* 0x0002a400010d7983 */ /* 0x000ea40000300800 */
[----:B------:R-:W3:Y:S02]  /*16f50*/  LDL.LU R14, [R1+0x2a8] ;  /* 0x0002a800010e7983 */ /* 0x000ee40000300800 */
[----:B------:R-:W3:Y:S02]  /*16f60*/  LDL.LU R15, [R1+0x2ac] ;  /* 0x0002ac00010f7983 */ /* 0x000ee40000300800 */
[----:B----4-:R-:W-:-:S02]  /*16f70*/  IMAD.MOV.U32 R18, RZ, RZ, R20 ;  /* 0x000000ffff127224 */ /* 0x010fc400078e0014 */
[----:B------:R-:W-:Y:S01]  /*16f80*/  IMAD.MOV.U32 R19, RZ, RZ, R21 ;  /* 0x000000ffff137224 */ /* 0x000fe200078e0015 */
[----:B------:R-:W4:Y:S01]  /*16f90*/  LDL.LU R20, [R1+0x18dc] ;  /* 0x0018dc0001147983 */ /* 0x000f220000300800 */
[----:B------:R-:W4:Y:S03]  /*16fa0*/  LDL.LU R21, [R1+0x18d8] ;  /* 0x0018d80001157983 */ /* 0x000f260000300800 */
[----:B------:R0:W-:Y:S02]  /*16fb0*/  STL.64 [R1+0x1870], R18 ;  /* 0x0018701201007387 */ /* 0x0001e40000100a00 */
[----:B0-----:R-:W-:Y:S02]  /*16fc0*/  IMAD.MOV.U32 R18, RZ, RZ, R29 ;  /* 0x000000ffff127224 */ /* 0x001fe400078e001d */
[----:B------:R-:W-:-:S05]  /*16fd0*/  IMAD.MOV.U32 R19, RZ, RZ, R28 ;  /* 0x000000ffff137224 */ /* 0x000fca00078e001c */
[----:B------:R0:W-:Y:S02]  /*16fe0*/  STL.64 [R1+0x1888], R18 ;  /* 0x0018881201007387 */ /* 0x0001e40000100a00 */
[----:B0-----:R-:W-:Y:S02]  /*16ff0*/  IMAD.MOV.U32 R18, RZ, RZ, R25 ;  /* 0x000000ffff127224 */ /* 0x001fe400078e0019 */
[----:B------:R-:W-:-:S05]  /*17000*/  IMAD.MOV.U32 R19, RZ, RZ, R24 ;  /* 0x000000ffff137224 */ /* 0x000fca00078e0018 */
[----:B------:R-:W-:Y:S04]  /*17010*/  STL.64 [R1+0x18a0], R18 ;  /* 0x0018a01201007387 */ /* 0x000fe80000100a00 */
[----:B---3--:R-:W-:Y:S01]  /*17020*/  STL.64 [R1+0x1850], R14 ;  /* 0x0018500e01007387 */ /* 0x008fe20000100a00 */
[----:B--2---:R0:W-:Y:S03]  /*17030*/  STL.64 [R1+0x1848], R12 ;  /* 0x0018480c01007387 */ /* 0x0041e60000100a00 */
[----:B0-----:R-:W2:Y:S01]  /*17040*/  LDL.LU R12, [R1+0x2b0] ;  /* 0x0002b000010c7983 */ /* 0x001ea20000300800 */
[----:B------:R-:W2:Y:S02]  /*17050*/  LDL.LU R13, [R1+0x2b4] ;  /* 0x0002b400010d7983 */ /* 0x000ea40000300800 */
[----:B------:R-:W3:Y:S02]  /*17060*/  LDL.LU R14, [R1+0x2b8] ;  /* 0x0002b800010e7983 */ /* 0x000ee40000300800 */
[----:B------:R-:W3:Y:S01]  /*17070*/  LDL.LU R15, [R1+0x2bc] ;  /* 0x0002bc00010f7983 */ /* 0x000ee20000300800 */
[----:B------:R-:W2:Y:S04]  /*17080*/  LDL.64 R18, [R1+0xd8] ;  /* 0x0000d80001127983 */ /* 0x000ea80000100a00 */
[----:B--2---:R-:W-:Y:S01]  /*17090*/  STL.64 [R1+0x18b8], R18 ;  /* 0x0018b81201007387 */ /* 0x004fe20000100a00 */
[----:B---3--:R-:W-:Y:S02]  /*170a0*/  STL.64 [R1+0x1868], R14 ;  /* 0x0018680e01007387 */ /* 0x008fe40000100a00 */
[----:B------:R0:W-:Y:S02]  /*170b0*/  STL.64 [R1+0x1860], R12 ;  /* 0x0018600c01007387 */ /* 0x0001e40000100a00 */
[----:B0-----:R-:W2:Y:S01]  /*170c0*/  LDL.LU R12, [R1+0x2c0] ;  /* 0x0002c000010c7983 */ /* 0x001ea20000300800 */
[----:B------:R-:W2:Y:S02]  /*170d0*/  LDL.LU R13, [R1+0x2c4] ;  /* 0x0002c400010d7983 */ /* 0x000ea40000300800 */
[----:B------:R-:W3:Y:S02]  /*170e0*/  LDL.LU R14, [R1+0x2c8] ;  /* 0x0002c800010e7983 */ /* 0x000ee40000300800 */
[----:B------:R-:W3:Y:S02]  /*170f0*/  LDL.LU R15, [R1+0x2cc] ;  /* 0x0002cc00010f7983 */ /* 0x000ee40000300800 */
[----:B------:R-:W-:-:S02]  /*17100*/  IMAD.MOV.U32 R18, RZ, RZ, R2 ;  /* 0x000000ffff127224 */ /* 0x000fc400078e0002 */
[----:B------:R-:W-:-:S05]  /*17110*/  IMAD.MOV.U32 R19, RZ, RZ, R0 ;  /* 0x000000ffff137224 */ /* 0x000fca00078e0000 */
[----:B------:R0:W-:Y:S01]  /*17120*/  STL.64 [R1+0x18d0], R18 ;  /* 0x0018d01201007387 */ /* 0x0001e20000100a00 */
[----:B------:R-:W4:Y:S02]  /*17130*/  LDL.LU R16, [R1+0x310] ;  /* 0x0003100001107983 */ /* 0x000f240000300800 */
[----:B------:R-:W4:Y:S01]  /*17140*/  LDL.LU R17, [R1+0x314] ;  /* 0x0003140001117983 */ /* 0x000f220000300800 */
[----:B0-----:R-:W4:Y:S01]  /*17150*/  LDL.LU R18, [R1+0x318] ;  /* 0x0003180001127983 */ /* 0x001f220000300800 */
[----:B------:R-:W4:Y:S03]  /*17160*/  LDL.LU R19, [R1+0x31c] ;  /* 0x00031c0001137983 */ /* 0x000f260000300800 */
[----:B---3--:R-:W-:Y:S01]  /*17170*/  STL.64 [R1+0x1880], R14 ;  /* 0x0018800e01007387 */ /* 0x008fe20000100a00 */
[----:B--2---:R0:W-:Y:S03]  /*17180*/  STL.64 [R1+0x1878], R12 ;  /* 0x0018780c01007387 */ /* 0x0041e60000100a00 */
[----:B0-----:R-:W2:Y:S01]  /*17190*/  LDL.LU R12, [R1+0x2d0] ;  /* 0x0002d000010c7983 */ /* 0x001ea20000300800 */
[----:B------:R-:W2:Y:S02]  /*171a0*/  LDL.LU R13, [R1+0x2d4] ;  /* 0x0002d400010d7983 */ /* 0x000ea40000300800 */
[----:B------:R-:W3:Y:S02]  /*171b0*/  LDL.LU R14, [R1+0x2d8] ;  /* 0x0002d800010e7983 */ /* 0x000ee40000300800 */
[----:B------:R-:W3:Y:S02]  /*171c0*/  LDL.LU R15, [R1+0x2dc] ;  /* 0x0002dc00010f7983 */ /* 0x000ee40000300800 */
        /* <DEDUP_REMOVED lines=12> */
[----:B----4-:R-:W-:-:S02]  /*17290*/  IMAD.MOV.U32 R6, RZ, RZ, R20 ;  /* 0x000000ffff067224 */ /* 0x010fc400078e0014 */
[----:B------:R-:W-:-:S07]  /*172a0*/  IMAD.MOV.U32 R7, RZ, RZ, R3 ;  /* 0x000000ffff077224 */ /* 0x000fce00078e0003 */
[C---:B------:R-:W-:Y:S01]  /*172b0*/  HMMA.16816.F32 R4, R8.reuse, R6, R16 ;  /* 0x000000060804723c */ /* 0x040fe20000001810 */
[----:B---3--:R-:W-:Y:S01]  /*172c0*/  STL.64 [R1+0x18c8], R14 ;  /* 0x0018c80e01007387 */ /* 0x008fe20000100a00 */
[----:B--2---:R0:W-:Y:S03]  /*172d0*/  STL.64 [R1+0x18c0], R12 ;  /* 0x0018c00c01007387 */ /* 0x0041e60000100a00 */
[----:B0-----:R-:W2:Y:S01]  /*172e0*/  LDL.LU R12, [R1+0x300] ;  /* 0x00030000010c7983 */ /* 0x001ea20000300800 */
[----:B------:R-:W2:Y:S02]  /*172f0*/  LDL.LU R13, [R1+0x304] ;  /* 0x00030400010d7983 */ /* 0x000ea40000300800 */
[----:B------:R-:W2:Y:S02]  /*17300*/  LDL.LU R14, [R1+0x308] ;  /* 0x00030800010e7983 */ /* 0x000ea40000300800 */
[----:B------:R-:W2:Y:S01]  /*17310*/  LDL.LU R15, [R1+0x30c] ;  /* 0x00030c00010f7983 */ /* 0x000ea20000300800 */
[----:B------:R-:W3:Y:S01]  /*17320*/  LDL.LU R24, [R1+0x180] ;  /* 0x0001800001187983 */ /* 0x000ee20000300800 */
[----:B------:R-:W3:Y:S02]  /*17330*/  LDL.LU R25, [R1+0x184] ;  /* 0x0001840001197983 */ /* 0x000ee40000300800 */
[----:B------:R-:W3:Y:S02]  /*17340*/  LDL.LU R26, [R1+0x188] ;  /* 0x00018800011a7983 */ /* 0x000ee40000300800 */
[----:B------:R-:W3:Y:S01]  /*17350*/  LDL.LU R27, [R1+0x18c] ;  /* 0x00018c00011b7983 */ /* 0x000ee20000300800 */
[----:B------:R-:W-:Y:S01]  /*17360*/  STL.64 [R1+0x17c8], R22 ;  /* 0x0017c81601007387 */ /* 0x000fe20000100a00 */
[----:B------:R-:W2:Y:S05]  /*17370*/  LDL.LU.64 R18, [R1+0x18d0] ;  /* 0x0018d00001127983 */ /* 0x000eaa0000300a00 */
[----:B------:R-:W-:Y:S02]  /*17380*/  STL.64 [R1+0xb30], R4 ;  /* 0x000b300401007387 */ /* 0x000fe40000100a00 */
[----:B------:R0:W-:Y:S02]  /*17390*/  STL.64 [R1+0xb38], R6 ;  /* 0x000b380601007387 */ /* 0x0001e40000100a00 */
[----:B0-----:R-:W4:Y:S01]  /*173a0*/  LDL.64 R6, [R1+0x28] ;  /* 0x0000280001067983 */ /* 0x001f220000100a00 */
[C---:B--2---:R-:W-:Y:S03]  /*173b0*/  HMMA.16816.F32 R16, R8.reuse, R18, R12 ;  /* 0x000000120810723c */ /* 0x044fe6000000180c */
[----:B----4-:R0:W-:Y:S01]  /*173c0*/  STL.64 [R1+0x17e0], R6 ;  /* 0x0017e00601007387 */ /* 0x0101e20000100a00 */
[----:B------:R-:W2:Y:S02]  /*173d0*/  LDL.LU R4, [R1+0x170] ;  /* 0x0001700001047983 */ /* 0x000ea40000300800 */
[----:B------:R-:W2:Y:S01]  /*173e0*/  LDL.LU R5, [R1+0x174] ;  /* 0x0001740001057983 */ /* 0x000ea20000300800 */
[----:B0-----:R-:W2:Y:S01]  /*173f0*/  LDL.LU R6, [R1+0x178] ;  /* 0x0001780001067983 */ /* 0x001ea20000300800 */
[----:B------:R-:W2:Y:S02]  /*17400*/  LDL.LU R7, [R1+0x17c] ;  /* 0x00017c0001077983 */ /* 0x000ea40000300800 */
[----:B------:R-:W4:Y:S02]  /*17410*/  LDL.LU.64 R14, [R1+0x18c8] ;  /* 0x0018c800010e7983 */ /* 0x000f240000300a00 */
[----:B------:R-:W4:Y:S11]  /*17420*/  LDL.LU.64 R12, [R1+0x18c0] ;  /* 0x0018c000010c7983 */ /* 0x000f360000300a00 */
[----:B------:R-:W-:Y:S01]  /*17430*/  STL.64 [R1+0xb70], R16 ;  /* 0x000b701001007387 */ /* 0x000fe20000100a00 */
[----:B------:R0:W-:Y:S03]  /*17440*/  STL.64 [R1+0xb78], R18 ;  /* 0x000b781201007387 */ /* 0x0001e60000100a00 */
[----:B0-----:R-:W4:Y:S02]  /*17450*/  LDL.LU.64 R18, [R1+0x18b8] ;  /* 0x0018b80001127983 */ /* 0x001f240000300a00 */
        /* <DEDUP_REMOVED lines=8> */
[----:B------:R-:W4:Y:S02]  /*174e0*/  LDL.LU.64 R18, [R1+0x18a0] ;  /* 0x0018a00001127983 */ /* 0x000f240000300a00 */
[C---:B----4-:R-:W-:Y:S01]  /*174f0*/  HMMA.16816.F32 R16, R8.reuse, R18, R12 ;  /* 0x000000120810723c */ /* 0x050fe2000000180c */
[----:B------:R-:W4:Y:S01]  /*17500*/  LDL.LU.64 R14, [R1+0x1898] ;  /* 0x00189800010e7983 */ /* 0x000f220000300a00 */
[----:B------:R-:W4:Y:S11]  /*17510*/  LDL.LU.64 R12, [R1+0x1890] ;  /* 0x00189000010c7983 */ /* 0x000f360000300a00 */
[----:B------:R-:W-:Y:S10]  /*17520*/  @!UPT UIADD3 URZ, URZ, URZ, URZ ;  /* 0x0000003f3f3ff290 */ /* 0x000ff4000fffe03f */
[----:B------:R-:W-:Y:S01]  /*17530*/  STL.64 [R1+0x9f0], R16 ;  /* 0x0009f01001007387 */ /* 0x000fe20000100a00 */
[----:B------:R0:W-:Y:S03]  /*17540*/  STL.64 [R1+0x9f8], R18 ;  /* 0x0009f81201007387 */ /* 0x0001e60000100a00 */
[----:B0-----:R-:W4:Y:S02]  /*17550*/  LDL.LU.64 R18, [R1+0x1888] ;  /* 0x0018880001127983 */ /* 0x001f240000300a00 */
[C---:B----4-:R-:W-:Y:S02]  /*17560*/  HMMA.16816.F32 R16, R8.reuse, R18, R12 ;  /* 0x000000120810723c */ /* 0x050fe4000000180c */
[----:B------:R-:W4:Y:S01]  /*17570*/  LDL.LU.64 R14, [R1+0x1880] ;  /* 0x00188000010e7983 */ /* 0x000f220000300a00 */
[----:B------:R-:W4:Y:S11]  /*17580*/  LDL.LU.64 R12, [R1+0x1878] ;  /* 0x00187800010c7983 */ /* 0x000f360000300a00 */
[----:B------:R-:W-:Y:S09]  /*17590*/  @!UPT UIADD3 URZ, URZ, URZ, URZ ;  /* 0x0000003f3f3ff290 */ /* 0x000ff2000fffe03f */
[----:B------:R-:W-:Y:S01]  /*175a0*/  STL.64 [R1+0xa30], R16 ;  /* 0x000a301001007387 */ /* 0x000fe20000100a00 */
[----:B------:R0:W-:Y:S03]  /*175b0*/  STL.64 [R1+0xa38], R18 ;  /* 0x000a381201007387 */ /* 0x0001e60000100a00 */
[----:B0-----:R-:W4:Y:S01]  /*175c0*/  LDL.LU.64 R18, [R1+0x1870] ;  /* 0x0018700001127983 */ /* 0x001f220000300a00 */
[----:B------:R-:W2:Y:S01]  /*175d0*/  LDL.64 R22, [R1+0x118] ;  /* 0x0001180001167983 */ /* 0x000ea20000100a00 */
[C---:B----4-:R-:W-:Y:S02]  /*175e0*/  HMMA.16816.F32 R16, R8.reuse, R18, R12 ;  /* 0x000000120810723c */ /* 0x050fe4000000180c */
[----:B--2---:R-:W-:Y:S01]  /*175f0*/  STL.64 [R1+0x17d8], R22 ;  /* 0x0017d81601007387 */ /* 0x004fe20000100a00 */
[----:B------:R0:W-:Y:S02]  /*17600*/  STL [R1+0x17d0], R21 ;  /* 0x0017d01501007387 */ /* 0x0001e40000100800 */
[----:B------:R-:W2:Y:S01]  /*17610*/  LDL.LU R20, [R1+0x130] ;  /* 0x0001300001147983 */ /* 0x000ea20000300800 */
[----:B0-----:R-:W2:Y:S01]  /*17620*/  LDL.LU R21, [R1+0x134] ;  /* 0x0001340001157983 */ /* 0x001ea20000300800 */
[----:B------:R-:W2:Y:S02]  /*17630*/  LDL.LU R22, [R1+0x138] ;  /* 0x0001380001167983 */ /* 0x000ea40000300800 */
[----:B------:R-:W2:Y:S02]  /*17640*/  LDL.LU R23, [R1+0x13c] ;  /* 0x00013c0001177983 */ /* 0x000ea40000300800 */
[----:B------:R-:W4:Y:S01]  /*17650*/  LDL.LU.64 R14, [R1+0x1868] ;  /* 0x00186800010e7983 */ /* 0x000f220000300a00 */
[----:B------:R-:W4:Y:S11]  /*17660*/  LDL.LU.64 R12, [R1+0x1860] ;  /* 0x00186000010c7983 */ /* 0x000f360000300a00 */
        /* <DEDUP_REMOVED lines=18> */
[----:B------:R-:W4:Y:S11]  /*17790*/  LDL.LU.64 R14, [R1+0x1820] ;  /* 0x00182000010e7983 */ /* 0x000f360000300a00 */
[----:B------:R-:W-:Y:S10]  /*177a0*/  @!UPT UIADD3 URZ, URZ, URZ, URZ ;  /* 0x0000003f3f3ff290 */ /* 0x000ff4000fffe03f */
[----:B------:R-:W-:Y:S01]  /*177b0*/  STL.64 [R1+0xa70], R16 ;  /* 0x000a701001007387 */ /* 0x000fe20000100a00 */
[----:B------:R0:W-:Y:S03]  /*177c0*/  STL.64 [R1+0xa78], R18 ;  /* 0x000a781201007387 */ /* 0x0001e60000100a00 */
[----:B0-----:R-:W2:Y:S01]  /*177d0*/  LDL.LU.64 R18, [R1+0x1818] ;  /* 0x0018180001127983 */ /* 0x001ea20000300a00 */
[----:B------:R-:W2:Y:S02]  /*177e0*/  LDL.LU.64 R16, [R1+0x1810] ;  /* 0x0018100001107983 */ /* 0x000ea40000300a00 */
[----:B----4-:R-:W-:Y:S01]  /*177f0*/  IMAD.MOV.U32 R3, RZ, RZ, R15 ;  /* 0x000000ffff037224 */ /* 0x010fe200078e000f */
[C---:B--2---:R-:W-:Y:S11]  /*17800*/  HMMA.16816.F32 R16, R8.reuse, R14, R16 ;  /* 0x0000000e0810723c */ /* 0x044ff60000001810 */
[----:B------:R-:W-:Y:S11]  /*17810*/  @!UPT UIADD3 URZ, URZ, URZ, URZ ;  /* 0x0000003f3f3ff290 */ /* 0x000ff6000fffe03f */
[----:B------:R-:W-:Y:S01]  /*17820*/  @!UPT UIADD3 URZ, URZ, URZ, URZ ;  /* 0x0000003f3f3ff290 */ /* 0x000fe2000fffe03f */
[----:B------:R0:W-:Y:S01]  /*17830*/  STL.64 [R1+0xa80], R16 ;  /* 0x000a801001007387 */ /* 0x0001e20000100a00 */
[----:B------:R1:W-:Y:S02]  /*17840*/  STL.64 [R1+0xa88], R18 ;  /* 0x000a881201007387 */ /* 0x0003e40000100a00 */
[----:B0-----:R-:W-:Y:S01]  /*17850*/  IMAD.MOV.U32 R16, RZ, RZ, R14 ;  /* 0x000000ffff107224 */ /* 0x001fe200078e000e */
[----:B-1----:R-:W2:Y:S01]  /*17860*/  LDL.LU.64 R18, [R1+0x1808] ;  /* 0x0018080001127983 */ /* 0x002ea20000300a00 */
[----:B------:R-:W2:Y:S02]  /*17870*/  LDL.LU.64 R14, [R1+0x1800] ;  /* 0x00180000010e7983 */ /* 0x000ea40000300a00 */
[----:B------:R-:W2:Y:S02]  /*17880*/  LDL.LU.64 R12, [R1+0x17f8] ;  /* 0x0017f800010c7983 */ /* 0x000ea40000300a00 */
[C---:B--2---:R-:W-:Y:S11]  /*17890*/  HMMA.16816.F32 R12, R8.reuse, R18, R12 ;  /* 0x00000012080c723c */ /* 0x044ff6000000180c */
[----:B------:R-:W-:Y:S11]  /*178a0*/  @!UPT UIADD3 URZ, URZ, URZ, URZ ;  /* 0x0000003f3f3ff290 */ /* 0x000ff6000fffe03f */
[----:B------:R-:W-:Y:S01]  /*178b0*/  @!UPT UIADD3 URZ, URZ, URZ, URZ ;  /* 0x0000003f3f3ff290 */ /* 0x000fe2000fffe03f */
[----:B------:R-:W-:Y:S01]  /*178c0*/  STL.64 [R1+0xb60], R12 ;  /* 0x000b600c01007387 */ /* 0x000fe20000100a00 */
[----:B------:R0:W-:Y:S03]  /*178d0*/  STL.64 [R1+0xb68], R14 ;  /* 0x000b680e01007387 */ /* 0x0001e60000100a00 */
[----:B0-----:R-:W3:Y:S01]  /*178e0*/  LDL.LU.64 R14, [R1+0x17f0] ;  /* 0x0017f000010e7983 */ /* 0x001ee20000300a00 */
[----:B------:R0:W-:Y:S03]  /*178f0*/  STL.64 [R1+0x1768], R18 ;  /* 0x0017681201007387 */ /* 0x0001e60000100a00 */
[----:B0-----:R-:W2:Y:S01]  /*17900*/  LDL.64 R18, [R1+0xf8] ;  /* 0x0000f80001127983 */ /* 0x001ea20000100a00 */
[C---:B---3--:R-:W-:Y:S11]  /*17910*/  HMMA.16816.F32 R24, R8.reuse, R14, R24 ;  /* 0x0000000e0818723c */ /* 0x048ff60000001818 */
[----:B------:R-:W-:Y:S11]  /*17920*/  @!UPT UIADD3 URZ, URZ, URZ, URZ ;  /* 0x0000003f3f3ff290 */ /* 0x000ff6000fffe03f */
[----:B------:R-:W-:Y:S01]  /*17930*/  @!UPT UIADD3 URZ, URZ, URZ, URZ ;  /* 0x0000003f3f3ff290 */ /* 0x000fe2000fffe03f */
[----:B------:R-:W-:Y:S01]  /*17940*/  STL.64 [R1+0xb50], R24 ;  /* 0x000b501801007387 */ /* 0x000fe20000100a00 */
[----:B------:R0:W-:Y:S03]  /*17950*/  STL.64 [R1+0xb58], R26 ;  /* 0x000b581a01007387 */ /* 0x0001e60000100a00 */
[----:B0-----:R-:W3:Y:S01]  /*17960*/  LDL.LU.64 R26, [R1+0x17e8] ;  /* 0x0017e800011a7983 */ /* 0x001ee20000300a00 */
[----:B------:R0:W-:Y:S02]  /*17970*/  STL [R1+0x171c], R14 ;  /* 0x00171c0e01007387 */ /* 0x0001e40000100800 */
[----:B------:R1:W-:Y:S02]  /*17980*/  STL [R1+0x1718], R15 ;  /* 0x0017180f01007387 */ /* 0x0003e40000100800 */
[----:B------:R-:W2:Y:S01]  /*17990*/  LDL.LU R12, [R1+0x500] ;  /* 0x00050000010c7983 */ /* 0x000ea20000300800 */
[----:B------:R-:W2:Y:S04]  /*179a0*/  LDL.LU R13, [R1+0x504] ;  /* 0x00050400010d7983 */ /* 0x000ea80000300800 */
[----:B0-----:R-:W2:Y:S01]  /*179b0*/  LDL.LU R14, [R1+0x508] ;  /* 0x00050800010e7983 */ /* 0x001ea20000300800 */
[----:B-1----:R-:W2:Y:S01]  /*179c0*/  LDL.LU R15, [R1+0x50c] ;  /* 0x00050c00010f7983 */ /* 0x002ea20000300800 */
[C---:B---3--:R-:W-:Y:S11]  /*179d0*/  HMMA.16816.F32 R4, R8.reuse, R26, R4 ;  /* 0x0000001a0804723c */ /* 0x048ff60000001804 */
[----:B------:R-:W-:Y:S11]  /*179e0*/  @!UPT UIADD3 URZ, URZ, URZ, URZ ;  /* 0x0000003f3f3ff290 */ /* 0x000ff6000fffe03f */
[----:B------:R-:W-:Y:S01]  /*179f0*/  @!UPT UIADD3 URZ, URZ, URZ, URZ ;  /* 0x0000003f3f3ff290 */ /* 0x000fe2000fffe03f */
[----:B------:R-:W-:Y:S01]  /*17a00*/  STL.64 [R1+0xb40], R4 ;  /* 0x000b400401007387 */ /* 0x000fe20000100a00 */
[----:B------:R0:W-:Y:S03]  /*17a10*/  STL.64 [R1+0xb48], R6 ;  /* 0x000b480601007387 */ /* 0x0001e60000100a00 */
[----:B0-----:R-:W3:Y:S01]  /*17a20*/  LDL.LU.64 R6, [R1+0x17e0] ;  /* 0x0017e00001067983 */ /* 0x001ee20000300a00 */
[----:B------:R0:W-:Y:S02]  /*17a30*/  STL.64 [R1+0x1700], R26 ;  /* 0x0017001a01007387 */ /* 0x0001e40000100a00 */
[----:B------:R-:W4:Y:S02]  /*17a40*/  LDL.LU R24, [R1+0x570] ;  /* 0x0005700001187983 */ /* 0x000f240000300800 */
[----:B------:R-:W4:Y:S01]  /*17a50*/  LDL.LU R25, [R1+0x574] ;  /* 0x0005740001197983 */ /* 0x000f220000300800 */
[----:B0-----:R-:W4:Y:S01]  /*17a60*/  LDL.LU R26, [R1+0x578] ;  /* 0x00057800011a7983 */ /* 0x001f220000300800 */
[----:B------:R-:W4:Y:S01]  /*17a70*/  LDL.LU R27, [R1+0x57c] ;  /* 0x00057c00011b7983 */ /* 0x000f220000300800 */
[----:B---3--:R-:W-:Y:S02]  /*17a80*/  HMMA.16816.F32 R8, R8, R6, R20 ;  /* 0x000000060808723c */ /* 0x008fe40000001814 */
[----:B------:R-:W3:Y:S01]  /*17a90*/  LDL.LU.64 R22, [R1+0x17d8] ;  /* 0x0017d80001167983 */ /* 0x000ee20000300a00 */
[----:B------:R-:W2:Y:S11]  /*17aa0*/  LDL.LU R21, [R1+0x17d0] ;  /* 0x0017d00001157983 */ /* 0x000eb60000300800 */
[----:B------:R-:W-:Y:S09]  /*17ab0*/  @!UPT UIADD3 URZ, URZ, URZ, URZ ;  /* 0x0000003f3f3ff290 */ /* 0x000ff2000fffe03f */
[----:B------:R-:W-:Y:S01]  /*17ac0*/  STL.64 [R1+0xb20], R8 ;  /* 0x000b200801007387 */ /* 0x000fe20000100a00 */
[----:B------:R-:W-:Y:S03]  /*17ad0*/  STL.64 [R1+0xb28], R10 ;  /* 0x000b280a01007387 */ /* 0x000fe60000100a00 */
[----:B--2---:R-:W0:Y:S04]  /*17ae0*/  LDSM.16.MT88.4 R8, [R21+0x2180] ;  /* 0x002180001508783b */ /* 0x004e280000004200 */
[----:B0-----:R-:W-:Y:S01]  /*17af0*/  STL.64 [R1+0x16e8], R10 ;  /* 0x0016e80a01007387 */ /* 0x001fe20000100a00 */
[----:B------:R0:W-:Y:S03]  /*17b00*/  STL.64 [R1+0x16e0], R8 ;  /* 0x0016e00801007387 */ /* 0x0001e60000100a00 */
[----:B0-----:R-:W3:Y:S01]  /*17b10*/  LDL.LU R8, [R1+0x6d0] ;  /* 0x0006d00001087983 */ /* 0x001ee20000300800 */
[----:B------:R-:W3:Y:S02]  /*17b20*/  LDL.LU R9, [R1+0x6d4] ;  /* 0x0006d40001097983 */ /* 0x000ee40000300800 */
[----:B------:R-:W3:Y:S02]  /*17b30*/  LDL.LU R10, [R1+0x6d8] ;  /* 0x0006d800010a7983 */ /* 0x000ee40000300800 */
[----:B------:R-:W3:Y:S02]  /*17b40*/  LDL.LU R11, [R1+0x6dc] ;  /* 0x0006dc00010b7983 */ /* 0x000ee40000300800 */
[----:B------:R-:W-:-:S02]  /*17b50*/  IMAD.MOV.U32 R2, RZ, RZ, R6 ;  /* 0x000000ffff027224 */ /* 0x000fc400078e0006 */
[----:B------:R-:W-:Y:S02]  /*17b60*/  IMAD.MOV.U32 R0, RZ, RZ, R7 ;  /* 0x000000ffff007224 */ /* 0x000fe400078e0007 */
[----:B------:R-:W3:Y:S02]  /*17b70*/  LDSM.16.MT88.4 R4, [R21+0x2100] ;  /* 0x002100001504783b */ /* 0x000ee40000004200 */
[C---:B---3--:R-:W-:Y:S11]  /*17b80*/  HMMA.16816.F32 R8, R4.reuse, R22, R8 ;  /* 0x000000160408723c */ /* 0x048ff60000001808 */
[----:B------:R-:W-:Y:S11]  /*17b90*/  @!UPT UIADD3 URZ, URZ, URZ, URZ ;  /* 0x0000003f3f3ff290 */ /* 0x000ff6000fffe03f */
[----:B------:R-:W-:Y:S01]  /*17ba0*/  @!UPT UIADD3 URZ, URZ, URZ, URZ ;  /* 0x0000003f3f3ff290 */ /* 0x000fe2000fffe03f */
[----:B------:R0:W-:Y:S01]  /*17bb0*/  STL.64 [R1+0x390], R8 ;  /* 0x0003900801007387 */ /* 0x0001e20000100a00 */
[----:B------:R1:W-:Y:S02]  /*17bc0*/  STL.64 [R1+0x398], R10 ;  /* 0x0003980a01007387 */ /* 0x0003e40000100a00 */
[----:B0-----:R-:W-:Y:S02]  /*17bd0*/  IMAD.MOV.U32 R9, RZ, RZ, R22 ;  /* 0x000000ffff097224 */ /* 0x001fe400078e0016 */
[----:B------:R-:W-:Y:S02]  /*17be0*/  IMAD.MOV.U32 R8, RZ, RZ, R23 ;  /* 0x000000ffff087224 */ /* 0x000fe400078e0017 */
[----:B------:R-:W4:Y:S01]  /*17bf0*/  LDL.LU.64 R22, [R1+0x17c8] ;  /* 0x0017c80001167983 */ /* 0x000f220000300a00 */
[----:B------:R-:W2:Y:S01]  /*17c00*/  LDL.LU R20, [R1] ;  /* 0x0000000001147983 */ /* 0x000ea20000300800 */
[C---:B----4-:R-:W-:Y:S11]  /*17c10*/  HMMA.16816.F32 R24, R4.reuse, R22, R24 ;  /* 0x000000160418723c */ /* 0x050ff60000001818 */
[----:B------:R-:W-:Y:S11]  /*17c20*/  @!UPT UIADD3 URZ, URZ, URZ, URZ ;  /* 0x0000003f3f3ff290 */ /* 0x000ff6000fffe03f */
[----:B------:R-:W-:Y:S01]  /*17c30*/  @!UPT UIADD3 URZ, URZ, URZ, URZ ;  /* 0x0000003f3f3ff290 */ /* 0x000fe2000fffe03f */
[----:B------:R-:W-:Y:S01]  /*17c40*/  STL.64 [R1+0x3a0], R24 ;  /* 0x0003a01801007387 */ /* 0x000fe20000100a00 */
[----:B------:R-:W-:Y:S02]  /*17c50*/  STL.64 [R1+0x3a8], R26 ;  /* 0x0003a81a01007387 */ /* 0x000fe40000100a00 */
[----:B------:R-:W2:Y:S02]  /*17c60*/  LDL.LU R21, [R1+0x4] ;  /* 0x0000040001157983 */ /* 0x000ea40000300800 */
[----:B------:R-:W3:Y:S01]  /*17c70*/  LDL.LU R22, [R1+0x8] ;  /* 0x0000080001167983 */ /* 0x000ee20000300800 */
[----:B------:R-:W3:Y:S01]  /*17c80*/  LDL.LU R23, [R1+0xc] ;  /* 0x00000c0001177983 */ /* 0x000ee20000300800 */
[----:B------:R-:W-:Y:S01]  /*17c90*/  HMMA.16816.F32 R12, R4, R18, R12 ;  /* 0x00000012040c723c */ /* 0x000fe2000000180c */
[----:B-1----:R-:W-:Y:S02]  /*17ca0*/  IMAD.MOV.U32 R11, RZ, RZ, R18 ;  /* 0x000000ffff0b7224 */ /* 0x002fe400078e0012 */
[----:B------:R-:W-:Y:S01]  /*17cb0*/  IMAD.MOV.U32 R10, RZ, RZ, R19 ;  /* 0x000000ffff0a7224 */ /* 0x000fe200078e0013 */
[----:B---3--:R0:W-:Y:S01]  /*17cc0*/  STL.64 [R1+0x15d8], R22 ;  /* 0x0015d81601007387 */ /* 0x0081e20000100a00 */
[----:B--2---:R-:W-:Y:S02]  /*17cd0*/  STL.64 [R1+0x15d0], R20 ;  /* 0x0015d01401007387 */ /* 0x004fe40000100a00 */
[----:B0-----:R-:W-:-:S02]  /*17ce0*/  IMAD.MOV.U32 R22, RZ, RZ, R16 ;  /* 0x000000ffff167224 */ /* 0x001fc400078e0010 */
[----:B------:R-:W-:-:S05]  /*17cf0*/  IMAD.MOV.U32 R23, RZ, RZ, R3 ;  /* 0x000000ffff177224 */ /* 0x000fca00078e0003 */
[----:B------:R-:W-:Y:S01]  /*17d00*/  STL.64 [R1+0x17a0], R22 ;  /* 0x0017a01601007387 */ /* 0x000fe20000100a00 */
[----:B------:R-:W2:Y:S08]  /*17d10*/  LDL R3, [R1+0x1078] ;  /* 0x0010780001037983 */ /* 0x000eb00000100800 */
[----:B------:R-:W-:Y:S02]  /*17d20*/  STL.64 [R1+0x500], R12 ;  /* 0x0005000c01007387 */ /* 0x000fe40000100a00 */
[----:B------:R-:W-:Y:S01]  /*17d30*/  STL.64 [R1+0x508], R14 ;  /* 0x0005080e01007387 */ /* 0x000fe20000100a00 */
[----:B------:R-:W-:Y:S01]  /*17d40*/  STL.64 [R1+0x1710], R10 ;  /* 0x0017100a01007387 */ /* 0x000fe20000100a00 */
[----:B------:R0:W-:Y:S03]  /*17d50*/  STL.64 [R1+0x1708], R8 ;  /* 0x0017080801007387 */ /* 0x0001e60000100a00 */
[----:B0-----:R-:W3:Y:S01]  /*17d60*/  LDL.LU R8, [R1+0x160] ;  /* 0x0001600001087983 */ /* 0x001ee20000300800 */
[----:B------:R-:W3:Y:S02]  /*17d70*/  LDL.LU R9, [R1+0x164] ;  /* 0x0001640001097983 */ /* 0x000ee40000300800 */
[----:B------:R-:W4:Y:S02]  /*17d80*/  LDL.LU R10, [R1+0x168] ;  /* 0x00016800010a7983 */ /* 0x000f240000300800 */
[----:B------:R-:W4:Y:S02]  /*17d90*/  LDL.LU R11, [R1+0x16c] ;  /* 0x00016c00010b7983 */ /* 0x000f240000300800 */
[----:B----4-:R-:W-:Y:S01]  /*17da0*/  STL.64 [R1+0x1728], R10 ;  /* 0x0017280a01007387 */ /* 0x010fe20000100a00 */
[----:B---3--:R0:W-:Y:S03]  /*17db0*/  STL.64 [R1+0x1720], R8 ;  /* 0x0017200801007387 */ /* 0x0081e60000100a00 */
[----:B0-----:R-:W3:Y:S01]  /*17dc0*/  LDL.LU R8, [R1+0x3e0] ;  /* 0x0003e00001087983 */ /* 0x001ee20000300800 */
[----:B------:R-:W3:Y:S02]  /*17dd0*/  LDL.LU R9, [R1+0x3e4] ;  /* 0x0003e40001097983 */ /* 0x000ee40000300800 */
[----:B------:R-:W4:Y:S02]  /*17de0*/  LDL.LU R10, [R1+0x3e8] ;  /* 0x0003e800010a7983 */ /* 0x000f240000300800 */
[----:B------:R-:W4:Y:S01]  /*17df0*/  LDL.LU R11, [R1+0x3ec] ;  /* 0x0003ec00010b7983 */ /* 0x000f220000300800 */
[----:B------:R-:W2:Y:S01]  /*17e00*/  LDL.LU R16, [R1+0x4a0] ;  /* 0x0004a00001107983 */ /* 0x000ea20000300800 */
[----:B------:R-:W2:Y:S02]  /*17e10*/  LDL.LU R17, [R1+0x4a4] ;  /* 0x0004a40001117983 */ /* 0x000ea40000300800 */
[----:B------:R-:W2:Y:S02]  /*17e20*/  LDL.LU R18, [R1+0x4a8] ;  /* 0x0004a80001127983 */ /* 0x000ea40000300800 */
[----:B------:R-:W2:Y:S01]  /*17e30*/  LDL.LU R19, [R1+0x4ac] ;  /* 0x0004ac0001137983 */ /* 0x000ea20000300800 */
        /* <DEDUP_REMOVED lines=8> */
[----:B------:R-:W3:Y:S01]  /*17ec0*/  LDL.LU R12, [R1+0x4f0] ;  /* 0x0004f000010c7983 */ /* 0x000ee20000300800 */
[----:B------:R-:W3:Y:S02]  /*17ed0*/  LDL.LU R13, [R1+0x4f4] ;  /* 0x0004f400010d7983 */ /* 0x000ee40000300800 */
[----:B------:R-:W3:Y:S02]  /*17ee0*/  LDL.LU R14, [R1+0x4f8] ;  /* 0x0004f800010e7983 */ /* 0x000ee40000300800 */
[----:B------:R-:W3:Y:S01]  /*17ef0*/  LDL.LU R15, [R1+0x4fc] ;  /* 0x0004fc00010f7983 */ /* 0x000ee20000300800 */
[----:B--2---:R0:W-:Y:S01]  /*17f00*/  STL.64 [R1+0x17b0], R22 ;  /* 0x0017b01601007387 */ /* 0x0041e20000100a00 */
[----:B------:R-:W-:Y:S02]  /*17f10*/  STL.64 [R1+0x17a8], R20 ;  /* 0x0017a81401007387 */ /* 0x000fe40000100a00 */
[----:B0-----:R-:W-:-:S02]  /*17f20*/  IMAD.MOV.U32 R22, RZ, RZ, R29 ;  /* 0x000000ffff167224 */ /* 0x001fc400078e001d */
[----:B------:R-:W-:-:S05]  /*17f30*/  IMAD.MOV.U32 R23, RZ, RZ, R28 ;  /* 0x000000ffff177224 */ /* 0x000fca00078e001c */
[----:B------:R0:W-:Y:S04]  /*17f40*/  STL.64 [R1+0x17c0], R22 ;  /* 0x0017c01601007387 */ /* 0x0001e80000100a00 */
[----:B0-----:R-:W2:Y:S01]  /*17f50*/  LDL.64 R22, [R1+0xe8] ;  /* 0x0000e80001167983 */ /* 0x001ea20000100a00 */
[----:B------:R0:W-:Y:S02]  /*17f60*/  STL.64 [R1+0x1798], R26 ;  /* 0x0017981a01007387 */ /* 0x0001e40000100a00 */
[----:B------:R1:W-:Y:S01]  /*17f70*/  STL.64 [R1+0x1790], R24 ;  /* 0x0017901801007387 */ /* 0x0003e20000100a00 */
[----:B0-----:R-:W2:Y:S04]  /*17f80*/  LDL.64 R26, [R1+0xc8] ;  /* 0x0000c800011a7983 */ /* 0x001ea80000100a00 */
[----:B--2---:R0:W-:Y:S01]  /*17f90*/  STL.64 [R1+0x17b8], R26 ;  /* 0x0017b81a01007387 */ /* 0x0041e20000100a00 */
[----:B-1----:R-:W2:Y:S02]  /*17fa0*/  LDL.LU R24, [R1+0x4e0] ;  /* 0x0004e00001187983 */ /* 0x002ea40000300800 */
[----:B------:R-:W2:Y:S01]  /*17fb0*/  LDL.LU R25, [R1+0x4e4] ;  /* 0x0004e40001197983 */ /* 0x000ea20000300800 */
[----:B0-----:R-:W2:Y:S01]  /*17fc0*/  LDL.LU R26, [R1+0x4e8] ;  /* 0x0004e800011a7983 */ /* 0x001ea20000300800 */
[----:B------:R-:W2:Y:S02]  /*17fd0*/  LDL.LU R27, [R1+0x4ec] ;  /* 0x0004ec00011b7983 */ /* 0x000ea40000300800 */
[----:B------:R0:W-:Y:S02]  /*17fe0*/  STL.64 [R1+0x1778], R18 ;  /* 0x0017781201007387 */ /* 0x0001e40000100a00 */
[----:B------:R-:W-:Y:S01]  /*17ff0*/  STL.64 [R1+0x1770], R16 ;  /* 0x0017701001007387 */ /* 0x000fe20000100a00 */
[----:B0-----:R-:W2:Y:S04]  /*18000*/  LDL.64 R18, [R1+0xa8] ;  /* 0x0000a80001127983 */ /* 0x001ea80000100a00 */
[----:B--2---:R0:W-:Y:S04]  /*18010*/  STL.64 [R1+0x1788], R18 ;  /* 0x0017881201007387 */ /* 0x0041e80000100a00 */
[----:B0-----:R-:W2:Y:S01]  /*18020*/  LDL.64 R18, [R1+0xb8] ;  /* 0x0000b80001127983 */ /* 0x001ea20000100a00 */
[----:B----4-:R0:W-:Y:S02]  /*18030*/  STL.64 [R1+0x1738], R10 ;  /* 0x0017380a01007387 */ /* 0x0101e40000100a00 */
[----:B---3--:R-:W-:Y:S01]  /*18040*/  STL.64 [R1+0x1730], R8 ;  /* 0x0017300801007387 */ /* 0x008fe20000100a00 */
[----:B0-----:R-:W3:Y:S04]  /*18050*/  LDL.64 R10, [R1+0x78] ;  /* 0x00007800010a7983 */ /* 0x001ee80000100a00 */
[----:B---3--:R0:W-:Y:S04]  /*18060*/  STL.64 [R1+0x1748], R10 ;  /* 0x0017480a01007387 */ /* 0x0081e80000100a00 */
[----:B0-----:R-:W3:Y:S01]  /*18070*/  LDL.64 R10, [R1+0x88] ;  /* 0x00008800010a7983 */ /* 0x001ee20000100a00 */
[----:B------:R-:W-:Y:S03]  /*18080*/  HMMA.16816.F32 R12, R4, R22, R12 ;  /* 0x00000016040c723c */ /* 0x000fe6000000180c */
[----:B---3--:R0:W-:Y:S04]  /*18090*/  STL.64 [R1+0x1760], R10 ;  /* 0x0017600a01007387 */ /* 0x0081e80000100a00 */
[----:B0-----:R-:W3:Y:S04]  /*180a0*/  LDL.64 R10, [R1+0x98] ;  /* 0x00009800010a7983 */ /* 0x001ee80000100a00 */
[----:B---3--:R0:W-:Y:S01]  /*180b0*/  STL.64 [R1+0x1780], R10 ;  /* 0x0017800a01007387 */ /* 0x0081e20000100a00 */
[----:B------:R-:W3:Y:S02]  /*180c0*/  LDL.LU R8, [R1+0x4b0] ;  /* 0x0004b00001087983 */ /* 0x000ee40000300800 */
[----:B------:R-:W3:Y:S01]  /*180d0*/  LDL.LU R9, [R1+0x4b4] ;  /* 0x0004b40001097983 */ /* 0x000ee20000300800 */
[----:B0-----:R-:W3:Y:S01]  /*180e0*/  LDL.LU R10, [R1+0x4b8] ;  /* 0x0004b800010a7983 */ /* 0x001ee20000300800 */
[----:B------:R-:W3:Y:S07]  /*180f0*/  LDL.LU R11, [R1+0x4bc] ;  /* 0x0004bc00010b7983 */ /* 0x000eee0000300800 */
[----:B------:R0:W-:Y:S02]  /*18100*/  STL.64 [R1+0x4f0], R12 ;  /* 0x0004f00c01007387 */ /* 0x0001e40000100a00 */
[----:B------:R-:W-:Y:S02]  /*18110*/  STL.64 [R1+0x4f8], R14 ;  /* 0x0004f80e01007387 */ /* 0x000fe40000100a00 */
[----:B0-----:R-:W-:-:S02]  /*18120*/  IMAD.MOV.U32 R13, RZ, RZ, R22 ;  /* 0x000000ffff0d7224 */ /* 0x001fc400078e0016 */
[----:B------:R-:W-:Y:S02]  /*18130*/  IMAD.MOV.U32 R12, RZ, RZ, R23 ;  /* 0x000000ffff0c7224 */ /* 0x000fe400078e0017 */
[----:B------:R-:W4:Y:S03]  /*18140*/  LDL.LU.64 R22, [R1+0x17c0] ;  /* 0x0017c00001167983 */ /* 0x000f260000300a00 */
[----:B------:R0:W-:Y:S02]  /*18150*/  STL.64 [R1+0x1740], R12 ;  /* 0x0017400c01007387 */ /* 0x0001e40000100a00 */
[----:B0-----:R-:W2:Y:S01]  /*18160*/  LDL.LU R12, [R1+0x3f0] ;  /* 0x0003f000010c7983 */ /* 0x001ea20000300800 */
[----:B------:R-:W2:Y:S02]  /*18170*/  LDL.LU R13, [R1+0x3f4] ;  /* 0x0003f400010d7983 */ /* 0x000ea40000300800 */
[----:B------:R-:W2:Y:S02]  /*18180*/  LDL.LU R14, [R1+0x3f8] ;  /* 0x0003f800010e7983 */ /* 0x000ea40000300800 */
[----:B------:R-:W2:Y:S01]  /*18190*/  LDL.LU R15, [R1+0x3fc] ;  /* 0x0003fc00010f7983 */ /* 0x000ea20000300800 */
[C---:B----4-:R-:W-:Y:S01]  /*181a0*/  HMMA.16816.F32 R20, R4.reuse, R22, R24 ;  /* 0x000000160414723c */ /* 0x050fe20000001818 */
[----:B--2---:R-:W-:Y:S01]  /*181b0*/  STL.64 [R1+0x1758], R14 ;  /* 0x0017580e01007387 */ /* 0x004fe20000100a00 */
[----:B------:R0:W-:Y:S03]  /*181c0*/  STL.64 [R1+0x1750], R12 ;  /* 0x0017500c01007387 */ /* 0x0001e60000100a00 */
[----:B0-----:R-:W2:Y:S01]  /*181d0*/  LDL.LU R12, [R1+0x490] ;  /* 0x00049000010c7983 */ /* 0x001ea20000300800 */
[----:B------:R-:W2:Y:S02]  /*181e0*/  LDL.LU R13, [R1+0x494] ;  /* 0x00049400010d7983 */ /* 0x000ea40000300800 */
[----:B------:R-:W2:Y:S02]  /*181f0*/  LDL.LU R14, [R1+0x498] ;  /* 0x00049800010e7983 */ /* 0x000ea40000300800 */
[----:B------:R-:W2:Y:S01]  /*18200*/  LDL.LU R15, [R1+0x49c] ;  /* 0x00049c00010f7983 */ /* 0x000ea20000300800 */
[----:B------:R-:W4:Y:S11]  /*18210*/  LDL.LU.64 R26, [R1+0x17b8] ;  /* 0x0017b800011a7983 */ /* 0x000f360000300a00 */
[----:B------:R-:W-:Y:S01]  /*18220*/  @!UPT UIADD3 URZ, URZ, URZ, URZ ;  /* 0x0000003f3f3ff290 */ /* 0x000fe2000fffe03f */
[----:B------:R-:W-:Y:S02]  /*18230*/  STL.64 [R1+0x4e0], R20 ;  /* 0x0004e01401007387 */ /* 0x000fe40000100a00 */
[----:B------:R0:W-:Y:S02]  /*18240*/  STL.64 [R1+0x4e8], R22 ;  /* 0x0004e81601007387 */ /* 0x0001e40000100a00 */
[----:B0-----:R-:W4:Y:S01]  /*18250*/  LDL.LU.64 R22, [R1+0x17b0] ;  /* 0x0017b00001167983 */ /* 0x001f220000300a00 */
[----:B------:R-:W4:Y:S02]  /*18260*/  LDL.LU.64 R20, [R1+0x17a8] ;  /* 0x0017a80001147983 */ /* 0x000f240000300a00 */
[C---:B----4-:R-:W-:Y:S11]  /*18270*/  HMMA.16816.F32 R20, R4.reuse, R26, R20 ;  /* 0x0000001a0414723c */ /* 0x050ff60000001814 */
[----:B------:R-:W-:Y:S11]  /*18280*/  @!UPT UIADD3 URZ, URZ, URZ, URZ ;  /* 0x0000003f3f3ff290 */ /* 0x000ff6000fffe03f */
[----:B------:R-:W-:Y:S01]  /*18290*/  @!UPT UIADD3 URZ, URZ, URZ, URZ ;  /* 0x0000003f3f3ff290 */ /* 0x000fe2000fffe03f */
[----:B------:R0:W-:Y:S01]  /*182a0*/  STL.64 [R1+0x4d0], R20 ;  /* 0x0004d01401007387 */ /* 0x0001e20000100a00 */
[----:B------:R1:W-:Y:S02]  /*182b0*/  STL.64 [R1+0x4d8], R22 ;  /* 0x0004d81601007387 */ /* 0x0003e40000100a00 */
[----:B0-----:R-:W-:Y:S01]  /*182c0*/  IMAD.MOV.U32 R21, RZ, RZ, R26 ;  /* 0x000000ffff157224 */ /* 0x001fe200078e001a */
[----:B-1----:R-:W4:Y:S01]  /*182d0*/  LDL.LU.64 R22, [R1+0x17a0] ;  /* 0x0017a00001167983 */ /* 0x002f220000300a00 */
[----:B------:R-:W-:Y:S02]  /*182e0*/  IMAD.MOV.U32 R20, RZ, RZ, R27 ;  /* 0x000000ffff147224 */ /* 0x000fe400078e001b */
[----:B------:R-:W2:Y:S02]  /*182f0*/  LDL.LU.64 R26, [R1+0x1798] ;  /* 0x00179800011a7983 */ /* 0x000ea40000300a00 */
[----:B------:R-:W2:Y:S02]  /*18300*/  LDL.LU.64 R24, [R1+0x1790] ;  /* 0x0017900001187983 */ /* 0x000ea40000300a00 */
[C---:B--2---:R-:W-:Y:S11]  /*18310*/  HMMA.16816.F32 R24, R4.reuse, R18, R24 ;  /* 0x000000120418723c */ /* 0x044ff60000001818 */
[----:B------:R-:W-:Y:S11]  /*18320*/  @!UPT UIADD3 URZ, URZ, URZ, URZ ;  /* 0x0000003f3f3ff290 */ /* 0x000ff6000fffe03f */
[----:B------:R-:W-:Y:S01]  /*18330*/  @!UPT UIADD3 URZ, URZ, URZ, URZ ;  /* 0x0000003f3f3ff290 */ /* 0x000fe2000fffe03f */
[----:B------:R0:W-:Y:S01]  /*18340*/  STL.64 [R1+0x4c0], R24 ;  /* 0x0004c01801007387 */ /* 0x0001e20000100a00 */
[----:B------:R1:W-:Y:S02]  /*18350*/  STL.64 [R1+0x4c8], R26 ;  /* 0x0004c81a01007387 */ /* 0x0003e40000100a00 */
[----:B0-----:R-:W-:Y:S02]  /*18360*/  IMAD.MOV.U32 R25, RZ, RZ, R18 ;  /* 0x000000ffff197224 */ /* 0x001fe400078e0012 */
[----:B------:R-:W-:Y:S02]  /*18370*/  IMAD.MOV.U32 R24, RZ, RZ, R19 ;  /* 0x000000ffff187224 */ /* 0x000fe400078e0013 */
[----:B------:R-:W3:Y:S02]  /*18380*/  LDL.LU.64 R18, [R1+0x1788] ;  /* 0x0017880001127983 */ /* 0x000ee40000300a00 */
[----:B---3--:R-:W-:Y:S01]  /*18390*/  HMMA.16816.F32 R8, R4, R18, R8 ;  /* 0x000000120408723c */ /* 0x008fe20000001808 */
[----:B-1----:R-:W-:-:S02]  /*183a0*/  IMAD.MOV.U32 R27, RZ, RZ, R18 ;  /* 0x000000ffff1b7224 */ /* 0x002fc400078e0012 */
[----:B------:R-:W-:Y:S11]  /*183b0*/  IMAD.MOV.U32 R26, RZ, RZ, R19 ;  /* 0x000000ffff1a7224 */ /* 0x000ff600078e0013 */
[----:B------:R-:W-:Y:S09]  /*183c0*/  @!UPT UIADD3 URZ, URZ, URZ, URZ ;  /* 0x0000003f3f3ff290 */ /* 0x000ff2000fffe03f */
[----:B------:R-:W-:Y:S01]  /*183d0*/  STL.64 [R1+0x4b0], R8 ;  /* 0x0004b00801007387 */ /* 0x000fe20000100a00 */
[----:B------:R0:W-:Y:S03]  /*183e0*/  STL.64 [R1+0x4b8], R10 ;  /* 0x0004b80a01007387 */ /* 0x0001e60000100a00 */
[----:B0-----:R-:W2:Y:S01]  /*183f0*/  LDL.LU.64 R10, [R1+0x1780] ;  /* 0x00178000010a7983 */ /* 0x001ea20000300a00 */
[----:B------:R-:W2:Y:S02]  /*18400*/  LDL.LU.64 R18, [R1+0x1778] ;  /* 0x0017780001127983 */ /* 0x000ea40000300a00 */
[----:B------:R-:W2:Y:S02]  /*18410*/  LDL.LU.64 R16, [R1+0x1770] ;  /* 0x0017700001107983 */ /* 0x000ea40000300a00 */
[C---:B--2---:R-:W-:Y:S11]  /*18420*/  HMMA.16816.F32 R16, R4.reuse, R10, R16 ;  /* 0x0000000a0410723c */ /* 0x044ff60000001810 */
[----:B------:R-:W-:Y:S11]  /*18430*/  @!UPT UIADD3 URZ, URZ, URZ, URZ ;  /* 0x0000003f3f3ff290 */ /* 0x000ff6000fffe03f */
[----:B------:R-:W-:Y:S01]  /*18440*/  @!UPT UIADD3 URZ, URZ, URZ, URZ ;  /* 0x0000003f3f3ff290 */ /* 0x000fe2000fffe03f */
[----:B------:R0:W-:Y:S01]  /*18450*/  STL.64 [R1+0x4a0], R16 ;  /* 0x0004a01001007387 */ /* 0x0001e20000100a00 */
[----:B------:R1:W-:Y:S02]  /*18460*/  STL.64 [R1+0x4a8], R18 ;  /* 0x0004a81201007387 */ /* 0x0003e40000100a00 */
[----:B0-----:R-:W-:Y:S01]  /*18470*/  IMAD.MOV.U32 R17, RZ, RZ, R10 ;  /* 0x000000ffff117224 */ /* 0x001fe200078e000a */
[----:B-1----:R-:W2:Y:S01]  /*18480*/  LDL.LU.64 R18, [R1+0x1768] ;  /* 0x0017680001127983 */ /* 0x002ea20000300a00 */
[----:B------:R-:W-:Y:S02]  /*18490*/  IMAD.MOV.U32 R16, RZ, RZ, R11 ;  /* 0x000000ffff107224 */ /* 0x000fe400078e000b */
[----:B------:R-:W3:Y:S02]  /*184a0*/  LDL.LU.64 R10, [R1+0x1760] ;  /* 0x00176000010a7983 */ /* 0x000ee40000300a00 */
[----:B---3--:R-:W-:Y:S01]  /*184b0*/  HMMA.16816.F32 R12, R4, R10, R12 ;  /* 0x0000000a040c723c */ /* 0x008fe2000000180c */
[----:B------:R-:W-:-:S02]  /*184c0*/  IMAD.MOV.U32 R29, RZ, RZ, R10 ;  /* 0x000000ffff1d7224 */ /* 0x000fc400078e000a */
[----:B------:R-:W-:Y:S11]  /*184d0*/  IMAD.MOV.U32 R28, RZ, RZ, R11 ;  /* 0x000000ffff1c7224 */ /* 0x000ff600078e000b */
[----:B------:R-:W-:Y:S09]  /*184e0*/  @!UPT UIADD3 URZ, URZ, URZ, URZ ;  /* 0x0000003f3f3ff290 */ /* 0x000ff2000fffe03f */
[----:B------:R-:W-:Y:S01]  /*184f0*/  STL.64 [R1+0x970], R12 ;  /* 0x0009700c01007387 */ /* 0x000fe20000100a00 */
[----:B------:R0:W-:Y:S03]  /*18500*/  STL.64 [R1+0x978], R14 ;  /* 0x0009780e01007387 */ /* 0x0001e60000100a00 */
[----:B0-----:R-:W3:Y:S01]  /*18510*/  LDL.LU.64 R14, [R1+0x1758] ;  /* 0x00175800010e7983 */ /* 0x001ee20000300a00 */
[----:B------:R-:W3:Y:S02]  /*18520*/  LDL.LU.64 R12, [R1+0x1750] ;  /* 0x00175000010c7983 */ /* 0x000ee40000300a00 */
[----:B------:R-:W3:Y:S02]  /*18530*/  LDL.LU.64 R10, [R1+0x1748] ;  /* 0x00174800010a7983 */ /* 0x000ee40000300a00 */
[C---:B---3--:R-:W-:Y:S11]  /*18540*/  HMMA.16816.F32 R12, R4.reuse, R10, R12 ;  /* 0x0000000a040c723c */ /* 0x048ff6000000180c */
[----:B------:R-:W-:Y:S11]  /*18550*/  @!UPT UIADD3 URZ, URZ, URZ, URZ ;  /* 0x0000003f3f3ff290 */ /* 0x000ff6000fffe03f */
[----:B------:R-:W-:Y:S01]  /*18560*/  @!UPT UIADD3 URZ, URZ, URZ, URZ ;  /* 0x0000003f3f3ff290 */ /* 0x000fe2000fffe03f */
[----:B------:R0:W-:Y:S01]  /*18570*/  STL.64 [R1+0x9c0], R12 ;  /* 0x0009c00c01007387 */ /* 0x0001e20000100a00 */
[----:B------:R1:W-:Y:S03]  /*18580*/  STL.64 [R1+0x9c8], R14 ;  /* 0x0009c80e01007387 */ /* 0x0003e60000100a00 */
[----:B0-----:R-:W3:Y:S01]  /*18590*/  LDL.LU.64 R12, [R1+0x1740] ;  /* 0x00174000010c7983 */ /* 0x001ee20000300a00 */
[----:B-1----:R-:W-:Y:S02]  /*185a0*/  IMAD.MOV.U32 R14, RZ, RZ, R10 ;  /* 0x000000ffff0e7224 */ /* 0x002fe400078e000a */
[----:B------:R-:W-:Y:S02]  /*185b0*/  IMAD.MOV.U32 R15, RZ, RZ, R11 ;  /* 0x000000ffff0f7224 */ /* 0x000fe400078e000b */
[----:B------:R-:W4:Y:S01]  /*185c0*/  LDL.LU.64 R10, [R1+0x1738] ;  /* 0x00173800010a7983 */ /* 0x000f220000300a00 */
[----:B------:R-:W4:Y:S02]  /*185d0*/  LDL.LU.64 R8, [R1+0x1730] ;  /* 0x0017300001087983 */ /* 0x000f240000300a00 */
[----:B----4-:R-:W-:Y:S11]  /*185e0*/  HMMA.16816.F32 R8, R4, R22, R8 ;  /* 0x000000160408723c */ /* 0x010ff60000001808 */
[----:B------:R-:W-:Y:S11]  /*185f0*/  @!UPT UIADD3 URZ, URZ, URZ, URZ ;  /* 0x0000003f3f3ff290 */ /* 0x000ff6000fffe03f */
[----:B------:R-:W-:Y:S01]  /*18600*/  @!UPT UIADD3 URZ, URZ, URZ, URZ ;  /* 0x0000003f3f3ff290 */ /* 0x000fe2000fffe03f */
[----:B------:R-:W-:Y:S01]  /*18610*/  STL.64 [R1+0xa20], R8 ;  /* 0x000a200801007387 */ /* 0x000fe20000100a00 */
[----:B------:R0:W-:Y:S03]  /*18620*/  STL.64 [R1+0xa28], R10 ;  /* 0x000a280a01007387 */ /* 0x0001e60000100a00 */
[----:B0-----:R-:W2:Y:S01]  /*18630*/  LDL.LU.64 R10, [R1+0x1728] ;  /* 0x00172800010a7983 */ /* 0x001ea20000300a00 */
[----:B------:R-:W2:Y:S02]  /*18640*/  LDL.LU.64 R8, [R1+0x1720] ;  /* 0x0017200001087983 */ /* 0x000ea40000300a00 */
[----:B------:R0:W-:Y:S02]  /*18650*/  STL.64 [R1+0x15e8], R22 ;  /* 0x0015e81601007387 */ /* 0x0001e40000100a00 */
[----:B0-----:R-:W-:Y:S02]  /*18660*/  IMAD.MOV.U32 R22, RZ, RZ, R14 ;  /* 0x000000ffff167224 */ /* 0x001fe400078e000e */
[----:B------:R-:W-:Y:S01]  /*18670*/  IMAD.MOV.U32 R23, RZ, RZ, R15 ;  /* 0x000000ffff177224 */ /* 0x000fe200078e000f */
[----:B------:R-:W4:Y:S01]  /*18680*/  LDL.LU R14, [R1+0x171c] ;  /* 0x00171c00010e7983 */ /* 0x000f220000300800 */
[----:B------:R-:W4:Y:S03]  /*18690*/  LDL.LU R15, [R1+0x1718] ;  /* 0x00171800010f7983 */ /* 0x000f260000300800 */
[----:B------:R0:W-:Y:S02]  /*186a0*/  STL.64 [R1+0x1600], R22 ;  /* 0x0016001601007387 */ /* 0x0001e40000100a00 */
[----:B0-----:R-:W-:-:S02]  /*186b0*/  IMAD.MOV.U32 R22, RZ, RZ, R29 ;  /* 0x000000ffff167224 */ /* 0x001fc400078e001d */
[----:B------:R-:W-:-:S05]  /*186c0*/  IMAD.MOV.U32 R23, RZ, RZ, R28 ;  /* 0x000000ffff177224 */ /* 0x000fca00078e001c */
[----:B------:R0:W-:Y:S02]  /*186d0*/  STL.64 [R1+0x1618], R22 ;  /* 0x0016181601007387 */ /* 0x0001e40000100a00 */
[----:B0-----:R-:W-:Y:S02]  /*186e0*/  IMAD.MOV.U32 R22, RZ, RZ, R17 ;  /* 0x000000ffff167224 */ /* 0x001fe400078e0011 */
[----:B------:R-:W-:Y:S01]  /*186f0*/  IMAD.MOV.U32 R23, RZ, RZ, R16 ;  /* 0x000000ffff177224 */ /* 0x000fe200078e0010 */
[----:B--2---:R-:W-:Y:S11]  /*18700*/  HMMA.16816.F32 R8, R4, R18, R8 ;  /* 0x000000120408723c */ /* 0x004ff60000001808 */
[----:B------:R-:W-:Y:S11]  /*18710*/  @!UPT UIADD3 URZ, URZ, URZ, URZ ;  /* 0x0000003f3f3ff290 */ /* 0x000ff6000fffe03f */
[----:B------:R-:W-:Y:S01]  /*18720*/  @!UPT UIADD3 URZ, URZ, URZ, URZ ;  /* 0x0000003f3f3ff290 */ /* 0x000fe2000fffe03f */
[----:B------:R-:W-:Y:S01]  /*18730*/  STL.64 [R1+0xb10], R8 ;  /* 0x000b100801007387 */ /* 0x000fe20000100a00 */
[----:B------:R0:W-:Y:S03]  /*18740*/  STL.64 [R1+0xb18], R10 ;  /* 0x000b180a01007387 */ /* 0x0001e60000100a00 */
[----:B0-----:R-:W2:Y:S01]  /*18750*/  LDL.LU.64 R10, [R1+0x1710] ;  /* 0x00171000010a7983 */ /* 0x001ea20000300a00 */
[----:B------:R-:W2:Y:S02]  /*18760*/  LDL.LU.64 R8, [R1+0x1708] ;  /* 0x0017080001087983 */ /* 0x000ea40000300a00 */
[----:B------:R-:W-:Y:S02]  /*18770*/  STL.64 [R1+0x1630], R22 ;  /* 0x0016301601007387 */ /* 0x000fe40000100a00 */
[----:B------:R0:W-:Y:S01]  /*18780*/  STL.64 [R1+0x15e0], R18 ;  /* 0x0015e01201007387 */ /* 0x0001e20000100a00 */
[----:B------:R-:W2:Y:S01]  /*18790*/  LDL.LU R16, [R1+0x3c0] ;  /* 0x0003c00001107983 */ /* 0x000ea20000300800 */
[----:B------:R-:W2:Y:S03]  /*187a0*/  LDL.LU R17, [R1+0x3c4] ;  /* 0x0003c40001117983 */ /* 0x000ea60000300800 */
[----:B0-----:R-:W2:Y:S01]  /*187b0*/  LDL.LU R18, [R1+0x3c8] ;  /* 0x0003c80001127983 */ /* 0x001ea20000300800 */
[----:B------:R-:W2:Y:S02]  /*187c0*/  LDL.LU R19, [R1+0x3cc] ;  /* 0x0003cc0001137983 */ /* 0x000ea40000300800 */
[----:B------:R-:W-:-:S02]  /*187d0*/  IMAD.MOV.U32 R22, RZ, RZ, R27 ;  /* 0x000000ffff167224 */ /* 0x000fc400078e001b */
[----:B------:R-:W-:-:S05]  /*187e0*/  IMAD.MOV.U32 R23, RZ, RZ, R26 ;  /* 0x000000ffff177224 */ /* 0x000fca00078e001a */
[----:B------:R-:W-:Y:S04]  /*187f0*/  STL.64 [R1+0x1648], R22 ;  /* 0x0016481601007387 */ /* 0x000fe80000100a00 */
[----:B--2---:R-:W-:Y:S01]  /*18800*/  STL.64 [R1+0x15f8], R18 ;  /* 0x0015f81201007387 */ /* 0x004fe20000100a00 */
[----:B------:R0:W-:Y:S03]  /*18810*/  STL.64 [R1+0x15f0], R16 ;  /* 0x0015f01001007387 */ /* 0x0001e60000100a00 */
[----:B0-----:R-:W2:Y:S01]  /*18820*/  LDL.LU R16, [R1+0x3d0] ;  /* 0x0003d00001107983 */ /* 0x001ea20000300800 */
[----:B------:R-:W2:Y:S02]  /*18830*/  LDL.LU R17, [R1+0x3d4] ;  /* 0x0003d40001117983 */ /* 0x000ea40000300800 */
[----:B------:R-:W2:Y:S02]  /*18840*/  LDL.LU R18, [R1+0x3d8] ;  /* 0x0003d80001127983 */ /* 0x000ea40000300800 */
[----:B------:R-:W2:Y:S02]  /*18850*/  LDL.LU R19, [R1+0x3dc] ;  /* 0x0003dc0001137983 */ /* 0x000ea40000300800 */
[----:B------:R-:W-:-:S02]  /*18860*/  IMAD.MOV.U32 R22, RZ, RZ, R25 ;  /* 0x000000ffff167224 */ /* 0x000fc400078e0019 */
[----:B------:R-:W-:-:S05]  /*18870*/  IMAD.MOV.U32 R23, RZ, RZ, R24 ;  /* 0x000000ffff177224 */ /* 0x000fca00078e0018 */
[----:B------:R0:W-:Y:S02]  /*18880*/  STL.64 [R1+0x1660], R22 ;  /* 0x0016601601007387 */ /* 0x0001e40000100a00 */
[----:B0-----:R-:W-:Y:S02]  /*18890*/  IMAD.MOV.U32 R22, RZ, RZ, R21 ;  /* 0x000000ffff167224 */ /* 0x001fe400078e0015 */
[----:B------:R-:W-:Y:S01]  /*188a0*/  IMAD.MOV.U32 R23, RZ, RZ, R20 ;  /* 0x000000ffff177224 */ /* 0x000fe200078e0014 */
[----:B--2---:R-:W-:Y:S01]  /*188b0*/  STL.64 [R1+0x1610], R18 ;  /* 0x0016101201007387 */ /* 0x004fe20000100a00 */
[----:B------:R0:W-:Y:S03]  /*188c0*/  STL.64 [R1+0x1608], R16 ;  /* 0x0016081001007387 */ /* 0x0001e60000100a00 */
[----:B0-----:R-:W2:Y:S01]  /*188d0*/  LDL.LU R16, [R1+0x410] ;  /* 0x0004100001107983 */ /* 0x001ea20000300800 */
[----:B------:R-:W2:Y:S02]  /*188e0*/  LDL.LU R17, [R1+0x414] ;  /* 0x0004140001117983 */ /* 0x000ea40000300800 */
[----:B------:R-:W2:Y:S02]  /*188f0*/  LDL.LU R18, [R1+0x418] ;  /* 0x0004180001127983 */ /* 0x000ea40000300800 */
[----:B------:R-:W2:Y:S01]  /*18900*/  LDL.LU R19, [R1+0x41c] ;  /* 0x00041c0001137983 */ /* 0x000ea20000300800 */
[----:B------:R0:W-:Y:S04]  /*18910*/  STL.64 [R1+0x1678], R22 ;  /* 0x0016781601007387 */ /* 0x0001e80000100a00 */
[----:B0-----:R-:W2:Y:S04]  /*18920*/  LDL.64 R22, [R1+0xd8] ;  /* 0x0000d80001167983 */ /* 0x001ea80000100a00 */
[----:B--2---:R-:W-:Y:S01]  /*18930*/  STL.64 [R1+0x1680], R22 ;  /* 0x0016801601007387 */ /* 0x004fe20000100a00 */
[----:B------:R-:W-:Y:S02]  /*18940*/  STL.64 [R1+0x1628], R18 ;  /* 0x0016281201007387 */ /* 0x000fe40000100a00 */
[----:B------:R0:W-:Y:S02]  /*18950*/  STL.64 [R1+0x1620], R16 ;  /* 0x0016201001007387 */ /* 0x0001e40000100a00 */
[----:B0-----:R-:W2:Y:S01]  /*18960*/  LDL.LU R16, [R1+0x420] ;  /* 0x0004200001107983 */ /* 0x001ea20000300800 */
[----:B------:R-:W2:Y:S02]  /*18970*/  LDL.LU R17, [R1+0x424] ;  /* 0x0004240001117983 */ /* 0x000ea40000300800 */
[----:B------:R-:W2:Y:S02]  /*18980*/  LDL.LU R18, [R1+0x428] ;  /* 0x0004280001127983 */ /* 0x000ea40000300800 */
[----:B------:R-:W2:Y:S02]  /*18990*/  LDL.LU R19, [R1+0x42c] ;  /* 0x00042c0001137983 */ /* 0x000ea40000300800 */
[----:B---3--:R-:W-:-:S02]  /*189a0*/  IMAD.MOV.U32 R22, RZ, RZ, R13 ;  /* 0x000000ffff167224 */ /* 0x008fc400078e000d */
[----:B------:R-:W-:-:S05]  /*189b0*/  IMAD.MOV.U32 R23, RZ, RZ, R12 ;  /* 0x000000ffff177224 */ /* 0x000fca00078e000c */
[----:B------:R0:W-:Y:S02]  /*189c0*/  STL.64 [R1+0x1698], R22 ;  /* 0x0016981601007387 */ /* 0x0001e40000100a00 */
[----:B0-----:R-:W-:Y:S02]  /*189d0*/  IMAD.MOV.U32 R22, RZ, RZ, R11 ;  /* 0x000000ffff167224 */ /* 0x001fe400078e000b */
[----:B------:R-:W-:-:S05]  /*189e0*/  IMAD.MOV.U32 R23, RZ, RZ, R10 ;  /* 0x000000ffff177224 */ /* 0x000fca00078e000a */
[----:B------:R-:W-:Y:S04]  /*189f0*/  STL.64 [R1+0x16b0], R22 ;  /* 0x0016b01601007387 */ /* 0x000fe80000100a00 */
[----:B--2---:R-:W-:Y:S01]  /*18a00*/  STL.64 [R1+0x1640], R18 ;  /* 0x0016401201007387 */ /* 0x004fe20000100a00 */
[----:B------:R0:W-:Y:S03]  /*18a10*/  STL.64 [R1+0x1638], R16 ;  /* 0x0016381001007387 */ /* 0x0001e60000100a00 */
[----:B0-----:R-:W2:Y:S01]  /*18a20*/  LDL.LU R16, [R1+0x430] ;  /* 0x0004300001107983 */ /* 0x001ea20000300800 */
[----:B------:R-:W2:Y:S02]  /*18a30*/  LDL.LU R17, [R1+0x434] ;  /* 0x0004340001117983 */ /* 0x000ea40000300800 */
[----:B------:R-:W3:Y:S02]  /*18a40*/  LDL.LU R18, [R1+0x438] ;  /* 0x0004380001127983 */ /* 0x000ee40000300800 */
[----:B------:R-:W3:Y:S01]  /*18a50*/  LDL.LU R19, [R1+0x43c] ;  /* 0x00043c0001137983 */ /* 0x000ee20000300800 */
[----:B------:R-:W2:Y:S01]  /*18a60*/  LDL.64 R22, [R1+0x108] ;  /* 0x0001080001167983 */ /* 0x000ea20000100a00 */
[----:B------:R-:W-:-:S02]  /*18a70*/  IMAD.MOV.U32 R10, RZ, RZ, R2 ;  /* 0x000000ffff0a7224 */ /* 0x000fc400078e0002 */
[----:B------:R-:W-:Y:S01]  /*18a80*/  IMAD.MOV.U32 R11, RZ, RZ, R0 ;  /* 0x000000ffff0b7224 */ /* 0x000fe200078e0000 */
        /* <DEDUP_REMOVED lines=10> */
[----:B------:R1:W-:Y:S02]  /*18b30*/  STL.64 [R1+0x16f8], R10 ;  /* 0x0016f80a01007387 */ /* 0x0003e40000100a00 */
[----:B------:R-:W4:Y:S02]  /*18b40*/  LDL.LU R20, [R1+0x10] ;  /* 0x0000100001147983 */ /* 0x000f240000300800 */
[----:B------:R-:W4:Y:S01]  /*18b50*/  LDL.LU R21, [R1+0x14] ;  /* 0x0000140001157983 */ /* 0x000f220000300800 */
[----:B0-----:R-:W4:Y:S01]  /*18b60*/  LDL.LU R22, [R1+0x18] ;  /* 0x0000180001167983 */ /* 0x001f220000300800 */
[----:B------:R-:W4:Y:S02]  /*18b70*/  LDL.LU R23, [R1+0x1c] ;  /* 0x00001c0001177983 */ /* 0x000f240000300800 */
[----:B------:R-:W4:Y:S02]  /*18b80*/  LDL.LU R8, [R1+0x140] ;  /* 0x0001400001087983 */ /* 0x000f240000300800 */
[----:B------:R-:W4:Y:S01]  /*18b90*/  LDL.LU R9, [R1+0x144] ;  /* 0x0001440001097983 */ /* 0x000f220000300800 */
[----:B-1----:R-:W4:Y:S01]  /*18ba0*/  LDL.LU R10, [R1+0x148] ;  /* 0x00014800010a7983 */ /* 0x002f220000300800 */
[----:B------:R-:W4:Y:S02]  /*18bb0*/  LDL.LU R11, [R1+0x14c] ;  /* 0x00014c00010b7983 */ /* 0x000f240000300800 */
[----:B------:R-:W4:Y:S02]  /*18bc0*/  LDL.LU R24, [R1+0x150] ;  /* 0x0001500001187983 */ /* 0x000f240000300800 */
[----:B------:R-:W4:Y:S01]  /*18bd0*/  LDL.LU R25, [R1+0x154] ;  /* 0x0001540001197983 */ /* 0x000f220000300800 */
[----:B------:R-:W4:Y:S01]  /*18be0*/  LDL.LU R26, [R1+0x158] ;  /* 0x00015800011a7983 */ /* 0x000f220000300800 */
        /* <DEDUP_REMOVED lines=18> */
[----:B------:R-:W3:Y:S01]  /*18d10*/  LDL.LU R19, [R1+0x48c] ;  /* 0x00048c0001137983 */ /* 0x000ee20000300800 */
[C---:B----4-:R-:W-:Y:S01]  /*18d20*/  HMMA.16816.F32 R24, R4.reuse, R14, R24 ;  /* 0x0000000e0418723c */ /* 0x050fe20000001818 */
        /* <DEDUP_REMOVED lines=10> */
[----:B------:R-:W2:Y:S02]  /*18dd0*/  LDL.LU R18, [R1+0x6a8] ;  /* 0x0006a80001127983 */ /* 0x000ea40000300800 */
[----:B------:R-:W2:Y:S02]  /*18de0*/  LDL.LU R19, [R1+0x6ac] ;  /* 0x0006ac0001137983 */ /* 0x000ea40000300800 */
[----:B------:R-:W-:Y:S01]  /*18df0*/  STL.64 [R1+0xb00], R24 ;  /* 0x000b001801007387 */ /* 0x000fe20000100a00 */
[----:B------:R0:W-:Y:S03]  /*18e00*/  STL.64 [R1+0xb08], R26 ;  /* 0x000b081a01007387 */ /* 0x0001e60000100a00 */
[----:B0-----:R-:W3:Y:S02]  /*18e10*/  LDL.LU.64 R26, [R1+0x1700] ;  /* 0x00170000011a7983 */ /* 0x001ee40000300a00 */
[C---:B---3--:R-:W-:Y:S11]  /*18e20*/  HMMA.16816.F32 R8, R4.reuse, R26, R8 ;  /* 0x0000001a0408723c */ /* 0x048ff60000001808 */
[----:B------:R-:W-:Y:S11]  /*18e30*/  @!UPT UIADD3 URZ, URZ, URZ, URZ ;  /* 0x0000003f3f3ff290 */ /* 0x000ff6000fffe03f */
[----:B------:R-:W-:Y:S01]  /*18e40*/  @!UPT UIADD3 URZ, URZ, URZ, URZ ;  /* 0x0000003f3f3ff290 */ /* 0x000fe2000fffe03f */
[----:B------:R-:W-:Y:S01]  /*18e50*/  STL.64 [R1+0xaf0], R8 ;  /* 0x000af00801007387 */ /* 0x000fe20000100a00 */
[----:B------:R0:W-:Y:S03]  /*18e60*/  STL.64 [R1+0xaf8], R10 ;  /* 0x000af80a01007387 */ /* 0x0001e60000100a00 */
[----:B0-----:R-:W3:Y:S02]  /*18e70*/  LDL.LU.64 R10, [R1+0x16f8] ;  /* 0x0016f800010a7983 */ /* 0x001ee40000300a00 */
[----:B---3--:R-:W-:Y:S02]  /*18e80*/  HMMA.16816.F32 R4, R4, R10, R20 ;  /* 0x0000000a0404723c */ /* 0x008fe40000001814 */
[----:B------:R-:W2:Y:S01]  /*18e90*/  LDL.LU.64 R22, [R1+0x16f0] ;  /* 0x0016f00001167983 */ /* 0x000ea20000300a00 */
[----:B------:R-:W2:Y:S02]  /*18ea0*/  LDL.LU.64 R10, [R1+0x16e8] ;  /* 0x0016e800010a7983 */ /* 0x000ea40000300a00 */
[----:B------:R-:W2:Y:S11]  /*18eb0*/  LDL.LU.64 R8, [R1+0x16e0] ;  /* 0x0016e00001087983 */ /* 0x000eb60000300a00 */
[----:B------:R-:W-:Y:S07]  /*18ec0*/  @!UPT UIADD3 URZ, URZ, URZ, URZ ;  /* 0x0000003f3f3ff290 */ /* 0x000fee000fffe03f */
[----:B------:R0:W-:Y:S01]  /*18ed0*/  STL.64 [R1+0xad0], R4 ;  /* 0x000ad00401007387 */ /* 0x0001e20000100a00 */
[----:B------:R1:W-:Y:S03]  /*18ee0*/  STL.64 [R1+0xad8], R6 ;  /* 0x000ad80601007387 */ /* 0x0003e60000100a00 */
[----:B0-----:R-:W3:Y:S01]  /*18ef0*/  LDL.LU R4, [R1+0x460] ;  /* 0x0004600001047983 */ /* 0x001ee20000300800 */
[----:B------:R-:W3:Y:S02]  /*18f00*/  LDL.LU R5, [R1+0x464] ;  /* 0x0004640001057983 */ /* 0x000ee40000300800 */
[----:B-1----:R-:W3:Y:S02]  /*18f10*/  LDL.LU R6, [R1+0x468] ;  /* 0x0004680001067983 */ /* 0x002ee40000300800 */
[----:B------:R-:W3:Y:S01]  /*18f20*/  LDL.LU R7, [R1+0x46c] ;  /* 0x00046c0001077983 */ /* 0x000ee20000300800 */
[C---:B--2---:R-:W-:Y:S01]  /*18f30*/  HMMA.16816.F32 R20, R8.reuse, R22, R16 ;  /* 0x000000160814723c */ /* 0x044fe20000001810 */
[----:B------:R-:W2:Y:S01]  /*18f40*/  LDL.LU.64 R18, [R1+0x16d8] ;  /* 0x0016d80001127983 */ /* 0x000ea20000300a00 */
[----:B------:R-:W2:Y:S11]  /*18f50*/  LDL.LU.64 R16, [R1+0x16d0] ;  /* 0x0016d00001107983 */ /* 0x000eb60000300a00 */
[----:B------:R-:W-:Y:S10]  /*18f60*/  @!UPT UIADD3 URZ, URZ, URZ, URZ ;  /* 0x0000003f3f3ff290 */ /* 0x000ff4000fffe03f */
[----:B------:R-:W-:Y:S01]  /*18f70*/  STL.64 [R1+0x320], R20 ;  /* 0x0003201401007387 */ /* 0x000fe20000100a00 */
[----:B------:R0:W-:Y:S03]  /*18f80*/  STL.64 [R1+0x328], R22 ;  /* 0x0003281601007387 */ /* 0x0001e60000100a00 */
[----:B0-----:R-:W2:Y:S02]  /*18f90*/  LDL.LU.64 R22, [R1+0x16c8] ;  /* 0x0016c80001167983 */ /* 0x001ea40000300a00 */
        /* <DEDUP_REMOVED lines=16> */
[C---:B--2---:R-:W-:Y:S02]  /*190a0*/  HMMA.16816.F32 R20, R8.reuse, R22, R16 ;  /* 0x000000160814723c */ /* 0x044fe40000001810 */
[----:B------:R-:W2:Y:S01]  /*190b0*/  LDL.LU.64 R18, [R1+0x1690] ;  /* 0x0016900001127983 */ /* 0x000ea20000300a00 */
[----:B------:R-:W2:Y:S11]  /*190c0*/  LDL.LU.64 R16, [R1+0x1688] ;  /* 0x0016880001107983 */ /* 0x000eb60000300a00 */
[----:B------:R-:W-:Y:S09]  /*190d0*/  @!UPT UIADD3 URZ, URZ, URZ, URZ ;  /* 0x0000003f3f3ff290 */ /* 0x000ff2000fffe03f */
[----:B------:R-:W-:Y:S01]  /*190e0*/  STL.64 [R1+0x470], R20 ;  /* 0x0004701401007387 */ /* 0x000fe20000100a00 */
[----:B------:R0:W-:Y:S03]  /*190f0*/  STL.64 [R1+0x478], R22 ;  /* 0x0004781601007387 */ /* 0x0001e60000100a00 */
[----:B0-----:R-:W3:Y:S02]  /*19100*/  LDL.LU.64 R22, [R1+0x1680] ;  /* 0x0016800001167983 */ /* 0x001ee40000300a00 */
[C---:B---3--:R-:W-:Y:S11]  /*19110*/  HMMA.16816.F32 R4, R8.reuse, R22, R4 ;  /* 0x000000160804723c */ /* 0x048ff60000001804 */
[----:B------:R-:W-:Y:S11]  /*19120*/  @!UPT UIADD3 URZ, URZ, URZ, URZ ;  /* 0x0000003f3f3ff290 */ /* 0x000ff6000fffe03f */
[----:B------:R-:W-:Y:S01]  /*19130*/  @!UPT UIADD3 URZ, URZ, URZ, URZ ;  /* 0x0000003f3f3ff290 */ /* 0x000fe2000fffe03f */
[----:B------:R0:W-:Y:S01]  /*19140*/  STL.64 [R1+0x460], R4 ;  /* 0x0004600401007387 */ /* 0x0001e20000100a00 */
[----:B------:R-:W-:Y:S02]  /*19150*/  STL.64 [R1+0x468], R6 ;  /* 0x0004680601007387 */ /* 0x000fe40000100a00 */
[----:B0-----:R-:W-:Y:S02]  /*19160*/  IMAD.MOV.U32 R5, RZ, RZ, R22 ;  /* 0x000000ffff057224 */ /* 0x001fe400078e0016 */
[----:B------:R-:W-:Y:S02]  /*19170*/  IMAD.MOV.U32 R4, RZ, RZ, R23 ;  /* 0x000000ffff047224 */ /* 0x000fe400078e0017 */
[----:B------:R-:W2:Y:S02]  /*19180*/  LDL.LU.64 R22, [R1+0x1678] ;  /* 0x0016780001167983 */ /* 0x000ea40000300a00 */
[C---:B--2---:R-:W-:Y:S02]  /*19190*/  HMMA.16816.F32 R20, R8.reuse, R22, R16 ;  /* 0x000000160814723c */ /* 0x044fe40000001810 */
[----:B------:R-:W2:Y:S01]  /*191a0*/  LDL.LU.64 R18, [R1+0x1670] ;  /* 0x0016700001127983 */ /* 0x000ea20000300a00 */
[----:B------:R-:W2:Y:S11]  /*191b0*/  LDL.LU.64 R16, [R1+0x1668] ;  /* 0x0016680001107983 */ /* 0x000eb60000300a00 */
[----:B------:R-:W-:Y:S09]  /*191c0*/  @!UPT UIADD3 URZ, URZ, URZ, URZ ;  /* 0x0000003f3f3ff290 */ /* 0x000ff2000fffe03f */
        /* <DEDUP_REMOVED lines=39> */
[----:B------:R-:W2:Y:S11]  /*19440*/  LDL.LU.64 R18, [R1+0x15e0] ;  /* 0x0015e00001127983 */ /* 0x000eb60000300a00 */
[----:B------:R-:W-:Y:S10]  /*19450*/  @!UPT UIADD3 URZ, URZ, URZ, URZ ;  /* 0x0000003f3f3ff290 */ /* 0x000ff4000fffe03f */
[----:B------:R-:W-:Y:S01]  /*19460*/  STL.64 [R1+0x960], R20 ;  /* 0x0009601401007387 */ /* 0x000fe20000100a00 */
[----:B------:R0:W-:Y:S03]  /*19470*/  STL.64 [R1+0x968], R22 ;  /* 0x0009681601007387 */ /* 0x0001e60000100a00 */
[----:B0-----:R-:W2:Y:S01]  /*19480*/  LDL.LU.64 R22, [R1+0x15d8] ;  /* 0x0015d80001167983 */ /* 0x001ea20000300a00 */
[----:B------:R-:W2:Y:S02]  /*19490*/  LDL.LU.64 R20, [R1+0x15d0] ;  /* 0x0015d00001147983 */ /* 0x000ea40000300a00 */
[C---:B--2---:R-:W-:Y:S01]  /*194a0*/  HMMA.16816.F32 R16, R8.reuse, R18, R20 ;  /* 0x000000120810723c */ /* 0x044fe20000001814 */
[----:B------:R-:W2:Y:S01]  /*194b0*/  LDL.LU.64 R22, [R1+0x15c8] ;  /* 0x0015c80001167983 */ /* 0x000ea20000300a00 */
[----:B------:R-:W2:Y:S11]  /*194c0*/  LDL.LU.64 R20, [R1+0x15c0] ;  /* 0x0015c00001147983 */ /* 0x000eb60000300a00 */
[----:B------:R-:W-:Y:S10]  /*194d0*/  @!UPT UIADD3 URZ, URZ, URZ, URZ ;  /* 0x0000003f3f3ff290 */ /* 0x000ff4000fffe03f */
[----:B------:R-:W-:Y:S01]  /*194e0*/  STL.64 [R1+0xac0], R16 ;  /* 0x000ac01001007387 */ /* 0x000fe20000100a00 */
[----:B------:R0:W-:Y:S03]  /*194f0*/  STL.64 [R1+0xac8], R18 ;  /* 0x000ac81201007387 */ /* 0x0001e60000100a00 */
[----:B0-----:R-:W3:Y:S01]  /*19500*/  LDL.LU.64 R18, [R1+0x15b8] ;  /* 0x0015b80001127983 */ /* 0x001ee20000300a00 */
[----:B------:R-:W3:Y:S02]  /*19510*/  LDL.LU.64 R16, [R1+0x15b0] ;  /* 0x0015b00001107983 */ /* 0x000ee40000300a00 */
[C---:B---3--:R-:W-:Y:S01]  /*19520*/  HMMA.16816.F32 R16, R8.reuse, R14, R16 ;  /* 0x0000000e0810723c */ /* 0x048fe20000001810 */
[----:B------:R-:W3:Y:S01]  /*19530*/  LDL.LU.64 R14, [R1+0x15a8] ;  /* 0x0015a800010e7983 */ /* 0x000ee20000300a00 */
[----:B------:R-:W3:Y:S11]  /*19540*/  LDL.LU.64 R12, [R1+0x15a0] ;  /* 0x0015a000010c7983 */ /* 0x000ef60000300a00 */
[----:B------:R-:W-:Y:S10]  /*19550*/  @!UPT UIADD3 URZ, URZ, URZ, URZ ;  /* 0x0000003f3f3ff290 */ /* 0x000ff4000fffe03f */
[----:B------:R-:W-:Y:S01]  /*19560*/  STL.64 [R1+0xab0], R16 ;  /* 0x000ab01001007387 */ /* 0x000fe20000100a00 */
[----:B------:R3:W-:Y:S02]  /*19570*/  STL.64 [R1+0xab8], R18 ;  /* 0x000ab81201007387 */ /* 0x0007e40000100a00 */
[----:B---3--:R-:W-:Y:S07]  /*19580*/  HMMA.16816.F32 R16, R8, R26, R12 ;  /* 0x0000001a0810723c */ /* 0x008fee000000180c */
[----:B------:R-:W-:-:S02]  /*19590*/  IMAD.MOV.U32 R14, RZ, RZ, R5 ;  /* 0x000000ffff0e7224 */ /* 0x000fc400078e0005 */
[----:B------:R-:W-:Y:S11]  /*195a0*/  IMAD.MOV.U32 R15, RZ, RZ, R4 ;  /* 0x000000ffff0f7224 */ /* 0x000ff600078e0004 */
[----:B------:R-:W-:Y:S03]  /*195b0*/  @!UPT UIADD3 URZ, URZ, URZ, URZ ;  /* 0x0000003f3f3ff290 */ /* 0x000fe6000fffe03f */
[----:B------:R-:W-:Y:S01]  /*195c0*/  STL.64 [R1+0xaa0], R16 ;  /* 0x000aa01001007387 */ /* 0x000fe20000100a00 */
[----:B------:R-:W-:Y:S02]  /*195d0*/  STL.64 [R1+0xaa8], R18 ;  /* 0x000aa81201007387 */ /* 0x000fe40000100a00 */
[----:B------:R-:W2:Y:S02]  /*195e0*/  LDL.LU.64 R6, [R1+0x28] ;  /* 0x0000280001067983 */ /* 0x000ea40000300a00 */
[----:B------:R0:W-:Y:S02]  /*195f0*/  STL.64 [R1+0x1560], R14 ;  /* 0x0015600e01007387 */ /* 0x0001e40000100a00 */
[----:B0-----:R-:W3:Y:S04]  /*19600*/  LDL.64 R14, [R1+0xe8] ;  /* 0x0000e800010e7983 */ /* 0x001ee80000100a00 */
[----:B---3--:R0:W-:Y:S04]  /*19610*/  STL.64 [R1+0x1578], R14 ;  /* 0x0015780e01007387 */ /* 0x0081e80000100a00 */
[----:B0-----:R-:W3:Y:S04]  /*19620*/  LDL.64 R14, [R1+0xf8] ;  /* 0x0000f800010e7983 */ /* 0x001ee80000100a00 */
[----:B---3--:R0:W-:Y:S02]  /*19630*/  STL.64 [R1+0x1580], R14 ;  /* 0x0015800e01007387 */ /* 0x0081e40000100a00 */
[----:B0-----:R-:W-:-:S02]  /*19640*/  IMAD.MOV.U32 R14, RZ, RZ, R2 ;  /* 0x000000ffff0e7224 */ /* 0x001fc400078e0002 */
[----:B------:R-:W-:-:S05]  /*19650*/  IMAD.MOV.U32 R15, RZ, RZ, R0 ;  /* 0x000000ffff0f7224 */ /* 0x000fca00078e0000 */
[----:B------:R0:W-:Y:S01]  /*19660*/  STL.64 [R1+0x1598], R14 ;  /* 0x0015980e01007387 */ /* 0x0001e20000100a00 */
[----:B------:R-:W3:Y:S03]  /*19670*/  LDL.64 R18, [R1+0xb8] ;  /* 0x0000b80001127983 */ /* 0x000ee60000100a00 */
[----:B0-----:R-:W4:Y:S04]  /*19680*/  LDL.64 R14, [R1+0x118] ;  /* 0x00011800010e7983 */ /* 0x001f280000100a00 */
[----:B---3--:R0:W-:Y:S01]  /*19690*/  STL.64 [R1+0x1558], R18 ;  /* 0x0015581201007387 */ /* 0x0081e20000100a00 */
[----:B------:R-:W3:Y:S02]  /*196a0*/  LDL.LU R16, [R1+0x680] ;  /* 0x0006800001107983 */ /* 0x000ee40000300800 */
[----:B------:R-:W3:Y:S01]  /*196b0*/  LDL.LU R17, [R1+0x684] ;  /* 0x0006840001117983 */ /* 0x000ee20000300800 */
[----:B0-----:R-:W2:Y:S01]  /*196c0*/  LDL.LU R18, [R1+0x688] ;  /* 0x0006880001127983 */ /* 0x001ea20000300800 */
[----:B------:R-:W2:Y:S03]  /*196d0*/  LDL.LU R19, [R1+0x68c] ;  /* 0x00068c0001137983 */ /* 0x000ea60000300800 */
[----:B--2---:R-:W-:Y:S01]  /*196e0*/  STL.64 [R1+0x1570], R18 ;  /* 0x0015701201007387 */ /* 0x004fe20000100a00 */
[----:B---3--:R0:W-:Y:S03]  /*196f0*/  STL.64 [R1+0x1568], R16 ;  /* 0x0015681001007387 */ /* 0x0081e60000100a00 */
[----:B0-----:R-:W2:Y:S01]  /*19700*/  LDL.LU R16, [R1+0x690] ;  /* 0x0006900001107983 */ /* 0x001ea20000300800 */
[----:B------:R-:W2:Y:S02]  /*19710*/  LDL.LU R17, [R1+0x694] ;  /* 0x0006940001117983 */ /* 0x000ea40000300800 */
[----:B------:R-:W3:Y:S02]  /*19720*/  LDL.LU R18, [R1+0x698] ;  /* 0x0006980001127983 */ /* 0x000ee40000300800 */
[----:B------:R-:W3:Y:S01]  /*19730*/  LDL.LU R19, [R1+0x69c] ;  /* 0x00069c0001137983 */ /* 0x000ee20000300800 */
[----:B------:R-:W-:Y:S01]  /*19740*/  HMMA.16816.F32 R8, R8, R6, R20 ;  /* 0x000000060808723c */ /* 0x000fe20000001814 */
[----:B------:R-:W-:-:S02]  /*19750*/  IMAD.MOV.U32 R2, RZ, RZ, R6 ;  /* 0x000000ffff027224 */ /* 0x000fc400078e0006 */
[----:B------:R-:W-:Y:S02]  /*19760*/  IMAD.MOV.U32 R0, RZ, RZ, R7 ;  /* 0x000000ffff007224 */ /* 0x000fe400078e0007 */
[----:B------:R-:W-:Y:S04]  /*19770*/  LDSM.16.MT88.4 R4, [R3+0x2000] ;  /* 0x002000000304783b */ /* 0x000fe80000004200 */
[----:B---3--:R-:W-:Y:S01]  /*19780*/  STL.64 [R1+0x1590], R18 ;  /* 0x0015901201007387 */ /* 0x008fe20000100a00 */
[----:B--2---:R0:W-:Y:S03]  /*19790*/  STL.64 [R1+0x1588], R16 ;  /* 0x0015881001007387 */ /* 0x0041e60000100a00 */
[----:B0-----:R-:W2:Y:S01]  /*197a0*/  LDL.LU R16, [R1+0x780] ;  /* 0x0007800001107983 */ /* 0x001ea20000300800 */
[----:B------:R-:W2:Y:S02]  /*197b0*/  LDL.LU R17, [R1+0x784] ;  /* 0x0007840001117983 */ /* 0x000ea40000300800 */
[----:B------:R-:W2:Y:S02]  /*197c0*/  LDL.LU R18, [R1+0x788] ;  /* 0x0007880001127983 */ /* 0x000ea40000300800 */
[----:B------:R-:W2:Y:S01]  /*197d0*/  LDL.LU R19, [R1+0x78c] ;  /* 0x00078c0001137983 */ /* 0x000ea20000300800 */
[----:B------:R0:W-:Y:S01]  /*197e0*/  STL [R1+0x14e4], R26 ;  /* 0x0014e41a01007387 */ /* 0x0001e20000100800 */
[----:B------:R1:W-:Y:S02]  /*197f0*/  STL [R1+0x14e0], R27 ;  /* 0x0014e01b01007387 */ /* 0x0003e40000100800 */
[----:B------:R-:W4:Y:S02]  /*19800*/  LDL.LU R24, [R1+0x7b0] ;  /* 0x0007b00001187983 */ /* 0x000f240000300800 */
[----:B------:R-:W4:Y:S01]  /*19810*/  LDL.LU R25, [R1+0x7b4] ;  /* 0x0007b40001197983 */ /* 0x000f220000300800 */
[----:B0-----:R-:W4:Y:S01]  /*19820*/  LDL.LU R26, [R1+0x7b8] ;  /* 0x0007b800011a7983 */ /* 0x001f220000300800 */
[----:B-1----:R-:W4:Y:S02]  /*19830*/  LDL.LU R27, [R1+0x7bc] ;  /* 0x0007bc00011b7983 */ /* 0x002f240000300800 */
[----:B------:R-:W-:Y:S02]  /*19840*/  STL.64 [R1+0xa90], R8 ;  /* 0x000a900801007387 */ /* 0x000fe40000100a00 */
[----:B------:R-:W-:Y:S02]  /*19850*/  STL.64 [R1+0xa98], R10 ;  /* 0x000a980a01007387 */ /* 0x000fe40000100a00 */
[----:B------:R-:W0:Y:S04]  /*19860*/  LDSM.16.MT88.4 R8, [R3+0x2080] ;  /* 0x002080000308783b */ /* 0x000e280000004200 */
[----:B------:R-:W3:Y:S04]  /*19870*/  LDL.64 R22, [R1+0xc8] ;  /* 0x0000c80001167983 */ /* 0x000ee80000100a00 */
[----:B0-----:R-:W-:Y:S01]  /*19880*/  STL [R1+0x14c4], R11 ;  /* 0x0014c40b01007387 */ /* 0x001fe20000100800 */
[----:B------:R-:W-:Y:S01]  /*19890*/  STL [R1+0x14c0], R3 ;  /* 0x0014c00301007387 */ /* 0x000fe20000100800 */
[C---:B----4-:R-:W-:Y:S11]  /*198a0*/  HMMA.16816.F32 R24, R4.reuse, R14, R24 ;  /* 0x0000000e0418723c */ /* 0x050ff60000001818 */
[----:B------:R-:W-:Y:S11]  /*198b0*/  @!UPT UIADD3 URZ, URZ, URZ, URZ ;  /* 0x0000003f3f3ff290 */ /* 0x000ff6000fffe03f */
[----:B------:R-:W-:Y:S01]  /*198c0*/  @!UPT UIADD3 URZ, URZ, URZ, URZ ;  /* 0x0000003f3f3ff290 */ /* 0x000fe2000fffe03f */
[----:B------:R-:W-:Y:S01]  /*198d0*/  STL.64 [R1+0x2f0], R24 ;  /* 0x0002f01801007387 */ /* 0x000fe20000100a00 */
[----:B------:R0:W-:Y:S02]  /*198e0*/  STL.64 [R1+0x2f8], R26 ;  /* 0x0002f81a01007387 */ /* 0x0001e40000100a00 */
[----:B0-----:R-:W-:Y:S02]  /*198f0*/  IMAD.MOV.U32 R26, RZ, RZ, R14 ;  /* 0x000000ffff1a7224 */ /* 0x001fe400078e000e */
[----:B------:R-:W-:Y:S02]  /*19900*/  IMAD.MOV.U32 R27, RZ, RZ, R15 ;  /* 0x000000ffff1b7224 */ /* 0x000fe400078e000f */
[----:B------:R-:W2:Y:S03]  /*19910*/  LDL.LU.64 R14, [R1+0x1598] ;  /* 0x00159800010e7983 */ /* 0x000ea60000300a00 */
[----:B------:R-:W-:Y:S02]  /*19920*/  STL [R1+0x14ec], R27 ;  /* 0x0014ec1b01007387 */ /* 0x000fe40000100800 */
[----:B------:R0:W-:Y:S02]  /*19930*/  STL [R1+0x14e8], R26 ;  /* 0x0014e81a01007387 */ /* 0x0001e40000100800 */
[----:B------:R-:W4:Y:S01]  /*19940*/  LDL.LU R24, [R1+0x6f0] ;  /* 0x0006f00001187983 */ /* 0x000f220000300800 */
[----:B------:R-:W4:Y:S04]  /*19950*/  LDL.LU R25, [R1+0x6f4] ;  /* 0x0006f40001197983 */ /* 0x000f280000300800 */
[----:B0-----:R-:W4:Y:S01]  /*19960*/  LDL.LU R26, [R1+0x6f8] ;  /* 0x0006f800011a7983 */ /* 0x001f220000300800 */
[----:B------:R-:W4:Y:S01]  /*19970*/  LDL.LU R27, [R1+0x6fc] ;  /* 0x0006fc00011b7983 */ /* 0x000f220000300800 */
[C---:B--2---:R-:W-:Y:S02]  /*19980*/  HMMA.16816.F32 R12, R4.reuse, R14, R16 ;  /* 0x0000000e040c723c */ /* 0x044fe40000001810 */
[----:B------:R-:W2:Y:S01]  /*19990*/  LDL.LU.64 R18, [R1+0x1590] ;  /* 0x0015900001127983 */ /* 0x000ea20000300a00 */
[----:B------:R-:W2:Y:S11]  /*199a0*/  LDL.LU.64 R16, [R1+0x1588] ;  /* 0x0015880001107983 */ /* 0x000eb60000300a00 */
[----:B------:R-:W-:Y:S09]  /*199b0*/  @!UPT UIADD3 URZ, URZ, URZ, URZ ;  /* 0x0000003f3f3ff290 */ /* 0x000ff2000fffe03f */
[----:B------:R-:W-:Y:S01]  /*199c0*/  STL.64 [R1+0x300], R12 ;  /* 0x0003000c01007387 */ /* 0x000fe20000100a00 */
[----:B------:R0:W-:Y:S03]  /*199d0*/  STL.64 [R1+0x308], R14 ;  /* 0x0003080e01007387 */ /* 0x0001e60000100a00 */
[----:B0-----:R-:W4:Y:S02]  /*199e0*/  LDL.LU.64 R14, [R1+0x1580] ;  /* 0x00158000010e7983 */ /* 0x001f240000300a00 */
        /* <DEDUP_REMOVED lines=8> */
[----:B------:R0:W-:Y:S02]  /*19a70*/  STL.64 [R1+0x14f0], R26 ;  /* 0x0014f01a01007387 */ /* 0x0001e40000100a00 */
[----:B------:R-:W4:Y:S02]  /*19a80*/  LDL.LU R24, [R1+0x660] ;  /* 0x0006600001187983 */ /* 0x000f240000300800 */
[----:B------:R-:W4:Y:S01]  /*19a90*/  LDL.LU R25, [R1+0x664] ;  /* 0x0006640001197983 */ /* 0x000f220000300800 */
[----:B0-----:R-:W4:Y:S01]  /*19aa0*/  LDL.LU R26, [R1+0x668] ;  /* 0x00066800011a7983 */ /* 0x001f220000300800 */
[----:B------:R-:W4:Y:S01]  /*19ab0*/  LDL.LU R27, [R1+0x66c] ;  /* 0x00066c00011b7983 */ /* 0x000f220000300800 */
[----:B--2---:R-:W-:Y:S01]  /*19ac0*/  HMMA.16816.F32 R16, R4, R14, R16 ;  /* 0x0000000e0410723c */ /* 0x004fe20000001810 */
[----:B------:R-:W-:-:S02]  /*19ad0*/  IMAD.MOV.U32 R29, RZ, RZ, R14 ;  /* 0x000000ffff1d7224 */ /* 0x000fc400078e000e */
[----:B------:R-:W-:Y:S11]  /*19ae0*/  IMAD.MOV.U32 R28, RZ, RZ, R15 ;  /* 0x000000ffff1c7224 */ /* 0x000ff600078e000f */
[----:B------:R-:W-:Y:S09]  /*19af0*/  @!UPT UIADD3 URZ, URZ, URZ, URZ ;  /* 0x0000003f3f3ff290 */ /* 0x000ff2000fffe03f */
[----:B------:R-:W-:Y:S01]  /*19b00*/  STL.64 [R1+0x370], R16 ;  /* 0x0003701001007387 */ /* 0x000fe20000100a00 */
[----:B------:R0:W-:Y:S03]  /*19b10*/  STL.64 [R1+0x378], R18 ;  /* 0x0003781201007387 */ /* 0x0001e60000100a00 */
[----:B0-----:R-:W2:Y:S01]  /*19b20*/  LDL.LU.64 R18, [R1+0x1570] ;  /* 0x0015700001127983 */ /* 0x001ea20000300a00 */
[----:B------:R-:W2:Y:S02]  /*19b30*/  LDL.LU.64 R16, [R1+0x1568] ;  /* 0x0015680001107983 */ /* 0x000ea40000300a00 */
[----:B------:R-:W2:Y:S02]  /*19b40*/  LDL.LU.64 R14, [R1+0x1560] ;  /* 0x00156000010e7983 */ /* 0x000ea40000300a00 */
[----:B------:R-:W-:Y:S01]  /*19b50*/  STL [R1+0x14fc], R28 ;  /* 0x0014fc1c01007387 */ /* 0x000fe20000100800 */
[----:B------:R-:W-:Y:S01]  /*19b60*/  STL [R1+0x14f8], R29 ;  /* 0x0014f81d01007387 */ /* 0x000fe20000100800 */
[C---:B--2---:R-:W-:Y:S11]  /*19b70*/  HMMA.16816.F32 R16, R4.reuse, R14, R16 ;  /* 0x0000000e0410723c */ /* 0x044ff60000001810 */
[----:B------:R-:W-:Y:S11]  /*19b80*/  @!UPT UIADD3 URZ, URZ, URZ, URZ ;  /* 0x0000003f3f3ff290 */ /* 0x000ff6000fffe03f */
[----:B------:R-:W-:Y:S02]  /*19b90*/  @!UPT UIADD3 URZ, URZ, URZ, URZ ;  /* 0x0000003f3f3ff290 */ /* 0x000fe4000fffe03f */
[----:B------:R-:W-:Y:S02]  /*19ba0*/  IMAD.MOV.U32 R14, RZ, RZ, R16 ;  /* 0x000000ffff0e7224 */ /* 0x000fe400078e0010 */
[----:B------:R-:W-:Y:S01]  /*19bb0*/  IMAD.MOV.U32 R15, RZ, RZ, R17 ;  /* 0x000000ffff0f7224 */ /* 0x000fe200078e0011 */
[----:B------:R-:W-:Y:S01]  /*19bc0*/  STL.64 [R1+0x340], R16 ;  /* 0x0003401001007387 */ /* 0x000fe20000100a00 */
[----:B------:R0:W-:Y:S03]  /*19bd0*/  STL.64 [R1+0x348], R18 ;  /* 0x0003481201007387 */ /* 0x0001e60000100a00 */
[----:B0-----:R-:W4:Y:S01]  /*19be0*/  LDL.LU.64 R18, [R1+0x1558] ;  /* 0x0015580001127983 */ /* 0x001f220000300a00 */
[----:B------:R0:W-:Y:S02]  /*19bf0*/  STL [R1+0x1188], R14 ;  /* 0x0011880e01007387 */ /* 0x0001e40000100800 */
[----:B------:R1:W-:Y:S02]  /*19c00*/  STL [R1+0x1184], R15 ;  /* 0x0011840f01007387 */ /* 0x0003e40000100800 */
[----:B------:R-:W3:Y:S01]  /*19c10*/  LDL.LU R12, [R1+0x670] ;  /* 0x00067000010c7983 */ /* 0x000ee20000300800 */
[----:B------:R-:W3:Y:S04]  /*19c20*/  LDL.LU R13, [R1+0x674] ;  /* 0x00067400010d7983 */ /* 0x000ee80000300800 */
[----:B0-----:R-:W3:Y:S01]  /*19c30*/  LDL.LU R14, [R1+0x678] ;  /* 0x00067800010e7983 */ /* 0x001ee20000300800 */
[----:B-1----:R-:W3:Y:S02]  /*19c40*/  LDL.LU R15, [R1+0x67c] ;  /* 0x00067c00010f7983 */ /* 0x002ee40000300800 */
[C---:B---3--:R-:W-:Y:S11]  /*19c50*/  HMMA.16816.F32 R12, R4.reuse, R22, R12 ;  /* 0x00000016040c723c */ /* 0x048ff6000000180c */
[----:B------:R-:W-:Y:S11]  /*19c60*/  @!UPT UIADD3 URZ, URZ, URZ, URZ ;  /* 0x0000003f3f3ff290 */ /* 0x000ff6000fffe03f */
[----:B------:R-:W-:Y:S01]  /*19c70*/  @!UPT UIADD3 URZ, URZ, URZ, URZ ;  /* 0x0000003f3f3ff290 */ /* 0x000fe2000fffe03f */
[----:B------:R-:W-:Y:S01]  /*19c80*/  STL.64 [R1+0x350], R12 ;  /* 0x0003500c01007387 */ /* 0x000fe20000100a00 */
[----:B------:R-:W-:Y:S02]  /*19c90*/  IMAD.MOV.U32 R21, RZ, RZ, R13 ;  /* 0x000000ffff157224 */ /* 0x000fe400078e000d */
[----:B------:R4:W-:Y:S02]  /*19ca0*/  STL.64 [R1+0x358], R14 ;  /* 0x0003580e01007387 */ /* 0x0009e40000100a00 */
[----:B------:R-:W-:Y:S02]  /*19cb0*/  IMAD.MOV.U32 R20, RZ, RZ, R12 ;  /* 0x000000ffff147224 */ /* 0x000fe400078e000c */
[----:B----4-:R-:W-:Y:S11]  /*19cc0*/  HMMA.16816.F32 R12, R4, R18, R24 ;  /* 0x00000012040c723c */ /* 0x010ff60000001818 */
[----:B------:R-:W-:Y:S11]  /*19cd0*/  @!UPT UIADD3 URZ, URZ, URZ, URZ ;  /* 0x0000003f3f3ff290 */ /* 0x000ff6000fffe03f */
[----:B------:R-:W-:Y:S01]  /*19ce0*/  @!UPT UIADD3 URZ, URZ, URZ, URZ ;  /* 0x0000003f3f3ff290 */ /* 0x000fe2000fffe03f */
[----:B------:R-:W-:Y:S01]  /*19cf0*/  STL.64 [R1+0x3e0], R12 ;  /* 0x0003e00c01007387 */ /* 0x000fe20000100a00 */
[----:B------:R-:W-:Y:S02]  /*19d00*/  STL.64 [R1+0x3e8], R14 ;  /* 0x0003e80e01007387 */ /* 0x000fe40000100a00 */
[----:B------:R-:W2:Y:S02]  /*19d10*/  LDL.LU R24, [R1+0x5a0] ;  /* 0x0005a00001187983 */ /* 0x000ea40000300800 */
[----:B------:R-:W2:Y:S01]  /*19d20*/  LDL.LU R25, [R1+0x5a4] ;  /* 0x0005a40001197983 */ /* 0x000ea20000300800 */
[----:B------:R-:W3:Y:S01]  /*19d30*/  LDL.LU R26, [R1+0x5a8] ;  /* 0x0005a800011a7983 */ /* 0x000ee20000300800 */
[----:B------:R-:W3:Y:S03]  /*19d40*/  LDL.LU R27, [R1+0x5ac] ;  /* 0x0005ac00011b7983 */ /* 0x000ee60000300800 */
[----:B---3--:R0:W-:Y:S01]  /*19d50*/  STL.64 [R1+0x1508], R26 ;  /* 0x0015081a01007387 */ /* 0x0081e20000100a00 */
[----:B--2---:R-:W-:Y:S03]  /*19d60*/  STL.64 [R1+0x1500], R24 ;  /* 0x0015001801007387 */ /* 0x004fe60000100a00 */
[----:B0-----:R-:W2:Y:S01]  /*19d70*/  LDL.64 R26, [R1+0x78] ;  /* 0x00007800011a7983 */ /* 0x001ea20000100a00 */
[----:B------:R-:W-:-:S02]  /*19d80*/  IMAD.MOV.U32 R11, RZ, RZ, R18 ;  /* 0x000000ffff0b7224 */ /* 0x000fc400078e0012 */
[----:B------:R-:W-:Y:S01]  /*19d90*/  IMAD.MOV.U32 R3, RZ, RZ, R19 ;  /* 0x000000ffff037224 */ /* 0x000fe200078e0013 */
[----:B--2---:R0:W-:Y:S04]  /*19da0*/  STL.64 [R1+0x1520], R26 ;  /* 0x0015201a01007387 */ /* 0x0041e80000100a00 */
[----:B0-----:R-:W2:Y:S04]  /*19db0*/  LDL R26, [R1+0x88] ;  /* 0x00008800011a7983 */ /* 0x001ea80000100800 */
[----:B------:R-:W2:Y:S01]  /*19dc0*/  LDL R27, [R1+0x8c] ;  /* 0x00008c00011b7983 */ /* 0x000ea20000100800 */
[----:B------:R-:W3:Y:S02]  /*19dd0*/  LDL.LU R16, [R1+0x640] ;  /* 0x0006400001107983 */ /* 0x000ee40000300800 */
[----:B------:R-:W3:Y:S02]  /*19de0*/  LDL.LU R17, [R1+0x644] ;  /* 0x0006440001117983 */ /* 0x000ee40000300800 */
[----:B------:R-:W4:Y:S01]  /*19df0*/  LDL.LU R18, [R1+0x648] ;  /* 0x0006480001127983 */ /* 0x000f220000300800 */
[----:B------:R-:W4:Y:S04]  /*19e00*/  LDL.LU R19, [R1+0x64c] ;  /* 0x00064c0001137983 */ /* 0x000f280000300800 */
[----:B----4-:R0:W-:Y:S01]  /*19e10*/  STL.64 [R1+0x1548], R18 ;  /* 0x0015481201007387 */ /* 0x0101e20000100a00 */
[----:B---3--:R-:W-:Y:S03]  /*19e20*/  STL.64 [R1+0x1540], R16 ;  /* 0x0015401001007387 */ /* 0x008fe60000100a00 */
[----:B0-----:R-:W3:Y:S01]  /*19e30*/  LDL.64 R18, [R1+0xa8] ;  /* 0x0000a80001127983 */ /* 0x001ee20000100a00 */
[----:B--2---:R0:W-:Y:S03]  /*19e40*/  STL.64 [R1+0x1538], R26 ;  /* 0x0015381a01007387 */ /* 0x0041e60000100a00 */
[----:B0-----:R-:W2:Y:S01]  /*19e50*/  LDL.64 R26, [R1+0x98] ;  /* 0x00009800011a7983 */ /* 0x001ea20000100a00 */
[----:B------:R-:W-:-:S02]  /*19e60*/  IMAD.MOV.U32 R28, RZ, RZ, R22 ;  /* 0x000000ffff1c7224 */ /* 0x000fc400078e0016 */
[----:B------:R-:W-:Y:S02]  /*19e70*/  IMAD.MOV.U32 R29, RZ, RZ, R23 ;  /* 0x000000ffff1d7224 */ /* 0x000fe400078e0017 */
[----:B------:R-:W-:Y:S02]  /*19e80*/  IMAD.MOV.U32 R23, RZ, RZ, R13 ;  /* 0x000000ffff177224 */ /* 0x000fe400078e000d */
[----:B------:R-:W-:Y:S01]  /*19e90*/  IMAD.MOV.U32 R22, RZ, RZ, R12 ;  /* 0x000000ffff167224 */ /* 0x000fe200078e000c */
[----:B--2---:R0:W-:Y:S01]  /*19ea0*/  STL.64 [R1+0x1550], R26 ;  /* 0x0015501a01007387 */ /* 0x0041e20000100a00 */
[----:B------:R-:W3:Y:S02]  /*19eb0*/  LDL.LU R24, [R1+0x650] ;  /* 0x0006500001187983 */ /* 0x000ee40000300800 */
[----:B------:R-:W3:Y:S01]  /*19ec0*/  LDL.LU R25, [R1+0x654] ;  /* 0x0006540001197983 */ /* 0x000ee20000300800 */
[----:B0-----:R-:W3:Y:S01]  /*19ed0*/  LDL.LU R26, [R1+0x658] ;  /* 0x00065800011a7983 */ /* 0x001ee20000300800 */
[----:B------:R-:W3:Y:S02]  /*19ee0*/  LDL.LU R27, [R1+0x65c] ;  /* 0x00065c00011b7983 */ /* 0x000ee40000300800 */
[----:B------:R-:W-:Y:S02]  /*19ef0*/  STL.64 [R1+0x14d0], R10 ;  /* 0x0014d00a01007387 */ /* 0x000fe40000100a00 */
[----:B------:R-:W-:Y:S01]  /*19f00*/  STL.64 [R1+0x14c8], R8 ;  /* 0x0014c80801007387 */ /* 0x000fe20000100a00 */
[----:B------:R-:W-:Y:S01]  /*19f10*/  STL.64 [R1+0x10a8], R22 ;  /* 0x0010a81601007387 */ /* 0x000fe20000100a00 */
[----:B------:R-:W-:Y:S02]  /*19f20*/  STL.64 [R1+0x10a0], R20 ;  /* 0x0010a01401007387 */ /* 0x000fe40000100a00 */
[----:B------:R-:W2:Y:S02]  /*19f30*/  LDL.LU R12, [R1+0x530] ;  /* 0x00053000010c7983 */ /* 0x000ea40000300800 */
[----:B------:R-:W2:Y:S01]  /*19f40*/  LDL.LU R13, [R1+0x534] ;  /* 0x00053400010d7983 */ /* 0x000ea20000300800 */
[----:B------:R-:W4:Y:S01]  /*19f50*/  LDL.LU R14, [R1+0x538] ;  /* 0x00053800010e7983 */ /* 0x000f220000300800 */
[----:B------:R-:W4:Y:S03]  /*19f60*/  LDL.LU R15, [R1+0x53c] ;  /* 0x00053c00010f7983 */ /* 0x000f260000300800 */
[----:B----4-:R-:W-:Y:S01]  /*19f70*/  STL.64 [R1+0x1518], R14 ;  /* 0x0015180e01007387 */ /* 0x010fe20000100a00 */
[----:B--2---:R0:W-:Y:S03]  /*19f80*/  STL.64 [R1+0x1510], R12 ;  /* 0x0015100c01007387 */ /* 0x0041e60000100a00 */
[----:B0-----:R-:W2:Y:S01]  /*19f90*/  LDL.LU R12, [R1+0x5b0] ;  /* 0x0005b000010c7983 */ /* 0x001ea20000300800 */
[----:B------:R-:W2:Y:S02]  /*19fa0*/  LDL.LU R13, [R1+0x5b4] ;  /* 0x0005b400010d7983 */ /* 0x000ea40000300800 */
[----:B------:R-:W4:Y:S02]  /*19fb0*/  LDL.LU R14, [R1+0x5b8] ;  /* 0x0005b800010e7983 */ /* 0x000f240000300800 */
[----:B------:R-:W4:Y:S01]  /*19fc0*/  LDL.LU R15, [R1+0x5bc] ;  /* 0x0005bc00010f7983 */ /* 0x000f220000300800 */
[----:B---3--:R-:W-:Y:S01]  /*19fd0*/  HMMA.16816.F32 R24, R4, R18, R24 ;  /* 0x000000120418723c */ /* 0x008fe20000001818 */
[----:B------:R-:W-:-:S02]  /*19fe0*/  IMAD.MOV.U32 R22, RZ, RZ, R2 ;  /* 0x000000ffff167224 */ /* 0x000fc400078e0002 */
[----:B------:R-:W-:Y:S02]  /*19ff0*/  IMAD.MOV.U32 R23, RZ, RZ, R0 ;  /* 0x000000ffff177224 */ /* 0x000fe400078e0000 */
[----:B------:R-:W-:Y:S02]  /*1a000*/  IMAD.MOV.U32 R2, RZ, RZ, R18 ;  /* 0x000000ffff027224 */ /* 0x000fe400078e0012 */
[----:B------:R-:W-:Y:S01]  /*1a010*/  IMAD.MOV.U32 R0, RZ, RZ, R19 ;  /* 0x000000ffff007224 */ /* 0x000fe200078e0013 */
[----:B----4-:R-:W-:Y:S01]  /*1a020*/  STL.64 [R1+0x1530], R14 ;  /* 0x0015300e01007387 */ /* 0x010fe20000100a00 */
[----:B--2---:R0:W-:Y:S03]  /*1a030*/  STL.64 [R1+0x1528], R12 ;  /* 0x0015280c01007387 */ /* 0x0041e60000100a00 */
[----:B0-----:R-:W2:Y:S01]  /*1a040*/  LDL.LU R12, [R1+0x630] ;  /* 0x00063000010c7983 */ /* 0x001ea20000300800 */
[----:B------:R-:W2:Y:S02]  /*1a050*/  LDL.LU R13, [R1+0x634] ;  /* 0x00063400010d7983 */ /* 0x000ea40000300800 */
[----:B------:R-:W2:Y:S02]  /*1a060*/  LDL.LU R14, [R1+0x638] ;  /* 0x00063800010e7983 */ /* 0x000ea40000300800 */
[----:B------:R-:W2:Y:S01]  /*1a070*/  LDL.LU R15, [R1+0x63c] ;  /* 0x00063c00010f7983 */ /* 0x000ea20000300800 */
[----:B------:R-:W3:Y:S01]  /*1a080*/  LDL.64 R10, [R1+0x48] ;  /* 0x00004800010a7983 */ /* 0x000ee20000100a00 */
[----:B------:R0:W-:Y:S03]  /*1a090*/  STL.64 [R1+0x14d8], R22 ;  /* 0x0014d81601007387 */ /* 0x0001e60000100a00 */
[----:B0-----:R-:W4:Y:S01]  /*1a0a0*/  LDL.64 R22, [R1+0x58] ;  /* 0x0000580001167983 */ /* 0x001f220000100a00 */
[----:B------:R-:W-:Y:S02]  /*1a0b0*/  STL.64 [R1+0x410], R24 ;  /* 0x0004101801007387 */ /* 0x000fe40000100a00 */
[----:B------:R0:W-:Y:S02]  /*1a0c0*/  STL.64 [R1+0x418], R26 ;  /* 0x0004181a01007387 */ /* 0x0001e40000100a00 */
[----:B0-----:R-:W2:Y:S01]  /*1a0d0*/  LDL.LU.64 R26, [R1+0x1550] ;  /* 0x00155000011a7983 */ /* 0x001ea20000300a00 */
[----:B------:R-:W2:Y:S02]  /*1a0e0*/  LDL.LU.64 R18, [R1+0x1548] ;  /* 0x0015480001127983 */ /* 0x000ea40000300a00 */
[----:B------:R-:W2:Y:S02]  /*1a0f0*/  LDL.LU.64 R16, [R1+0x1540] ;  /* 0x0015400001107983 */ /* 0x000ea40000300a00 */
[C---:B--2---:R-:W-:Y:S11]  /*1a100*/  HMMA.16816.F32 R16, R4.reuse, R26, R16 ;  /* 0x0000001a0410723c */ /* 0x044ff60000001810 */
        /* <DEDUP_REMOVED lines=14> */
[----:B--2---:R-:W-:Y:S01]  /*1a1f0*/  HMMA.16816.F32 R12, R4, R26, R12 ;  /* 0x0000001a040c723c */ /* 0x004fe2000000180c */
[----:B------:R-:W-:Y:S02]  /*1a200*/  IMAD.MOV.U32 R19, RZ, RZ, R26 ;  /* 0x000000ffff137224 */ /* 0x000fe400078e001a */
[----:B------:R-:W-:Y:S11]  /*1a210*/  IMAD.MOV.U32 R18, RZ, RZ, R27 ;  /* 0x000000ffff127224 */ /* 0x000ff600078e001b */
[----:B------:R-:W-:Y:S09]  /*1a220*/  @!UPT UIADD3 URZ, URZ, URZ, URZ ;  /* 0x0000003f3f3ff290 */ /* 0x000ff2000fffe03f */
[----:B------:R-:W-:Y:S01]  /*1a230*/  STL.64 [R1+0x5b0], R12 ;  /* 0x0005b00c01007387 */ /* 0x000fe20000100a00 */
[----:B------:R0:W-:Y:S03]  /*1a240*/  STL.64 [R1+0x5b8], R14 ;  /* 0x0005b80e01007387 */ /* 0x0001e60000100a00 */
[----:B0-----:R-:W3:Y:S01]  /*1a250*/  LDL.LU.64 R14, [R1+0x1518] ;  /* 0x00151800010e7983 */ /* 0x001ee20000300a00 */
[----:B------:R-:W3:Y:S02]  /*1a260*/  LDL.LU.64 R12, [R1+0x1510] ;  /* 0x00151000010c7983 */ /* 0x000ee40000300a00 */
[----:B------:R-:W2:Y:S02]  /*1a270*/  LDL.LU.64 R26, [R1+0x1508] ;  /* 0x00150800011a7983 */ /* 0x000ea40000300a00 */
[----:B------:R-:W2:Y:S01]  /*1a280*/  LDL.LU.64 R24, [R1+0x1500] ;  /* 0x0015000001187983 */ /* 0x000ea20000300a00 */
[----:B------:R0:W-:Y:S01]  /*1a290*/  STL.64 [R1+0x1438], R18 ;  /* 0x0014381201007387 */ /* 0x0001e20000100a00 */
[----:B------:R-:W-:Y:S02]  /*1a2a0*/  STL.64 [R1+0x1430], R16 ;  /* 0x0014301001007387 */ /* 0x000fe40000100a00 */
[----:B0-----:R-:W-:-:S02]  /*1a2b0*/  IMAD.MOV.U32 R18, RZ, RZ, R28 ;  /* 0x000000ffff127224 */ /* 0x001fc400078e001c */
[----:B------:R-:W-:Y:S01]  /*1a2c0*/  IMAD.MOV.U32 R19, RZ, RZ, R29 ;  /* 0x000000ffff137224 */ /* 0x000fe200078e001d */
[----:B------:R-:W2:Y:S01]  /*1a2d0*/  LDL.LU R28, [R1+0x14fc] ;  /* 0x0014fc00011c7983 */ /* 0x000ea20000300800 */
[----:B------:R-:W2:Y:S03]  /*1a2e0*/  LDL.LU R29, [R1+0x14f8] ;  /* 0x0014f800011d7983 */ /* 0x000ea60000300800 */
[----:B------:R0:W-:Y:S04]  /*1a2f0*/  STL.64 [R1+0x1448], R18 ;  /* 0x0014481201007387 */ /* 0x0001e80000100a00 */
[----:B0-----:R-:W2:Y:S04]  /*1a300*/  LDL R18, [R1+0xd8] ;  /* 0x0000d80001127983 */ /* 0x001ea80000100800 */
[----:B------:R-:W2:Y:S04]  /*1a310*/  LDL R19, [R1+0xdc] ;  /* 0x0000dc0001137983 */ /* 0x000ea80000100800 */
[----:B--2---:R0:W-:Y:S04]  /*1a320*/  STL.64 [R1+0x1460], R18 ;  /* 0x0014601201007387 */ /* 0x0041e80000100a00 */
[----:B0-----:R-:W2:Y:S02]  /*1a330*/  LDL.64 R18, [R1+0x68] ;  /* 0x0000680001127983 */ /* 0x001ea40000100a00 */
[C---:B--2---:R-:W-:Y:S11]  /*1a340*/  HMMA.16816.F32 R24, R4.reuse, R18, R24 ;  /* 0x000000120418723c */ /* 0x044ff60000001818 */
[----:B------:R-:W-:Y:S11]  /*1a350*/  @!UPT UIADD3 URZ, URZ, URZ, URZ ;  /* 0x0000003f3f3ff290 */ /* 0x000ff6000fffe03f */
[----:B------:R-:W-:Y:S01]  /*1a360*/  @!UPT UIADD3 URZ, URZ, URZ, URZ ;  /* 0x0000003f3f3ff290 */ /* 0x000fe2000fffe03f */
[----:B------:R0:W-:Y:S01]  /*1a370*/  STL.64 [R1+0x5a0], R24 ;  /* 0x0005a01801007387 */ /* 0x0001e20000100a00 */
[----:B------:R1:W-:Y:S02]  /*1a380*/  STL.64 [R1+0x5a8], R26 ;  /* 0x0005a81a01007387 */ /* 0x0003e40000100a00 */
[----:B0-----:R-:W-:Y:S02]  /*1a390*/  IMAD.MOV.U32 R25, RZ, RZ, R18 ;  /* 0x000000ffff197224 */ /* 0x001fe400078e0012 */
[----:B------:R-:W-:Y:S02]  /*1a3a0*/  IMAD.MOV.U32 R24, RZ, RZ, R19 ;  /* 0x000000ffff187224 */ /* 0x000fe400078e0013 */
[----:B------:R-:W-:Y:S02]  /*1a3b0*/  IMAD.MOV.U32 R18, RZ, RZ, R29 ;  /* 0x000000ffff127224 */ /* 0x000fe400078e001d */
[----:B------:R-:W-:Y:S01]  /*1a3c0*/  IMAD.MOV.U32 R19, RZ, RZ, R28 ;  /* 0x000000ffff137224 */ /* 0x000fe200078e001c */
[----:B-1----:R-:W2:Y:S04]  /*1a3d0*/  LDL.LU.64 R26, [R1+0x14f0] ;  /* 0x0014f000011a7983 */ /* 0x002ea80000300a00 */
[----:B------:R0:W-:Y:S01]  /*1a3e0*/  STL.64 [R1+0x1478], R18 ;  /* 0x0014781201007387 */ /* 0x0001e20000100a00 */
[----:B------:R-:W4:Y:S02]  /*1a3f0*/  LDL.LU R16, [R1+0x540] ;  /* 0x0005400001107983 */ /* 0x000f240000300800 */
[----:B------:R-:W4:Y:S01]  /*1a400*/  LDL.LU R17, [R1+0x544] ;  /* 0x0005440001117983 */ /* 0x000f220000300800 */
[----:B0-----:R-:W4:Y:S01]  /*1a410*/  LDL.LU R18, [R1+0x548] ;  /* 0x0005480001127983 */ /* 0x001f220000300800 */
[----:B------:R-:W4:Y:S02]  /*1a420*/  LDL.LU R19, [R1+0x54c] ;  /* 0x00054c0001137983 */ /* 0x000f240000300800 */
[C---:B----4-:R-:W-:Y:S11]  /*1a430*/  HMMA.16816.F32 R16, R4.reuse, R22, R16 ;  /* 0x000000160410723c */ /* 0x050ff60000001810 */
[----:B------:R-:W-:Y:S11]  /*1a440*/  @!UPT UIADD3 URZ, URZ, URZ, URZ ;  /* 0x0000003f3f3ff290 */ /* 0x000ff6000fffe03f */
[----:B------:R-:W-:Y:S01]  /*1a450*/  @!UPT UIADD3 URZ, URZ, URZ, URZ ;  /* 0x0000003f3f3ff290 */ /* 0x000fe2000fffe03f */
[----:B------:R-:W-:Y:S01]  /*1a460*/  STL.64 [R1+0x950], R16 ;  /* 0x0009501001007387 */ /* 0x000fe20000100a00 */
[----:B------:R2:W-:Y:S02]  /*1a470*/  STL.64 [R1+0x958], R18 ;  /* 0x0009581201007387 */ /* 0x0005e40000100a00 */
[----:B--2---:R-:W-:Y:S02]  /*1a480*/  IMAD.MOV.U32 R18, RZ, RZ, R27 ;  /* 0x000000ffff127224 */ /* 0x004fe400078e001b */
[----:B------:R-:W-:Y:S01]  /*1a490*/  IMAD.MOV.U32 R19, RZ, RZ, R26 ;  /* 0x000000ffff137224 */ /* 0x000fe200078e001a */
[----:B------:R-:W2:Y:S01]  /*1a4a0*/  LDL.LU R27, [R1+0x14ec] ;  /* 0x0014ec00011b7983 */ /* 0x000ea20000300800 */
[----:B------:R-:W4:Y:S03]  /*1a4b0*/  LDL.LU R26, [R1+0x14e8] ;  /* 0x0014e800011a7983 */ /* 0x000f260000300800 */
[----:B------:R3:W-:Y:S02]  /*1a4c0*/  STL.64 [R1+0x1490], R18 ;  /* 0x0014901201007387 */ /* 0x0007e40000100a00 */
[----:B---3--:R-:W-:Y:S11]  /*1a4d0*/  HMMA.16816.F32 R16, R4, R10, R12 ;  /* 0x0000000a0410723c */ /* 0x008ff6000000180c */
[----:B------:R-:W-:Y:S11]  /*1a4e0*/  @!UPT UIADD3 URZ, URZ, URZ, URZ ;  /* 0x0000003f3f3ff290 */ /* 0x000ff6000fffe03f */
[----:B------:R-:W-:Y:S01]  /*1a4f0*/  @!UPT UIADD3 URZ, URZ, URZ, URZ ;  /* 0x0000003f3f3ff290 */ /* 0x000fe2000fffe03f */
[----:B------:R-:W-:Y:S01]  /*1a500*/  STL.64 [R1+0x940], R16 ;  /* 0x0009401001007387 */ /* 0x000fe20000100a00 */
[----:B------:R0:W-:Y:S03]  /*1a510*/  STL.64 [R1+0x948], R18 ;  /* 0x0009481201007387 */ /* 0x0001e60000100a00 */
[----:B0-----:R-:W3:Y:S04]  /*1a520*/  LDL R18, [R1+0x108] ;  /* 0x0001080001127983 */ /* 0x001ee80000100800 */
[----:B------:R-:W3:Y:S01]  /*1a530*/  LDL R19, [R1+0x10c] ;  /* 0x00010c0001137983 */ /* 0x000ee20000100800 */
[----:B------:R-:W-:Y:S02]  /*1a540*/  IMAD.MOV.U32 R13, RZ, RZ, R10 ;  /* 0x000000ffff0d7224 */ /* 0x000fe400078e000a */
[----:B------:R-:W-:Y:S01]  /*1a550*/  IMAD.MOV.U32 R12, RZ, RZ, R11 ;  /* 0x000000ffff0c7224 */ /* 0x000fe200078e000b */
[----:B---3--:R-:W-:Y:S04]  /*1a560*/  STL.64 [R1+0x14a8], R18 ;  /* 0x0014a81201007387 */ /* 0x008fe80000100a00 */
[----:B------:R0:W-:Y:S02]  /*1a570*/  STL.64 [R1+0x1440], R12 ;  /* 0x0014400c01007387 */ /* 0x0001e40000100a00 */
[----:B0-----:R-:W3:Y:S01]  /*1a580*/  LDL.LU R12, [R1+0x600] ;  /* 0x00060000010c7983 */ /* 0x001ee20000300800 */
[----:B------:R-:W3:Y:S02]  /*1a590*/  LDL.LU R13, [R1+0x604] ;  /* 0x00060400010d7983 */ /* 0x000ee40000300800 */
[----:B------:R-:W3:Y:S02]  /*1a5a0*/  LDL.LU R14, [R1+0x608] ;  /* 0x00060800010e7983 */ /* 0x000ee40000300800 */
[----:B------:R-:W3:Y:S02]  /*1a5b0*/  LDL.LU R15, [R1+0x60c] ;  /* 0x00060c00010f7983 */ /* 0x000ee40000300800 */
[----:B----4-:R-:W-:-:S02]  /*1a5c0*/  IMAD.MOV.U32 R18, RZ, RZ, R26 ;  /* 0x000000ffff127224 */ /* 0x010fc400078e001a */
[----:B--2---:R-:W-:Y:S01]  /*1a5d0*/  IMAD.MOV.U32 R19, RZ, RZ, R27 ;  /* 0x000000ffff137224 */ /* 0x004fe200078e001b */
[----:B------:R-:W2:Y:S01]  /*1a5e0*/  LDL.LU R26, [R1+0x14e4] ;  /* 0x0014e400011a7983 */ /* 0x000ea20000300800 */
[----:B------:R-:W2:Y:S02]  /*1a5f0*/  LDL.LU R27, [R1+0x14e0] ;  /* 0x0014e000011b7983 */ /* 0x000ea40000300800 */
[----:B------:R-:W4:Y:S02]  /*1a600*/  LDL.LU R8, [R1+0x400] ;  /* 0x0004000001087983 */ /* 0x000f240000300800 */
[----:B------:R-:W4:Y:S01]  /*1a610*/  LDL.LU R9, [R1+0x404] ;  /* 0x0004040001097983 */ /* 0x000f220000300800 */
[----:B------:R-:W4:Y:S01]  /*1a620*/  LDL.LU R10, [R1+0x408] ;  /* 0x00040800010a7983 */ /* 0x000f220000300800 */
[----:B------:R-:W4:Y:S02]  /*1a630*/  LDL.LU R11, [R1+0x40c] ;  /* 0x00040c00010b7983 */ /* 0x000f240000300800 */
[----:B------:R-:W2:Y:S02]  /*1a640*/  LDL.LU R20, [R1+0x520] ;  /* 0x0005200001147983 */ /* 0x000ea40000300800 */
[----:B------:R-:W-:Y:S01]  /*1a650*/  IMAD.MOV.U32 R29, RZ, RZ, R22 ;  /* 0x000000ffff1d7224 */ /* 0x000fe200078e0016 */
[----:B------:R-:W2:Y:S01]  /*1a660*/  LDL.LU R21, [R1+0x524] ;  /* 0x0005240001157983 */ /* 0x000ea20000300800 */
[----:B------:R-:W-:-:S02]  /*1a670*/  IMAD.MOV.U32 R28, RZ, RZ, R23 ;  /* 0x000000ffff1c7224 */ /* 0x000fc400078e0017 */
[----:B------:R-:W2:Y:S02]  /*1a680*/  LDL.LU R22, [R1+0x528] ;  /* 0x0005280001167983 */ /* 0x000ea40000300800 */
[----:B------:R-:W2:Y:S01]  /*1a690*/  LDL.LU R23, [R1+0x52c] ;  /* 0x00052c0001177983 */ /* 0x000ea20000300800 */
[----:B---3--:R-:W-:Y:S01]  /*1a6a0*/  STL.64 [R1+0x1458], R14 ;  /* 0x0014580e01007387 */ /* 0x008fe20000100a00 */
[----:B------:R0:W-:Y:S03]  /*1a6b0*/  STL.64 [R1+0x1450], R12 ;  /* 0x0014500c01007387 */ /* 0x0001e60000100a00 */
[----:B0-----:R-:W3:Y:S01]  /*1a6c0*/  LDL.LU R12, [R1+0x610] ;  /* 0x00061000010c7983 */ /* 0x001ee20000300800 */
[----:B------:R-:W3:Y:S02]  /*1a6d0*/  LDL.LU R13, [R1+0x614] ;  /* 0x00061400010d7983 */ /* 0x000ee40000300800 */
[----:B------:R-:W2:Y:S02]  /*1a6e0*/  LDL.LU R14, [R1+0x618] ;  /* 0x00061800010e7983 */ /* 0x000ea40000300800 */
[----:B------:R-:W2:Y:S02]  /*1a6f0*/  LDL.LU R15, [R1+0x61c] ;  /* 0x00061c00010f7983 */ /* 0x000ea40000300800 */
[----:B--2---:R-:W-:Y:S01]  /*1a700*/  STL.64 [R1+0x1470], R14 ;  /* 0x0014700e01007387 */ /* 0x004fe20000100a00 */
[----:B---3--:R0:W-:Y:S03]  /*1a710*/  STL.64 [R1+0x1468], R12 ;  /* 0x0014680c01007387 */ /* 0x0081e60000100a00 */
        /* <DEDUP_REMOVED lines=10> */
[C---:B------:R-:W-:Y:S01]  /*1a7c0*/  HMMA.16816.F32 R20, R4.reuse, R26, R20 ;  /* 0x0000001a0414723c */ /* 0x040fe20000001814 */
        /* <DEDUP_REMOVED lines=14> */
[----:B0-----:R-:W4:Y:S01]  /*1a8b0*/  LDL.LU.64 R22, [R1+0x14d8] ;  /* 0x0014d80001167983 */ /* 0x001f220000300a00 */
[----:B------:R-:W-:Y:S01]  /*1a8c0*/  STL.64 [R1+0x13f8], R26 ;  /* 0x0013f81a01007387 */ /* 0x000fe20000100a00 */
[----:B----4-:R-:W-:Y:S02]  /*1a8d0*/  HMMA.16816.F32 R4, R4, R22, R8 ;  /* 0x000000160404723c */ /* 0x010fe40000001808 */
[----:B------:R-:W3:Y:S01]  /*1a8e0*/  LDL.LU.64 R10, [R1+0x14d0] ;  /* 0x0014d000010a7983 */ /* 0x000ee20000300a00 */
[----:B------:R-:W2:Y:S11]  /*1a8f0*/  LDL.LU.64 R8, [R1+0x14c8] ;  /* 0x0014c80001087983 */ /* 0x000eb60000300a00 */
[----:B------:R-:W-:Y:S09]  /*1a900*/  @!UPT UIADD3 URZ, URZ, URZ, URZ ;  /* 0x0000003f3f3ff290 */ /* 0x000ff2000fffe03f */
[----:B------:R-:W-:Y:S01]  /*1a910*/  STL.64 [R1+0x920], R4 ;  /* 0x0009200401007387 */ /* 0x000fe20000100a00 */
[----:B------:R3:W-:Y:S02]  /*1a920*/  STL.64 [R1+0x928], R6 ;  /* 0x0009280601007387 */ /* 0x0007e40000100a00 */
[----:B---3--:R-:W-:Y:S02]  /*1a930*/  IMAD.MOV.U32 R6, RZ, RZ, R11 ;  /* 0x000000ffff067224 */ /* 0x008fe400078e000b */
[----:B------:R-:W2:Y:S01]  /*1a940*/  LDL.LU R11, [R1+0x14c4] ;  /* 0x0014c400010b7983 */ /* 0x000ea20000300800 */
[----:B------:R-:W-:Y:S02]  /*1a950*/  IMAD.MOV.U32 R7, RZ, RZ, R3 ;  /* 0x000000ffff077224 */ /* 0x000fe400078e0003 */
[----:B------:R-:W3:Y:S02]  /*1a960*/  LDL.LU R3, [R1+0x14c0] ;  /* 0x0014c00001037983 */ /* 0x000ee40000300800 */
[----:B------:R0:W-:Y:S01]  /*1a970*/  STL.64 [R1+0x1380], R22 ;  /* 0x0013801601007387 */ /* 0x0001e20000100a00 */
[----:B------:R-:W4:Y:S01]  /*1a980*/  LDL.LU R20, [R1+0x5f0] ;  /* 0x0005f00001147983 */ /* 0x000f220000300800 */
[----:B------:R-:W4:Y:S03]  /*1a990*/  LDL.LU R21, [R1+0x5f4] ;  /* 0x0005f40001157983 */ /* 0x000f260000300800 */
        /* <DEDUP_REMOVED lines=36> */
[----:B0-----:R-:W2:Y:S01]  /*1abe0*/  LDL.LU.64 R18, [R1+0x1448] ;  /* 0x0014480001127983 */ /* 0x001ea20000300a00 */
[C---:B----4-:R-:W-:Y:S08]  /*1abf0*/  HMMA.16816.F32 R4, R8.reuse, R6, R20 ;  /* 0x000000060804723c */ /* 0x050ff00000001814 */
[----:B--2---:R-:W-:Y:S01]  /*1ac00*/  HMMA.16816.F32 R16, R8, R18, R12 ;  /* 0x000000120810723c */ /* 0x004fe2000000180c */
[----:B------:R-:W2:Y:S11]  /*1ac10*/  LDL.LU.64 R12, [R1+0x1440] ;  /* 0x00144000010c7983 */ /* 0x000eb60000300a00 */
[----:B------:R-:W-:Y:S11]  /*1ac20*/  @!UPT UIADD3 URZ, URZ, URZ, URZ ;  /* 0x0000003f3f3ff290 */ /* 0x000ff6000fffe03f */
[----:B------:R-:W-:Y:S01]  /*1ac30*/  STL.64 [R1+0x2d0], R16 ;  /* 0x0002d01001007387 */ /* 0x000fe20000100a00 */
[----:B------:R0:W-:Y:S03]  /*1ac40*/  STL.64 [R1+0x2d8], R18 ;  /* 0x0002d81201007387 */ /* 0x0001e60000100a00 */
[----:B0-----:R-:W4:Y:S01]  /*1ac50*/  LDL.LU.64 R18, [R1+0x1438] ;  /* 0x0014380001127983 */ /* 0x001f220000300a00 */
[----:B------:R-:W2:Y:S02]  /*1ac60*/  LDL.LU.64 R16, [R1+0x1430] ;  /* 0x0014300001107983 */ /* 0x000ea40000300a00 */
[----:B------:R-:W2:Y:S02]  /*1ac70*/  LDL.LU R20, [R1+0x270] ;  /* 0x0002700001147983 */ /* 0x000ea40000300800 */
[----:B------:R-:W-:Y:S01]  /*1ac80*/  STL.64 [R1+0x330], R4 ;  /* 0x0003300401007387 */ /* 0x000fe20000100a00 */
[----:B------:R-:W-:Y:S01]  /*1ac90*/  STL.64 [R1+0x338], R6 ;  /* 0x0003380601007387 */ /* 0x000fe20000100a00 */
[----:B------:R-:W2:Y:S02]  /*1aca0*/  LDL.LU R21, [R1+0x274] ;  /* 0x0002740001157983 */ /* 0x000ea40000300800 */
[----:B------:R-:W2:Y:S02]  /*1acb0*/  LDL.LU R22, [R1+0x278] ;  /* 0x0002780001167983 */ /* 0x000ea40000300800 */
[----:B------:R-:W2:Y:S02]  /*1acc0*/  LDL.LU R23, [R1+0x27c] ;  /* 0x00027c0001177983 */ /* 0x000ea40000300800 */
[----:B--2---:R0:W-:Y:S01]  /*1acd0*/  STL.64 [R1+0x1390], R22 ;  /* 0x0013901601007387 */ /* 0x0041e20000100a00 */
[----:B------:R-:W-:Y:S02]  /*1ace0*/  STL.64 [R1+0x1388], R20 ;  /* 0x0013881401007387 */ /* 0x000fe40000100a00 */
[----:B0-----:R-:W-:-:S02]  /*1acf0*/  IMAD.MOV.U32 R22, RZ, RZ, R13 ;  /* 0x000000ffff167224 */ /* 0x001fc400078e000d */
[----:B------:R-:W-:-:S05]  /*1ad00*/  IMAD.MOV.U32 R23, RZ, RZ, R12 ;  /* 0x000000ffff177224 */ /* 0x000fca00078e000c */
[----:B------:R0:W-:Y:S01]  /*1ad10*/  STL.64 [R1+0x13a8], R22 ;  /* 0x0013a81601007387 */ /* 0x0001e20000100a00 */
[----:B------:R-:W2:Y:S02]  /*1ad20*/  LDL.LU R12, [R1+0x760] ;  /* 0x00076000010c7983 */ /* 0x000ea40000300800 */
[----:B------:R-:W2:Y:S02]  /*1ad30*/  LDL.LU R13, [R1+0x764] ;  /* 0x00076400010d7983 */ /* 0x000ea40000300800 */
[----:B------:R-:W2:Y:S01]  /*1ad40*/  LDL.LU R14, [R1+0x768] ;  /* 0x00076800010e7983 */ /* 0x000ea20000300800 */
[----:B------:R-:W2:Y:S01]  /*1ad50*/  LDL.LU R15, [R1+0x76c] ;  /* 0x00076c00010f7983 */ /* 0x000ea20000300800 */
[----:B0-----:R-:W-:Y:S02]  /*1ad60*/  IMAD.MOV.U32 R22, RZ, RZ, R29 ;  /* 0x000000ffff167224 */ /* 0x001fe400078e001d */
        /* <DEDUP_REMOVED lines=15> */
[----:B----4-:R-:W-:-:S02]  /*1ae60*/  IMAD.MOV.U32 R22, RZ, RZ, R19 ;  /* 0x000000ffff167224 */ /* 0x010fc400078e0013 */
[----:B------:R-:W-:-:S05]  /*1ae70*/  IMAD.MOV.U32 R23, RZ, RZ, R18 ;  /* 0x000000ffff177224 */ /* 0x000fca00078e0012 */
[----:B------:R-:W-:Y:S04]  /*1ae80*/  STL.64 [R1+0x13f0], R22 ;  /* 0x0013f01601007387 */ /* 0x000fe80000100a00 */
[----:B--2---:R-:W-:Y:S01]  /*1ae90*/  STL.64 [R1+0x13b8], R6 ;  /* 0x0013b80601007387 */ /* 0x004fe20000100a00 */
[----:B------:R0:W-:Y:S03]  /*1aea0*/  STL.64 [R1+0x13b0], R4 ;  /* 0x0013b00401007387 */ /* 0x0001e60000100a00 */
[----:B0-----:R-:W2:Y:S01]  /*1aeb0*/  LDL.LU R4, [R1+0x290] ;  /* 0x0002900001047983 */ /* 0x001ea20000300800 */
[----:B------:R-:W2:Y:S02]  /*1aec0*/  LDL.LU R5, [R1+0x294] ;  /* 0x0002940001057983 */ /* 0x000ea40000300800 */
[----:B------:R-:W4:Y:S02]  /*1aed0*/  LDL.LU R6, [R1+0x298] ;  /* 0x0002980001067983 */ /* 0x000f240000300800 */
[----:B------:R-:W4:Y:S01]  /*1aee0*/  LDL.LU R7, [R1+0x29c] ;  /* 0x00029c0001077983 */ /* 0x000f220000300800 */
[----:B------:R-:W2:Y:S01]  /*1aef0*/  LDL.LU R24, [R1+0x5c0] ;  /* 0x0005c00001187983 */ /* 0x000ea20000300800 */
[----:B------:R-:W2:Y:S02]  /*1af00*/  LDL.LU R25, [R1+0x5c4] ;  /* 0x0005c40001197983 */ /* 0x000ea40000300800 */
[----:B------:R-:W2:Y:S02]  /*1af10*/  LDL.LU R26, [R1+0x5c8] ;  /* 0x0005c800011a7983 */ /* 0x000ea40000300800 */
[----:B------:R-:W2:Y:S02]  /*1af20*/  LDL.LU R27, [R1+0x5cc] ;  /* 0x0005cc00011b7983 */ /* 0x000ea40000300800 */
[----:B--2---:R0:W-:Y:S01]  /*1af30*/  STL.64 [R1+0x1408], R26 ;  /* 0x0014081a01007387 */ /* 0x0041e20000100a00 */
[----:B------:R-:W-:Y:S02]  /*1af40*/  STL.64 [R1+0x1400], R24 ;  /* 0x0014001801007387 */ /* 0x000fe40000100a00 */
[----:B0-----:R-:W-:-:S02]  /*1af50*/  IMAD.MOV.U32 R26, RZ, RZ, R17 ;  /* 0x000000ffff1a7224 */ /* 0x001fc400078e0011 */
[----:B------:R-:W-:-:S05]  /*1af60*/  IMAD.MOV.U32 R27, RZ, RZ, R16 ;  /* 0x000000ffff1b7224 */ /* 0x000fca00078e0010 */
[----:B------:R-:W-:Y:S01]  /*1af70*/  STL.64 [R1+0x1418], R26 ;  /* 0x0014181a01007387 */ /* 0x000fe20000100a00 */
[----:B------:R-:W2:Y:S03]  /*1af80*/  LDL.64 R22, [R1+0x88] ;  /* 0x0000880001167983 */ /* 0x000ea60000100a00 */
[----:B--2---:R0:W-:Y:S01]  /*1af90*/  STL.64 [R1+0x1410], R22 ;  /* 0x0014101601007387 */ /* 0x0041e20000100a00 */
[----:B------:R-:W2:Y:S02]  /*1afa0*/  LDL.LU R20, [R1+0x5d0] ;  /* 0x0005d00001147983 */ /* 0x000ea40000300800 */
[----:B------:R-:W2:Y:S01]  /*1afb0*/  LDL.LU R21, [R1+0x5d4] ;  /* 0x0005d40001157983 */ /* 0x000ea20000300800 */
[----:B0-----:R-:W2:Y:S01]  /*1afc0*/  LDL.LU R22, [R1+0x5d8] ;  /* 0x0005d80001167983 */ /* 0x001ea20000300800 */
[----:B------:R-:W2:Y:S03]  /*1afd0*/  LDL.LU R23, [R1+0x5dc] ;  /* 0x0005dc0001177983 */ /* 0x000ea60000300800 */
[----:B--2---:R-:W-:Y:S01]  /*1afe0*/  STL.64 [R1+0x1428], R22 ;  /* 0x0014281601007387 */ /* 0x004fe20000100a00 */
[----:B------:R0:W-:Y:S03]  /*1aff0*/  STL.64 [R1+0x1420], R20 ;  /* 0x0014201401007387 */ /* 0x0001e60000100a00 */
[----:B0-----:R-:W2:Y:S01]  /*1b000*/  LDL.LU R20, [R1+0x5e0] ;  /* 0x0005e00001147983 */ /* 0x001ea20000300800 */
[----:B------:R-:W2:Y:S02]  /*1b010*/  LDL.LU R21, [R1+0x5e4] ;  /* 0x0005e40001157983 */ /* 0x000ea40000300800 */
[----:B------:R-:W2:Y:S02]  /*1b020*/  LDL.LU R22, [R1+0x5e8] ;  /* 0x0005e80001167983 */ /* 0x000ea40000300800 */
[----:B------:R-:W2:Y:S01]  /*1b030*/  LDL.LU R23, [R1+0x5ec] ;  /* 0x0005ec0001177983 */ /* 0x000ea20000300800 */
[----:B----4-:R-:W-:Y:S01]  /*1b040*/  STL.64 [R1+0x13d0], R6 ;  /* 0x0013d00601007387 */ /* 0x010fe20000100a00 */
[----:B------:R0:W-:Y:S03]  /*1b050*/  STL.64 [R1+0x13c8], R4 ;  /* 0x0013c80401007387 */ /* 0x0001e60000100a00 */
[----:B0-----:R-:W4:Y:S01]  /*1b060*/  LDL.LU R4, [R1+0x580] ;  /* 0x0005800001047983 */ /* 0x001f220000300800 */
[----:B------:R-:W4:Y:S02]  /*1b070*/  LDL.LU R5, [R1+0x584] ;  /* 0x0005840001057983 */ /* 0x000f240000300800 */
[----:B------:R-:W2:Y:S02]  /*1b080*/  LDL.LU R6, [R1+0x588] ;  /* 0x0005880001067983 */ /* 0x000ea40000300800 */
[----:B------:R-:W2:Y:S02]  /*1b090*/  LDL.LU R7, [R1+0x58c] ;  /* 0x00058c0001077983 */ /* 0x000ea40000300800 */
[----:B------:R-:W-:-:S02]  /*1b0a0*/  IMAD.MOV.U32 R26, RZ, RZ, R2 ;  /* 0x000000ffff1a7224 */ /* 0x000fc400078e0002 */
[----:B------:R-:W-:Y:S01]  /*1b0b0*/  IMAD.MOV.U32 R27, RZ, RZ, R0 ;  /* 0x000000ffff1b7224 */ /* 0x000fe200078e0000 */
[----:B--2---:R-:W-:Y:S01]  /*1b0c0*/  STL.64 [R1+0x13e8], R6 ;  /* 0x0013e80601007387 */ /* 0x004fe20000100a00 */
[----:B----4-:R0:W-:Y:S03]  /*1b0d0*/  STL.64 [R1+0x13e0], R4 ;  /* 0x0013e00401007387 */ /* 0x0101e60000100a00 */
[----:B0-----:R-:W2:Y:S01]  /*1b0e0*/  LDL.LU R4, [R1+0x590] ;  /* 0x0005900001047983 */ /* 0x001ea20000300800 */
[----:B------:R-:W2:Y:S02]  /*1b0f0*/  LDL.LU R5, [R1+0x594] ;  /* 0x0005940001057983 */ /* 0x000ea40000300800 */
[----:B------:R-:W2:Y:S02]  /*1b100*/  LDL.LU R6, [R1+0x598] ;  /* 0x0005980001067983 */ /* 0x000ea40000300800 */
[----:B------:R-:W2:Y:S01]  /*1b110*/  LDL.LU R7, [R1+0x59c] ;  /* 0x00059c0001077983 */ /* 0x000ea20000300800 */
[----:B------:R-:W4:Y:S01]  /*1b120*/  LDL.LU R16, [R1+0x850] ;  /* 0x0008500001107983 */ /* 0x000f220000300800 */
[----:B------:R-:W4:Y:S02]  /*1b130*/  LDL.LU R17, [R1+0x854] ;  /* 0x0008540001117983 */ /* 0x000f240000300800 */
[----:B------:R-:W4:Y:S02]  /*1b140*/  LDL.LU R18, [R1+0x858] ;  /* 0x0008580001127983 */ /* 0x000f240000300800 */
[----:B------:R-:W4:Y:S01]  /*1b150*/  LDL.LU R19, [R1+0x85c] ;  /* 0x00085c0001137983 */ /* 0x000f220000300800 */
[----:B------:R-:W-:Y:S01]  /*1b160*/  STL.64 [R1+0x1358], R14 ;  /* 0x0013580e01007387 */ /* 0x000fe20000100a00 */
[----:B------:R0:W-:Y:S03]  /*1b170*/  STL.64 [R1+0x1350], R12 ;  /* 0x0013500c01007387 */ /* 0x0001e60000100a00 */
[----:B0-----:R-:W2:Y:S01]  /*1b180*/  LDL.LU R12, [R1+0x790] ;  /* 0x00079000010c7983 */ /* 0x001ea20000300800 */
[----:B------:R-:W2:Y:S02]  /*1b190*/  LDL.LU R13, [R1+0x794] ;  /* 0x00079400010d7983 */ /* 0x000ea40000300800 */
[----:B------:R-:W2:Y:S02]  /*1b1a0*/  LDL.LU R14, [R1+0x798] ;  /* 0x00079800010e7983 */ /* 0x000ea40000300800 */
[----:B------:R-:W2:Y:S01]  /*1b1b0*/  LDL.LU R15, [R1+0x79c] ;  /* 0x00079c00010f7983 */ /* 0x000ea20000300800 */
[C---:B------:R-:W-:Y:S01]  /*1b1c0*/  HMMA.16816.F32 R24, R8.reuse, R26, R20 ;  /* 0x0000001a0818723c */ /* 0x040fe20000001814 */
[----:B--2---:R-:W-:Y:S01]  /*1b1d0*/  STL.64 [R1+0x1370], R14 ;  /* 0x0013700e01007387 */ /* 0x004fe20000100a00 */
[----:B------:R0:W-:Y:S03]  /*1b1e0*/  STL.64 [R1+0x1368], R12 ;  /* 0x0013680c01007387 */ /* 0x0001e60000100a00 */
[----:B0-----:R-:W2:Y:S01]  /*1b1f0*/  LDL.LU R12, [R1+0x7f0] ;  /* 0x0007f000010c7983 */ /* 0x001ea20000300800 */
[----:B------:R-:W2:Y:S02]  /*1b200*/  LDL.LU R13, [R1+0x7f4] ;  /* 0x0007f400010d7983 */ /* 0x000ea40000300800 */
[----:B------:R-:W2:Y:S02]  /*1b210*/  LDL.LU R14, [R1+0x7f8] ;  /* 0x0007f800010e7983 */ /* 0x000ea40000300800 */
[----:B------:R-:W2:Y:S01]  /*1b220*/  LDL.LU R15, [R1+0x7fc] ;  /* 0x0007fc00010f7983 */ /* 0x000ea20000300800 */
[----:B------:R-:W2:Y:S01]  /*1b230*/  LDL.LU.64 R22, [R1+0x1428] ;  /* 0x0014280001167983 */ /* 0x000ea20000300a00 */
[----:B------:R-:W2:Y:S11]  /*1b240*/  LDL.LU.64 R20, [R1+0x1420] ;  /* 0x0014200001147983 */ /* 0x000eb60000300a00 */
[----:B------:R-:W-:Y:S02]  /*1b250*/  STL.64 [R1+0x3c0], R24 ;  /* 0x0003c01801007387 */ /* 0x000fe40000100a00 */
[----:B------:R0:W-:Y:S02]  /*1b260*/  STL.64 [R1+0x3c8], R26 ;  /* 0x0003c81a01007387 */ /* 0x0001e40000100a00 */
        /* <DEDUP_REMOVED lines=45> */
[----:B------:R-:W2:Y:S02]  /*1b540*/  LDL.LU.64 R20, [R1+0x1388] ;  /* 0x0013880001147983 */ /* 0x000ea40000300a00 */
[C---:B--2---:R-:W-:Y:S11]  /*1b550*/  HMMA.16816.F32 R20, R8.reuse, R26, R20 ;  /* 0x0000001a0814723c */ /* 0x044ff60000001814 */
[----:B------:R-:W-:Y:S11]  /*1b560*/  @!UPT UIADD3 URZ, URZ, URZ, URZ ;  /* 0x0000003f3f3ff290 */ /* 0x000ff6000fffe03f */
[----:B------:R-:W-:Y:S01]  /*1b570*/  @!UPT UIADD3 URZ, URZ, URZ, URZ ;  /* 0x0000003f3f3ff290 */ /* 0x000fe2000fffe03f */
[----:B------:R-:W-:Y:S01]  /*1b580*/  STL.64 [R1+0x990], R20 ;  /* 0x0009901401007387 */ /* 0x000fe20000100a00 */
[----:B------:R0:W-:Y:S03]  /*1b590*/  STL.64 [R1+0x998], R22 ;  /* 0x0009981601007387 */ /* 0x0001e60000100a00 */
[----:B0-----:R-:W2:Y:S01]  /*1b5a0*/  LDL.LU.64 R22, [R1+0x1380] ;  /* 0x0013800001167983 */ /* 0x001ea20000300a00 */
[----:B------:R0:W-:Y:S02]  /*1b5b0*/  STL.64 [R1+0x1330], R26 ;  /* 0x0013301a01007387 */ /* 0x0001e40000100a00 */
[----:B------:R-:W-:Y:S01]  /*1b5c0*/  STL.64 [R1+0x1348], R24 ;  /* 0x0013481801007387 */ /* 0x000fe20000100a00 */
[----:B0-----:R-:W2:Y:S04]  /*1b5d0*/  LDL.LU.64 R26, [R1+0xe8] ;  /* 0x0000e800011a7983 */ /* 0x001ea80000300a00 */
[----:B--2---:R0:W-:Y:S04]  /*1b5e0*/  STL.64 [R1+0x1360], R26 ;  /* 0x0013601a01007387 */ /* 0x0041e80000100a00 */
[----:B0-----:R-:W2:Y:S01]  /*1b5f0*/  LDL.LU.64 R26, [R1+0xf8] ;  /* 0x0000f800011a7983 */ /* 0x001ea20000300a00 */
[----:B------:R-:W-:Y:S01]  /*1b600*/  HMMA.16816.F32 R8, R8, R22, R4 ;  /* 0x000000160808723c */ /* 0x000fe20000001804 */
[----:B---3--:R-:W-:Y:S02]  /*1b610*/  LDSM.16.MT88.4 R4, [R3+0x2100] ;  /* 0x002100000304783b */ /* 0x008fe40000004200 */
[----:B--2---:R0:W-:Y:S04]  /*1b620*/  STL.64 [R1+0x1378], R26 ;  /* 0x0013781a01007387 */ /* 0x0041e80000100a00 */
[----:B0-----:R-:W2:Y:S11]  /*1b630*/  LDL.LU.64 R26, [R1+0x108] ;  /* 0x00010800011a7983 */ /* 0x001eb60000300a00 */
[----:B------:R-:W-:Y:S05]  /*1b640*/  @!UPT UIADD3 URZ, URZ, URZ, URZ ;  /* 0x0000003f3f3ff290 */ /* 0x000fea000fffe03f */
[----:B------:R-:W-:Y:S02]  /*1b650*/  STL.64 [R1+0x980], R8 ;  /* 0x0009800801007387 */ /* 0x000fe40000100a00 */
[----:B------:R-:W-:Y:S02]  /*1b660*/  STL.64 [R1+0x988], R10 ;  /* 0x0009880a01007387 */ /* 0x000fe40000100a00 */
[----:B------:R-:W0:Y:S04]  /*1b670*/  LDSM.16.MT88.4 R8, [R3+0x2180] ;  /* 0x002180000308783b */ /* 0x000e280000004200 */
[----:B0-----:R0:W-:Y:S01]  /*1b680*/  STL.64 [R1+0x1270], R10 ;  /* 0x0012700a01007387 */ /* 0x0011e20000100a00 */
[----:B------:R1:W-:Y:S03]  /*1b690*/  STL.64 [R1+0x1268], R8 ;  /* 0x0012680801007387 */ /* 0x0003e60000100a00 */
[----:B0-----:R-:W4:Y:S01]  /*1b6a0*/  LDL.LU.64 R10, [R1+0x118] ;  /* 0x00011800010a7983 */ /* 0x001f220000300a00 */
[----:B--2---:R-:W-:Y:S01]  /*1b6b0*/  HMMA.16816.F32 R12, R4, R26, R12 ;  /* 0x0000001a040c723c */ /* 0x004fe2000000180c */
[----:B-1----:R-:W-:-:S02]  /*1b6c0*/  IMAD.MOV.U32 R8, RZ, RZ, R26 ;  /* 0x000000ffff087224 */ /* 0x002fc400078e001a */
[----:B------:R-:W-:-:S05]  /*1b6d0*/  IMAD.MOV.U32 R3, RZ, RZ, R27 ;  /* 0x000000ffff037224 */ /* 0x000fca00078e001b */
[----:B----4-:R-:W-:Y:S11]  /*1b6e0*/  HMMA.16816.F32 R16, R4, R10, R16 ;  /* 0x0000000a0410723c */ /* 0x010ff60000001810 */
[----:B------:R-:W-:Y:S11]  /*1b6f0*/  @!UPT UIADD3 URZ, URZ, URZ, URZ ;  /* 0x0000003f3f3ff290 */ /* 0x000ff6000fffe03f */
[----:B------:R-:W-:Y:S01]  /*1b700*/  @!UPT UIADD3 URZ, URZ, URZ, URZ ;  /* 0x0000003f3f3ff290 */ /* 0x000fe2000fffe03f */
[----:B------:R0:W-:Y:S01]  /*1b710*/  STL.64 [R1+0x170], R16 ;  /* 0x0001701001007387 */ /* 0x0001e20000100a00 */
[----:B------:R-:W-:Y:S02]  /*1b720*/  STL.64 [R1+0x178], R18 ;  /* 0x0001781201007387 */ /* 0x000fe40000100a00 */
[----:B------:R-:W2:Y:S02]  /*1b730*/  LDL.LU.64 R26, [R1+0x1378] ;  /* 0x00137800011a7983 */ /* 0x000ea40000300a00 */
[----:B------:R-:W-:Y:S01]  /*1b740*/  STL.64 [R1+0x1a0], R12 ;  /* 0x0001a00c01007387 */ /* 0x000fe20000100a00 */
[----:B------:R1:W-:Y:S01]  /*1b750*/  STL.64 [R1+0x1a8], R14 ;  /* 0x0001a80e01007387 */ /* 0x0003e20000100a00 */
[----:B0-----:R-:W-:-:S03]  /*1b760*/  IMAD.MOV.U32 R17, RZ, RZ, R12 ;  /* 0x000000ffff117224 */ /* 0x001fc600078e000c */
[----:B-1----:R-:W2:Y:S01]  /*1b770*/  LDL.LU.64 R14, [R1+0x1370] ;  /* 0x00137000010e7983 */ /* 0x002ea20000300a00 */
[----:B------:R-:W2:Y:S02]  /*1b780*/  LDL.LU.64 R12, [R1+0x1368] ;  /* 0x00136800010c7983 */ /* 0x000ea40000300a00 */
[----:B------:R-:W-:Y:S01]  /*1b790*/  IMAD.MOV.U32 R2, RZ, RZ, R10 ;  /* 0x000000ffff027224 */ /* 0x000fe200078e000a */
[----:B--2---:R-:W-:Y:S01]  /*1b7a0*/  HMMA.16816.F32 R12, R4, R26, R12 ;  /* 0x0000001a040c723c */ /* 0x004fe2000000180c */
[----:B------:R-:W-:Y:S02]  /*1b7b0*/  IMAD.MOV.U32 R10, RZ, RZ, R26 ;  /* 0x000000ffff0a7224 */ /* 0x000fe400078e001a */
[----:B------:R-:W-:Y:S02]  /*1b7c0*/  IMAD.MOV.U32 R9, RZ, RZ, R27 ;  /* 0x000000ffff097224 */ /* 0x000fe400078e001b */
[----:B------:R-:W2:Y:S11]  /*1b7d0*/  LDL.LU.64 R26, [R1+0x1360] ;  /* 0x00136000011a7983 */ /* 0x000eb60000300a00 */
[----:B------:R-:W-:Y:S07]  /*1b7e0*/  @!UPT UIADD3 URZ, URZ, URZ, URZ ;  /* 0x0000003f3f3ff290 */ /* 0x000fee000fffe03f */
[----:B------:R-:W-:Y:S01]  /*1b7f0*/  STL.64 [R1+0x1d0], R12 ;  /* 0x0001d00c01007387 */ /* 0x000fe20000100a00 */
[----:B------:R0:W-:Y:S02]  /*1b800*/  STL.64 [R1+0x1d8], R14 ;  /* 0x0001d80e01007387 */ /* 0x0001e40000100a00 */
[----:B------:R-:W-:Y:S01]  /*1b810*/  IMAD.MOV.U32 R18, RZ, RZ, R12 ;  /* 0x000000ffff127224 */ /* 0x000fe200078e000c */
[----:B0-----:R-:W3:Y:S01]  /*1b820*/  LDL.LU.64 R14, [R1+0x1358] ;  /* 0x00135800010e7983 */ /* 0x001ee20000300a00 */
[----:B------:R-:W3:Y:S02]  /*1b830*/  LDL.LU.64 R12, [R1+0x1350] ;  /* 0x00135000010c7983 */ /* 0x000ee40000300a00 */
[----:B------:R-:W4:Y:S02]  /*1b840*/  LDL.LU.64 R24, [R1+0x1348] ;  /* 0x0013480001187983 */ /* 0x000f240000300a00 */
[----:B------:R-:W-:Y:S02]  /*1b850*/  IMAD.MOV.U32 R0, RZ, RZ, R11 ;  /* 0x000000ffff007224 */ /* 0x000fe400078e000b */
[----:B--2---:R-:W-:-:S02]  /*1b860*/  IMAD.MOV.U32 R21, RZ, RZ, R26 ;  /* 0x000000ffff157224 */ /* 0x004fc400078e001a */
[----:B------:R-:W-:Y:S01]  /*1b870*/  IMAD.MOV.U32 R11, RZ, RZ, R27 ;  /* 0x000000ffff0b7224 */ /* 0x000fe200078e001b */
[----:B---3--:R-:W-:Y:S11]  /*1b880*/  HMMA.16816.F32 R12, R4, R26, R12 ;  /* 0x0000001a040c723c */ /* 0x008ff6000000180c */
[----:B------:R-:W-:Y:S11]  /*1b890*/  @!UPT UIADD3 URZ, URZ, URZ, URZ ;  /* 0x0000003f3f3ff290 */ /* 0x000ff6000fffe03f */
[----:B------:R-:W-:Y:S01]  /*1b8a0*/  @!UPT UIADD3 URZ, URZ, URZ, URZ ;  /* 0x0000003f3f3ff290 */ /* 0x000fe2000fffe03f */
[----:B------:R0:W-:Y:S01]  /*1b8b0*/  STL.64 [R1+0x200], R12 ;  /* 0x0002000c01007387 */ /* 0x0001e20000100a00 */
[----:B------:R1:W-:Y:S02]  /*1b8c0*/  STL.64 [R1+0x208], R14 ;  /* 0x0002080e01007387 */ /* 0x0003e40000100a00 */
[----:B------:R-:W-:Y:S02]  /*1b8d0*/  STL.64 [R1+0x1308], R22 ;  /* 0x0013081601007387 */ /* 0x000fe40000100a00 */
[----:B------:R-:W-:Y:S01]  /*1b8e0*/  IMAD.MOV.U32 R19, RZ, RZ, R12 ;  /* 0x000000ffff137224 */ /* 0x000fe200078e000c */
[----:B------:R-:W-:Y:S04]  /*1b8f0*/  STL [R1+0x1300], R21 ;  /* 0x0013001501007387 */ /* 0x000fe80000100800 */
[----:B0-----:R-:W2:Y:S01]  /*1b900*/  LDL.LU R12, [R1+0x6c0] ;  /* 0x0006c000010c7983 */ /* 0x001ea20000300800 */
[----:B------:R-:W2:Y:S02]  /*1b910*/  LDL.LU R13, [R1+0x6c4] ;  /* 0x0006c400010d7983 */ /* 0x000ea40000300800 */
[----:B-1----:R-:W3:Y:S02]  /*1b920*/  LDL.LU R14, [R1+0x6c8] ;  /* 0x0006c800010e7983 */ /* 0x002ee40000300800 */
[----:B------:R-:W3:Y:S01]  /*1b930*/  LDL.LU R15, [R1+0x6cc] ;  /* 0x0006cc00010f7983 */ /* 0x000ee20000300800 */
[----:B------:R-:W2:Y:S04]  /*1b940*/  LDL.64 R26, [R1+0xc8] ;  /* 0x0000c800011a7983 */ /* 0x000ea80000100a00 */
[----:B--2---:R0:W-:Y:S04]  /*1b950*/  STL.64 [R1+0x1340], R26 ;  /* 0x0013401a01007387 */ /* 0x0041e80000100a00 */
[----:B0-----:R-:W2:Y:S01]  /*1b960*/  LDL.LU.64 R26, [R1+0xd8] ;  /* 0x0000d800011a7983 */ /* 0x001ea20000300a00 */
[----:B------:R-:W2:Y:S03]  /*1b970*/  LDL.LU.64 R22, [R1+0xa8] ;  /* 0x0000a80001167983 */ /* 0x000ea60000300a00 */
[----:B--2---:R0:W-:Y:S04]  /*1b980*/  STL.64 [R1+0x1318], R22 ;  /* 0x0013181601007387 */ /* 0x0041e80000100a00 */
[----:B0-----:R-:W2:Y:S04]  /*1b990*/  LDL.LU.64 R22, [R1+0xb8] ;  /* 0x0000b80001167983 */ /* 0x001ea80000300a00 */
[----:B--2---:R0:W-:Y:S01]  /*1b9a0*/  STL.64 [R1+0x1338], R22 ;  /* 0x0013381601007387 */ /* 0x0041e20000100a00 */
[----:B------:R-:W2:Y:S02]  /*1b9b0*/  LDL.LU R20, [R1+0x740] ;  /* 0x0007400001147983 */ /* 0x000ea40000300800 */
[----:B------:R-:W2:Y:S01]  /*1b9c0*/  LDL.LU R21, [R1+0x744] ;  /* 0x0007440001157983 */ /* 0x000ea20000300800 */
[----:B0-----:R-:W2:Y:S01]  /*1b9d0*/  LDL.LU R22, [R1+0x748] ;  /* 0x0007480001167983 */ /* 0x001ea20000300800 */
[----:B------:R-:W2:Y:S02]  /*1b9e0*/  LDL.LU R23, [R1+0x74c] ;  /* 0x00074c0001177983 */ /* 0x000ea40000300800 */
[----:B---3--:R4:W-:Y:S02]  /*1b9f0*/  STL.64 [R1+0x12e8], R14 ;  /* 0x0012e80e01007387 */ /* 0x0089e40000100a00 */
[----:B------:R-:W-:Y:S02]  /*1ba00*/  STL.64 [R1+0x12e0], R12 ;  /* 0x0012e00c01007387 */ /* 0x000fe40000100a00 */
[----:B----4-:R-:W-:-:S02]  /*1ba10*/  IMAD.MOV.U32 R14, RZ, RZ, R25 ;  /* 0x000000ffff0e7224 */ /* 0x010fc400078e0019 */
[----:B------:R-:W-:-:S05]  /*1ba20*/  IMAD.MOV.U32 R15, RZ, RZ, R24 ;  /* 0x000000ffff0f7224 */ /* 0x000fca00078e0018 */
[----:B------:R0:W-:Y:S04]  /*1ba30*/  STL.64 [R1+0x12f8], R14 ;  /* 0x0012f80e01007387 */ /* 0x0001e80000100a00 */
[----:B0-----:R-:W3:Y:S04]  /*1ba40*/  LDL.LU.64 R14, [R1+0x98] ;  /* 0x00009800010e7983 */ /* 0x001ee80000300a00 */
[----:B---3--:R0:W-:Y:S01]  /*1ba50*/  STL.64 [R1+0x1310], R14 ;  /* 0x0013100e01007387 */ /* 0x0081e20000100a00 */
[----:B------:R-:W3:Y:S02]  /*1ba60*/  LDL.LU R12, [R1+0x720] ;  /* 0x00072000010c7983 */ /* 0x000ee40000300800 */
[----:B------:R-:W3:Y:S01]  /*1ba70*/  LDL.LU R13, [R1+0x724] ;  /* 0x00072400010d7983 */ /* 0x000ee20000300800 */
[----:B0-----:R-:W4:Y:S01]  /*1ba80*/  LDL.LU R14, [R1+0x728] ;  /* 0x00072800010e7983 */ /* 0x001f220000300800 */
[----:B------:R-:W4:Y:S03]  /*1ba90*/  LDL.LU R15, [R1+0x72c] ;  /* 0x00072c00010f7983 */ /* 0x000f260000300800 */
[----:B----4-:R-:W-:Y:S01]  /*1baa0*/  STL.64 [R1+0x1328], R14 ;  /* 0x0013280e01007387 */ /* 0x010fe20000100a00 */
[----:B---3--:R0:W-:Y:S03]  /*1bab0*/  STL.64 [R1+0x1320], R12 ;  /* 0x0013200c01007387 */ /* 0x0081e60000100a00 */
[----:B0-----:R-:W3:Y:S01]  /*1bac0*/  LDL.LU R12, [R1+0x730] ;  /* 0x00073000010c7983 */ /* 0x001ee20000300800 */
[----:B------:R-:W3:Y:S02]  /*1bad0*/  LDL.LU R13, [R1+0x734] ;  /* 0x00073400010d7983 */ /* 0x000ee40000300800 */
[----:B------:R-:W3:Y:S02]  /*1bae0*/  LDL.LU R14, [R1+0x738] ;  /* 0x00073800010e7983 */ /* 0x000ee40000300800 */
[----:B------:R-:W3:Y:S01]  /*1baf0*/  LDL.LU R15, [R1+0x73c] ;  /* 0x00073c00010f7983 */ /* 0x000ee20000300800 */
[----:B------:R0:W-:Y:S01]  /*1bb00*/  STL.64 [R1+0x12c0], R10 ;  /* 0x0012c00a01007387 */ /* 0x0001e20000100a00 */
[----:B------:R-:W-:Y:S03]  /*1bb10*/  STL.64 [R1+0x12b8], R8 ;  /* 0x0012b80801007387 */ /* 0x000fe60000100a00 */
[----:B0-----:R-:W4:Y:S04]  /*1bb20*/  LDL.64 R10, [R1+0x68] ;  /* 0x00006800010a7983 */ /* 0x001f280000100a00 */
[----:B----4-:R0:W-:Y:S04]  /*1bb30*/  STL.64 [R1+0x12d8], R10 ;  /* 0x0012d80a01007387 */ /* 0x0101e80000100a00 */
[----:B0-----:R-:W4:Y:S04]  /*1bb40*/  LDL.LU.64 R10, [R1+0x78] ;  /* 0x00007800010a7983 */ /* 0x001f280000300a00 */
[----:B----4-:R0:W-:Y:S01]  /*1bb50*/  STL.64 [R1+0x12f0], R10 ;  /* 0x0012f00a01007387 */ /* 0x0101e20000100a00 */
[----:B------:R-:W4:Y:S02]  /*1bb60*/  LDL.LU R8, [R1+0x700] ;  /* 0x0007000001087983 */ /* 0x000f240000300800 */
[----:B------:R-:W4:Y:S01]  /*1bb70*/  LDL.LU R9, [R1+0x704] ;  /* 0x0007040001097983 */ /* 0x000f220000300800 */
[----:B0-----:R-:W4:Y:S01]  /*1bb80*/  LDL.LU R10, [R1+0x708] ;  /* 0x00070800010a7983 */ /* 0x001f220000300800 */
[----:B------:R-:W4:Y:S02]  /*1bb90*/  LDL.LU R11, [R1+0x70c] ;  /* 0x00070c00010b7983 */ /* 0x000f240000300800 */
[----:B------:R-:W-:Y:S02]  /*1bba0*/  STL.64 [R1+0x10d0], R18 ;  /* 0x0010d01201007387 */ /* 0x000fe40000100a00 */
[----:B------:R0:W-:Y:S02]  /*1bbb0*/  STL.64 [R1+0x10c8], R16 ;  /* 0x0010c81001007387 */ /* 0x0001e40000100a00 */
[----:B0-----:R-:W2:Y:S01]  /*1bbc0*/  LDL.LU R16, [R1+0x750] ;  /* 0x0007500001107983 */ /* 0x001ea20000300800 */
[----:B------:R-:W2:Y:S02]  /*1bbd0*/  LDL.LU R17, [R1+0x754] ;  /* 0x0007540001117983 */ /* 0x000ea40000300800 */
[----:B------:R-:W2:Y:S02]  /*1bbe0*/  LDL.LU R18, [R1+0x758] ;  /* 0x0007580001127983 */ /* 0x000ea40000300800 */
[----:B------:R-:W2:Y:S02]  /*1bbf0*/  LDL.LU R19, [R1+0x75c] ;  /* 0x00075c0001137983 */ /* 0x000ea40000300800 */
        /* <DEDUP_REMOVED lines=8> */
[C---:B--2---:R-:W-:Y:S11]  /*1bc80*/  HMMA.16816.F32 R20, R4.reuse, R26, R20 ;  /* 0x0000001a0414723c */ /* 0x044ff60000001814 */
[----:B------:R-:W-:Y:S11]  /*1bc90*/  @!UPT UIADD3 URZ, URZ, URZ, URZ ;  /* 0x0000003f3f3ff290 */ /* 0x000ff6000fffe03f */
[----:B------:R-:W-:Y:S01]  /*1bca0*/  @!UPT UIADD3 URZ, URZ, URZ, URZ ;  /* 0x0000003f3f3ff290 */ /* 0x000fe2000fffe03f */
[----:B------:R-:W-:Y:S01]  /*1bcb0*/  STL.64 [R1+0x230], R20 ;  /* 0x0002301401007387 */ /* 0x000fe20000100a00 */
[----:B------:R0:W-:Y:S03]  /*1bcc0*/  STL.64 [R1+0x238], R22 ;  /* 0x0002381601007387 */ /* 0x0001e60000100a00 */
[----:B0-----:R-:W3:Y:S01]  /*1bcd0*/  LDL.LU.64 R22, [R1+0x1338] ;  /* 0x0013380001167983 */ /* 0x001ee20000300a00 */
[----:B------:R-:W-:Y:S02]  /*1bce0*/  IMAD.MOV.U32 R25, RZ, RZ, R27 ;  /* 0x000000ffff197224 */ /* 0x000fe400078e001b */
[----:B------:R-:W2:Y:S01]  /*1bcf0*/  LDL.LU.64 R26, [R1+0x1330] ;  /* 0x00133000011a7983 */ /* 0x000ea20000300a00 */
[C---:B---3--:R-:W-:Y:S01]  /*1bd00*/  HMMA.16816.F32 R12, R4.reuse, R22, R12 ;  /* 0x00000016040c723c */ /* 0x048fe2000000180c */
[----:B------:R-:W-:Y:S02]  /*1bd10*/  IMAD.MOV.U32 R19, RZ, RZ, R22 ;  /* 0x000000ffff137224 */ /* 0x000fe400078e0016 */
[----:B------:R-:W-:Y:S11]  /*1bd20*/  IMAD.MOV.U32 R18, RZ, RZ, R23 ;  /* 0x000000ffff127224 */ /* 0x000ff600078e0017 */
[----:B------:R-:W-:Y:S09]  /*1bd30*/  @!UPT UIADD3 URZ, URZ, URZ, URZ ;  /* 0x0000003f3f3ff290 */ /* 0x000ff2000fffe03f */
[----:B------:R-:W-:Y:S01]  /*1bd40*/  STL.64 [R1+0x270], R12 ;  /* 0x0002700c01007387 */ /* 0x000fe20000100a00 */
[----:B------:R0:W-:Y:S03]  /*1bd50*/  STL.64 [R1+0x278], R14 ;  /* 0x0002780e01007387 */ /* 0x0001e60000100a00 */
[----:B0-----:R-:W3:Y:S01]  /*1bd60*/  LDL.LU.64 R14, [R1+0x1328] ;  /* 0x00132800010e7983 */ /* 0x001ee20000300a00 */
[----:B------:R-:W3:Y:S02]  /*1bd70*/  LDL.LU.64 R12, [R1+0x1320] ;  /* 0x00132000010c7983 */ /* 0x000ee40000300a00 */
[----:B------:R-:W3:Y:S02]  /*1bd80*/  LDL.LU.64 R22, [R1+0x1318] ;  /* 0x0013180001167983 */ /* 0x000ee40000300a00 */
[----:B------:R-:W-:Y:S01]  /*1bd90*/  STL.64 [R1+0x12d0], R18 ;  /* 0x0012d01201007387 */ /* 0x000fe20000100a00 */
[----:B------:R0:W-:Y:S04]  /*1bda0*/  STL.64 [R1+0x12c8], R16 ;  /* 0x0012c81001007387 */ /* 0x0001e80000100a00 */
[----:B0-----:R-:W2:Y:S01]  /*1bdb0*/  LDL.LU R16, [R1+0x6b0] ;  /* 0x0006b00001107983 */ /* 0x001ea20000300800 */
[----:B------:R-:W2:Y:S02]  /*1bdc0*/  LDL.LU R17, [R1+0x6b4] ;  /* 0x0006b40001117983 */ /* 0x000ea40000300800 */
[----:B------:R-:W2:Y:S02]  /*1bdd0*/  LDL.LU R18, [R1+0x6b8] ;  /* 0x0006b80001127983 */ /* 0x000ea40000300800 */
[----:B------:R-:W2:Y:S01]  /*1bde0*/  LDL.LU R19, [R1+0x6bc] ;  /* 0x0006bc0001137983 */ /* 0x000ea20000300800 */
        /* <DEDUP_REMOVED lines=8> */
[----:B------:R-:W3:Y:S02]  /*1be70*/  LDL.LU R21, [R1+0x1300] ;  /* 0x0013000001157983 */ /* 0x000ee40000300800 */
[----:B--2---:R-:W-:Y:S01]  /*1be80*/  STL.64 [R1+0x1288], R26 ;  /* 0x0012881a01007387 */ /* 0x004fe20000100a00 */
[----:B------:R0:W-:Y:S04]  /*1be90*/  STL.64 [R1+0x1280], R24 ;  /* 0x0012801801007387 */ /* 0x0001e80000100a00 */
[----:B0-----:R-:W3:Y:S01]  /*1bea0*/  LDL.LU R24, [R1+0x710] ;  /* 0x0007100001187983 */ /* 0x001ee20000300800 */
[----:B------:R-:W3:Y:S02]  /*1beb0*/  LDL.LU R25, [R1+0x714] ;  /* 0x0007140001197983 */ /* 0x000ee40000300800 */
[----:B------:R-:W3:Y:S02]  /*1bec0*/  LDL.LU R26, [R1+0x718] ;  /* 0x00071800011a7983 */ /* 0x000ee40000300800 */
[----:B------:R-:W3:Y:S02]  /*1bed0*/  LDL.LU R27, [R1+0x71c] ;  /* 0x00071c00011b7983 */ /* 0x000ee40000300800 */
[C---:B---3--:R-:W-:Y:S11]  /*1bee0*/  HMMA.16816.F32 R24, R4.reuse, R14, R24 ;  /* 0x0000000e0418723c */ /* 0x048ff60000001818 */
[----:B------:R-:W-:Y:S11]  /*1bef0*/  @!UPT UIADD3 URZ, URZ, URZ, URZ ;  /* 0x0000003f3f3ff290 */ /* 0x000ff6000fffe03f */
[----:B------:R-:W-:Y:S01]  /*1bf00*/  @!UPT UIADD3 URZ, URZ, URZ, URZ ;  /* 0x0000003f3f3ff290 */ /* 0x000fe2000fffe03f */
[----:B------:R0:W-:Y:S01]  /*1bf10*/  STL.64 [R1+0x290], R24 ;  /* 0x0002901801007387 */ /* 0x0001e20000100a00 */
[----:B------:R-:W-:Y:S02]  /*1bf20*/  STL.64 [R1+0x298], R26 ;  /* 0x0002981a01007387 */ /* 0x000fe40000100a00 */
[----:B0-----:R-:W-:Y:S02]  /*1bf30*/  IMAD.MOV.U32 R25, RZ, RZ, R14 ;  /* 0x000000ffff197224 */ /* 0x001fe400078e000e */
[----:B------:R-:W-:Y:S02]  /*1bf40*/  IMAD.MOV.U32 R24, RZ, RZ, R15 ;  /* 0x000000ffff187224 */ /* 0x000fe400078e000f */
[----:B------:R-:W4:Y:S02]  /*1bf50*/  LDL.LU.64 R14, [R1+0x12f8] ;  /* 0x0012f800010e7983 */ /* 0x000f240000300a00 */
[C---:B----4-:R-:W-:Y:S02]  /*1bf60*/  HMMA.16816.F32 R12, R4.reuse, R14, R8 ;  /* 0x0000000e040c723c */ /* 0x050fe40000001808 */
[----:B------:R-:W2:Y:S11]  /*1bf70*/  LDL.LU.64 R10, [R1+0x12f0] ;  /* 0x0012f000010a7983 */ /* 0x000eb60000300a00 */
[----:B------:R-:W-:Y:S10]  /*1bf80*/  @!UPT UIADD3 URZ, URZ, URZ, URZ ;  /* 0x0000003f3f3ff290 */ /* 0x000ff4000fffe03f */
[----:B------:R-:W-:Y:S01]  /*1bf90*/  STL.64 [R1+0x3d0], R12 ;  /* 0x0003d00c01007387 */ /* 0x000fe20000100a00 */
[----:B------:R0:W-:Y:S03]  /*1bfa0*/  STL.64 [R1+0x3d8], R14 ;  /* 0x0003d80e01007387 */ /* 0x0001e60000100a00 */
[----:B0-----:R-:W3:Y:S01]  /*1bfb0*/  LDL.LU.64 R14, [R1+0x12e8] ;  /* 0x0012e800010e7983 */ /* 0x001ee20000300a00 */
[----:B------:R-:W3:Y:S02]  /*1bfc0*/  LDL.LU.64 R12, [R1+0x12e0] ;  /* 0x0012e000010c7983 */ /* 0x000ee40000300a00 */
[----:B--2---:R-:W-:Y:S01]  /*1bfd0*/  IMAD.MOV.U32 R29, RZ, RZ, R11 ;  /* 0x000000ffff1d7224 */ /* 0x004fe200078e000b */
[C---:B---3--:R-:W-:Y:S11]  /*1bfe0*/  HMMA.16816.F32 R12, R4.reuse, R10, R12 ;  /* 0x0000000a040c723c */ /* 0x048ff6000000180c */
[----:B------:R-:W-:Y:S11]  /*1bff0*/  @!UPT UIADD3 URZ, URZ, URZ, URZ ;  /* 0x0000003f3f3ff290 */ /* 0x000ff6000fffe03f */
[----:B------:R-:W-:Y:S01]  /*1c000*/  @!UPT UIADD3 URZ, URZ, URZ, URZ ;  /* 0x0000003f3f3ff290 */ /* 0x000fe2000fffe03f */
[----:B------:R-:W-:Y:S01]  /*1c010*/  STL.64 [R1+0x400], R12 ;  /* 0x0004000c01007387 */ /* 0x000fe20000100a00 */
[----:B------:R0:W-:Y:S02]  /*1c020*/  STL.64 [R1+0x408], R14 ;  /* 0x0004080e01007387 */ /* 0x0001e40000100a00 */
[----:B0-----:R-:W-:Y:S02]  /*1c030*/  IMAD.MOV.U32 R15, RZ, RZ, R10 ;  /* 0x000000ffff0f7224 */ /* 0x001fe400078e000a */
[----:B------:R-:W2:Y:S02]  /*1c040*/  LDL.LU.64 R10, [R1+0x12d8] ;  /* 0x0012d800010a7983 */ /* 0x000ea40000300a00 */
[----:B--2---:R-:W-:Y:S01]  /*1c050*/  HMMA.16816.F32 R16, R4, R10, R16 ;  /* 0x0000000a0410723c */ /* 0x004fe20000001810 */
[----:B------:R-:W-:Y:S11]  /*1c060*/  IMAD.MOV.U32 R14, RZ, RZ, R11 ;  /* 0x000000ffff0e7224 */ /* 0x000ff600078e000b */
[----:B------:R-:W-:Y:S11]  /*1c070*/  @!UPT UIADD3 URZ, URZ, URZ, URZ ;  /* 0x0000003f3f3ff290 */ /* 0x000ff6000fffe03f */
[----:B------:R-:W-:Y:S01]  /*1c080*/  STL.64 [R1+0x530], R16 ;  /* 0x0005301001007387 */ /* 0x000fe20000100a00 */
[----:B------:R0:W-:Y:S03]  /*1c090*/  STL.64 [R1+0x538], R18 ;  /* 0x0005381201007387 */ /* 0x0001e60000100a00 */
[----:B0-----:R-:W2:Y:S01]  /*1c0a0*/  LDL.LU.64 R18, [R1+0x12d0] ;  /* 0x0012d00001127983 */ /* 0x001ea20000300a00 */
[----:B------:R-:W3:Y:S02]  /*1c0b0*/  LDL.LU.64 R16, [R1+0x12c8] ;  /* 0x0012c80001107983 */ /* 0x000ee40000300a00 */
[----:B------:R-:W4:Y:S02]  /*1c0c0*/  LDL.LU.64 R10, [R1+0x12c0] ;  /* 0x0012c000010a7983 */ /* 0x000f240000300a00 */
[----:B------:R-:W2:Y:S01]  /*1c0d0*/  LDL.LU.64 R8, [R1+0x12b8] ;  /* 0x0012b80001087983 */ /* 0x000ea20000300a00 */
[----:B------:R-:W2:Y:S01]  /*1c0e0*/  LDL.LU R12, [R1+0xe74] ;  /* 0x000e7400010c7983 */ /* 0x000ea20000300800 */
[----:B------:R-:W2:Y:S02]  /*1c0f0*/  LDL.LU R13, [R1+0xecc] ;  /* 0x000ecc00010d7983 */ /* 0x000ea40000300800 */
[----:B------:R-:W-:Y:S01]  /*1c100*/  STL.64 [R1+0x1198], R14 ;  /* 0x0011980e01007387 */ /* 0x000fe20000100a00 */
[----:B--2---:R0:W-:Y:S04]  /*1c110*/  STL.64 [R1+0x1190], R12 ;  /* 0x0011900c01007387 */ /* 0x0041e80000100a00 */
[----:B0-----:R-:W2:Y:S01]  /*1c120*/  LDL.LU R12, [R1+0xf78] ;  /* 0x000f7800010c7983 */ /* 0x001ea20000300800 */
[----:B------:R-:W2:Y:S02]  /*1c130*/  LDL.LU R13, [R1+0x1020] ;  /* 0x00102000010d7983 */ /* 0x000ea40000300800 */
[----:B------:R-:W-:-:S02]  /*1c140*/  IMAD.MOV.U32 R14, RZ, RZ, R25 ;  /* 0x000000ffff0e7224 */ /* 0x000fc400078e0019 */
[----:B------:R-:W-:-:S05]  /*1c150*/  IMAD.MOV.U32 R15, RZ, RZ, R24 ;  /* 0x000000ffff0f7224 */ /* 0x000fca00078e0018 */
[----:B------:R-:W-:Y:S04]  /*1c160*/  STL.64 [R1+0x11b8], R14 ;  /* 0x0011b80e01007387 */ /* 0x000fe80000100a00 */
[----:B--2---:R0:W-:Y:S04]  /*1c170*/  STL.64 [R1+0x11b0], R12 ;  /* 0x0011b00c01007387 */ /* 0x0041e80000100a00 */
[----:B0-----:R-:W2:Y:S01]  /*1c180*/  LDL.LU R12, [R1+0x800] ;  /* 0x00080000010c7983 */ /* 0x001ea20000300800 */
[----:B------:R-:W2:Y:S02]  /*1c190*/  LDL.LU R13, [R1+0x804] ;  /* 0x00080400010d7983 */ /* 0x000ea40000300800 */
[----:B------:R-:W2:Y:S02]  /*1c1a0*/  LDL.LU R14, [R1+0x808] ;  /* 0x00080800010e7983 */ /* 0x000ea40000300800 */
[----:B------:R-:W2:Y:S02]  /*1c1b0*/  LDL.LU R15, [R1+0x80c] ;  /* 0x00080c00010f7983 */ /* 0x000ea40000300800 */
[----:B--2---:R0:W-:Y:S01]  /*1c1c0*/  STL.64 [R1+0x11c8], R14 ;  /* 0x0011c80e01007387 */ /* 0x0041e20000100a00 */
[----:B------:R1:W-:Y:S02]  /*1c1d0*/  STL.64 [R1+0x11c0], R12 ;  /* 0x0011c00c01007387 */ /* 0x0003e40000100a00 */
[----:B0-----:R-:W-:-:S02]  /*1c1e0*/  IMAD.MOV.U32 R14, RZ, RZ, R19 ;  /* 0x000000ffff0e7224 */ /* 0x001fc400078e0013 */
[----:B------:R-:W-:-:S05]  /*1c1f0*/  IMAD.MOV.U32 R15, RZ, RZ, R18 ;  /* 0x000000ffff0f7224 */ /* 0x000fca00078e0012 */
[----:B------:R0:W-:Y:S01]  /*1c200*/  STL.64 [R1+0x11e0], R14 ;  /* 0x0011e00e01007387 */ /* 0x0001e20000100a00 */
[----:B-1----:R-:W2:Y:S02]  /*1c210*/  LDL.LU R12, [R1+0x820] ;  /* 0x00082000010c7983 */ /* 0x002ea40000300800 */
[----:B------:R-:W2:Y:S01]  /*1c220*/  LDL.LU R13, [R1+0x824] ;  /* 0x00082400010d7983 */ /* 0x000ea20000300800 */
[----:B0-----:R-:W2:Y:S01]  /*1c230*/  LDL.LU R14, [R1+0x828] ;  /* 0x00082800010e7983 */ /* 0x001ea20000300800 */
[----:B------:R-:W2:Y:S03]  /*1c240*/  LDL.LU R15, [R1+0x82c] ;  /* 0x00082c00010f7983 */ /* 0x000ea60000300800 */
[----:B--2---:R3:W-:Y:S01]  /*1c250*/  STL.64 [R1+0x11f0], R14 ;  /* 0x0011f00e01007387 */ /* 0x0047e20000100a00 */
[----:B------:R-:W-:Y:S02]  /*1c260*/  STL.64 [R1+0x11e8], R12 ;  /* 0x0011e80c01007387 */ /* 0x000fe40000100a00 */
[----:B---3--:R-:W-:-:S02]  /*1c270*/  IMAD.MOV.U32 R14, RZ, RZ, R17 ;  /* 0x000000ffff0e7224 */ /* 0x008fc400078e0011 */
[----:B------:R-:W-:-:S05]  /*1c280*/  IMAD.MOV.U32 R15, RZ, RZ, R16 ;  /* 0x000000ffff0f7224 */ /* 0x000fca00078e0010 */
[----:B------:R0:W-:Y:S02]  /*1c290*/  STL.64 [R1+0x1208], R14 ;  /* 0x0012080e01007387 */ /* 0x0001e40000100a00 */
[----:B0-----:R-:W-:Y:S02]  /*1c2a0*/  IMAD.MOV.U32 R14, RZ, RZ, R21 ;  /* 0x000000ffff0e7224 */ /* 0x001fe400078e0015 */
[----:B----4-:R-:W-:-:S05]  /*1c2b0*/  IMAD.MOV.U32 R15, RZ, RZ, R11 ;  /* 0x000000ffff0f7224 */ /* 0x010fca00078e000b */
[----:B------:R-:W-:Y:S01]  /*1c2c0*/  STL.64 [R1+0x1220], R14 ;  /* 0x0012200e01007387 */ /* 0x000fe20000100a00 */
[----:B------:R-:W2:Y:S02]  /*1c2d0*/  LDL.LU R17, [R1+0xed0] ;  /* 0x000ed00001117983 */ /* 0x000ea40000300800 */
[----:B------:R-:W3:Y:S02]  /*1c2e0*/  LDL.LU R18, [R1+0xf7c] ;  /* 0x000f7c0001127983 */ /* 0x000ee40000300800 */
[----:B------:R-:W3:Y:S02]  /*1c2f0*/  LDL.LU R19, [R1+0xf80] ;  /* 0x000f800001137983 */ /* 0x000ee40000300800 */
[----:B---3--:R-:W-:Y:S01]  /*1c300*/  STL.64 [R1+0x11a8], R18 ;  /* 0x0011a81201007387 */ /* 0x008fe20000100a00 */
[----:B--2---:R0:W-:Y:S02]  /*1c310*/  STL [R1+0x11a0], R17 ;  /* 0x0011a01101007387 */ /* 0x0041e40000100800 */
[----:B------:R-:W2:Y:S01]  /*1c320*/  LDL.LU R16, [R1+0x860] ;  /* 0x0008600001107983 */ /* 0x000ea20000300800 */
[----:B0-----:R-:W2:Y:S01]  /*1c330*/  LDL.LU R17, [R1+0x864] ;  /* 0x0008640001117983 */ /* 0x001ea20000300800 */
[----:B------:R-:W3:Y:S02]  /*1c340*/  LDL.LU R18, [R1+0x868] ;  /* 0x0008680001127983 */ /* 0x000ee40000300800 */
[----:B------:R-:W3:Y:S02]  /*1c350*/  LDL.LU R19, [R1+0x86c] ;  /* 0x00086c0001137983 */ /* 0x000ee40000300800 */
[----:B------:R-:W-:-:S02]  /*1c360*/  IMAD.MOV.U32 R14, RZ, RZ, R10 ;  /* 0x000000ffff0e7224 */ /* 0x000fc400078e000a */
[----:B------:R-:W-:-:S05]  /*1c370*/  IMAD.MOV.U32 R15, RZ, RZ, R9 ;  /* 0x000000ffff0f7224 */ /* 0x000fca00078e0009 */
[----:B------:R-:W-:Y:S04]  /*1c380*/  STL.64 [R1+0x1238], R14 ;  /* 0x0012380e01007387 */ /* 0x000fe80000100a00 */
[----:B---3--:R-:W-:Y:S01]  /*1c390*/  STL.64 [R1+0x11d8], R18 ;  /* 0x0011d81201007387 */ /* 0x008fe20000100a00 */
[----:B--2---:R0:W-:Y:S03]  /*1c3a0*/  STL.64 [R1+0x11d0], R16 ;  /* 0x0011d01001007387 */ /* 0x0041e60000100a00 */
[----:B0-----:R-:W2:Y:S01]  /*1c3b0*/  LDL.LU R16, [R1+0x810] ;  /* 0x0008100001107983 */ /* 0x001ea20000300800 */
[----:B------:R-:W2:Y:S02]  /*1c3c0*/  LDL.LU R17, [R1+0x814] ;  /* 0x0008140001117983 */ /* 0x000ea40000300800 */
[----:B------:R-:W3:Y:S02]  /*1c3d0*/  LDL.LU R18, [R1+0x818] ;  /* 0x0008180001127983 */ /* 0x000ee40000300800 */
[----:B------:R-:W3:Y:S02]  /*1c3e0*/  LDL.LU R19, [R1+0x81c] ;  /* 0x00081c0001137983 */ /* 0x000ee40000300800 */
[----:B------:R-:W-:-:S02]  /*1c3f0*/  IMAD.MOV.U32 R14, RZ, RZ, R8 ;  /* 0x000000ffff0e7224 */ /* 0x000fc400078e0008 */
[----:B------:R-:W-:-:S05]  /*1c400*/  IMAD.MOV.U32 R15, RZ, RZ, R3 ;  /* 0x000000ffff0f7224 */ /* 0x000fca00078e0003 */
[----:B------:R0:W-:Y:S02]  /*1c410*/  STL.64 [R1+0x1250], R14 ;  /* 0x0012500e01007387 */ /* 0x0001e40000100a00 */
[----:B0-----:R-:W-:Y:S02]  /*1c420*/  IMAD.MOV.U32 R14, RZ, RZ, R2 ;  /* 0x000000ffff0e7224 */ /* 0x001fe400078e0002 */
[----:B------:R-:W-:Y:S01]  /*1c430*/  IMAD.MOV.U32 R15, RZ, RZ, R0 ;  /* 0x000000ffff0f7224 */ /* 0x000fe200078e0000 */
[----:B---3--:R-:W-:Y:S01]  /*1c440*/  STL.64 [R1+0x1200], R18 ;  /* 0x0012001201007387 */ /* 0x008fe20000100a00 */
[----:B--2---:R0:W-:Y:S03]  /*1c450*/  STL.64 [R1+0x11f8], R16 ;  /* 0x0011f81001007387 */ /* 0x0041e60000100a00 */
[----:B0-----:R-:W2:Y:S01]  /*1c460*/  LDL.LU R16, [R1+0x830] ;  /* 0x0008300001107983 */ /* 0x001ea20000300800 */
[----:B------:R-:W2:Y:S02]  /*1c470*/  LDL.LU R17, [R1+0x834] ;  /* 0x0008340001117983 */ /* 0x000ea40000300800 */
[----:B------:R-:W3:Y:S02]  /*1c480*/  LDL.LU R18, [R1+0x838] ;  /* 0x0008380001127983 */ /* 0x000ee40000300800 */
[----:B------:R-:W3:Y:S01]  /*1c490*/  LDL.LU R19, [R1+0x83c] ;  /* 0x00083c0001137983 */ /* 0x000ee20000300800 */
[----:B------:R-:W-:Y:S01]  /*1c4a0*/  STL.64 [R1+0x1278], R14 ;  /* 0x0012780e01007387 */ /* 0x000fe20000100a00 */
[----:B------:R-:W4:Y:S02]  /*1c4b0*/  LDL.LU R8, [R1+0x1b0] ;  /* 0x0001b00001087983 */ /* 0x000f240000300800 */
[----:B------:R-:W4:Y:S02]  /*1c4c0*/  LDL.LU R9, [R1+0x1b4] ;  /* 0x0001b40001097983 */ /* 0x000f240000300800 */
[----:B------:R-:W2:Y:S01]  /*1c4d0*/  LDL.LU R10, [R1+0x1b8] ;  /* 0x0001b800010a7983 */ /* 0x000ea20000300800 */
[----:B------:R-:W2:Y:S04]  /*1c4e0*/  LDL.LU R11, [R1+0x1bc] ;  /* 0x0001bc00010b7983 */ /* 0x000ea80000300800 */
[----:B--2---:R-:W-:Y:S01]  /*1c4f0*/  STL.64 [R1+0x1298], R10 ;  /* 0x0012980a01007387 */ /* 0x004fe20000100a00 */
[----:B----4-:R0:W-:Y:S03]  /*1c500*/  STL.64 [R1+0x1290], R8 ;  /* 0x0012900801007387 */ /* 0x0101e60000100a00 */
[----:B0-----:R-:W2:Y:S01]  /*1c510*/  LDL.LU R8, [R1+0x250] ;  /* 0x0002500001087983 */ /* 0x001ea20000300800 */
[----:B------:R-:W2:Y:S02]  /*1c520*/  LDL.LU R9, [R1+0x254] ;  /* 0x0002540001097983 */ /* 0x000ea40000300800 */
[----:B------:R-:W4:Y:S02]  /*1c530*/  LDL.LU R10, [R1+0x258] ;  /* 0x00025800010a7983 */ /* 0x000f240000300800 */
[----:B------:R-:W4:Y:S02]  /*1c540*/  LDL.LU R11, [R1+0x25c] ;  /* 0x00025c00010b7983 */ /* 0x000f240000300800 */
[----:B----4-:R0:W-:Y:S01]  /*1c550*/  STL.64 [R1+0x12a8], R10 ;  /* 0x0012a80a01007387 */ /* 0x0101e20000100a00 */
[----:B--2---:R-:W-:Y:S03]  /*1c560*/  STL.64 [R1+0x12a0], R8 ;  /* 0x0012a00801007387 */ /* 0x004fe60000100a00 */
[----:B0-----:R-:W2:Y:S01]  /*1c570*/  LDL.LU.64 R10, [R1+0x58] ;  /* 0x00005800010a7983 */ /* 0x001ea20000300a00 */
[----:B------:R-:W4:Y:S03]  /*1c580*/  LDL.LU.64 R26, [R1+0x48] ;  /* 0x00004800011a7983 */ /* 0x000f260000300a00 */
[----:B----4-:R0:W-:Y:S01]  /*1c590*/  STL.64 [R1+0x12b0], R26 ;  /* 0x0012b01a01007387 */ /* 0x0101e20000100a00 */
[----:B------:R-:W2:Y:S02]  /*1c5a0*/  LDL.LU R24, [R1+0x260] ;  /* 0x0002600001187983 */ /* 0x000ea40000300800 */
[----:B------:R-:W2:Y:S01]  /*1c5b0*/  LDL.LU R25, [R1+0x264] ;  /* 0x0002640001197983 */ /* 0x000ea20000300800 */
[----:B0-----:R-:W2:Y:S01]  /*1c5c0*/  LDL.LU R26, [R1+0x268] ;  /* 0x00026800011a7983 */ /* 0x001ea20000300800 */
[----:B------:R-:W2:Y:S02]  /*1c5d0*/  LDL.LU R27, [R1+0x26c] ;  /* 0x00026c00011b7983 */ /* 0x000ea40000300800 */
[----:B------:R-:W4:Y:S02]  /*1c5e0*/  LDL.LU R12, [R1+0x240] ;  /* 0x00024000010c7983 */ /* 0x000f240000300800 */
[----:B------:R-:W4:Y:S01]  /*1c5f0*/  LDL.LU R13, [R1+0x244] ;  /* 0x00024400010d7983 */ /* 0x000f220000300800 */
[----:B------:R-:W4:Y:S01]  /*1c600*/  LDL.LU R14, [R1+0x248] ;  /* 0x00024800010e7983 */ /* 0x000f220000300800 */
[----:B------:R-:W4:Y:S02]  /*1c610*/  LDL.LU R15, [R1+0x24c] ;  /* 0x00024c00010f7983 */ /* 0x000f240000300800 */
[----:B---3--:R-:W-:Y:S02]  /*1c620*/  STL.64 [R1+0x1218], R18 ;  /* 0x0012181201007387 */ /* 0x008fe40000100a00 */
[----:B------:R0:W-:Y:S02]  /*1c630*/  STL.64 [R1+0x1210], R16 ;  /* 0x0012101001007387 */ /* 0x0001e40000100a00 */
        /* <DEDUP_REMOVED lines=9> */
[----:B------:R-:W3:Y:S01]  /*1c6d0*/  LDL.LU R19, [R1+0x7cc] ;  /* 0x0007cc0001137983 */ /* 0x000ee20000300800 */
[----:B------:R-:W-:Y:S01]  /*1c6e0*/  HMMA.16816.F32 R24, R4, R10, R24 ;  /* 0x0000000a0418723c */ /* 0x000fe20000001818 */
[----:B---3--:R-:W-:Y:S01]  /*1c6f0*/  STL.64 [R1+0x1248], R18 ;  /* 0x0012481201007387 */ /* 0x008fe20000100a00 */
[----:B--2---:R0:W-:Y:S03]  /*1c700*/  STL.64 [R1+0x1240], R16 ;  /* 0x0012401001007387 */ /* 0x0041e60000100a00 */
[----:B0-----:R-:W2:Y:S01]  /*1c710*/  LDL.LU R16, [R1+0x7d0] ;  /* 0x0007d00001107983 */ /* 0x001ea20000300800 */
[----:B------:R-:W2:Y:S02]  /*1c720*/  LDL.LU R17, [R1+0x7d4] ;  /* 0x0007d40001117983 */ /* 0x000ea40000300800 */
[----:B------:R-:W3:Y:S02]  /*1c730*/  LDL.LU R18, [R1+0x7d8] ;  /* 0x0007d80001127983 */ /* 0x000ee40000300800 */
[----:B------:R-:W3:Y:S02]  /*1c740*/  LDL.LU R19, [R1+0x7dc] ;  /* 0x0007dc0001137983 */ /* 0x000ee40000300800 */
[----:B------:R-:W-:-:S02]  /*1c750*/  IMAD.MOV.U32 R28, RZ, RZ, R10 ;  /* 0x000000ffff1c7224 */ /* 0x000fc400078e000a */
[----:B------:R-:W-:Y:S01]  /*1c760*/  IMAD.MOV.U32 R0, RZ, RZ, R11 ;  /* 0x000000ffff007224 */ /* 0x000fe200078e000b */
[----:B---3--:R-:W-:Y:S01]  /*1c770*/  STL.64 [R1+0x1260], R18 ;  /* 0x0012601201007387 */ /* 0x008fe20000100a00 */
[----:B--2---:R0:W-:Y:S03]  /*1c780*/  STL.64 [R1+0x1258], R16 ;  /* 0x0012581001007387 */ /* 0x0041e60000100a00 */
[----:B0-----:R-:W2:Y:S01]  /*1c790*/  LDL.LU R16, [R1+0x7e0] ;  /* 0x0007e00001107983 */ /* 0x001ea20000300800 */
[----:B------:R-:W2:Y:S02]  /*1c7a0*/  LDL.LU R17, [R1+0x7e4] ;  /* 0x0007e40001117983 */ /* 0x000ea40000300800 */
[----:B------:R-:W2:Y:S02]  /*1c7b0*/  LDL.LU R18, [R1+0x7e8] ;  /* 0x0007e80001127983 */ /* 0x000ea40000300800 */
[----:B------:R-:W2:Y:S01]  /*1c7c0*/  LDL.LU R19, [R1+0x7ec] ;  /* 0x0007ec0001137983 */ /* 0x000ea20000300800 */
[----:B------:R-:W3:Y:S01]  /*1c7d0*/  LDL.LU R21, [R1+0x1024] ;  /* 0x0010240001157983 */ /* 0x000ee20000300800 */
[----:B------:R-:W-:Y:S02]  /*1c7e0*/  STL.64 [R1+0x260], R24 ;  /* 0x0002601801007387 */ /* 0x000fe40000100a00 */
[----:B------:R0:W-:Y:S02]  /*1c7f0*/  STL.64 [R1+0x268], R26 ;  /* 0x0002681a01007387 */ /* 0x0001e40000100a00 */
[----:B0-----:R-:W2:Y:S01]  /*1c800*/  LDL.LU.64 R26, [R1+0x12b0] ;  /* 0x0012b000011a7983 */ /* 0x001ea20000300a00 */
[----:B------:R-:W2:Y:S02]  /*1c810*/  LDL.LU.64 R10, [R1+0x12a8] ;  /* 0x0012a800010a7983 */ /* 0x000ea40000300a00 */
[----:B------:R-:W2:Y:S02]  /*1c820*/  LDL.LU.64 R8, [R1+0x12a0] ;  /* 0x0012a00001087983 */ /* 0x000ea40000300a00 */
        /* <DEDUP_REMOVED lines=8> */
[----:B------:R-:W4:Y:S02]  /*1c8b0*/  LDL.LU.64 R26, [R1+0x1288] ;  /* 0x00128800011a7983 */ /* 0x000f240000300a00 */
[----:B------:R-:W2:Y:S01]  /*1c8c0*/  LDL.LU.64 R24, [R1+0x1280] ;  /* 0x0012800001187983 */ /* 0x000ea20000300a00 */
[C---:B----4-:R-:W-:Y:S08]  /*1c8d0*/  HMMA.16816.F32 R12, R4.reuse, R26, R12 ;  /* 0x0000001a040c723c */ /* 0x050ff0000000180c */
[----:B--2---:R-:W-:Y:S11]  /*1c8e0*/  HMMA.16816.F32 R4, R4, R22, R8 ;  /* 0x000000160404723c */ /* 0x004ff60000001808 */
[----:B------:R-:W-:Y:S04]  /*1c8f0*/  @!UPT UIADD3 URZ, URZ, URZ, URZ ;  /* 0x0000003f3f3ff290 */ /* 0x000fe8000fffe03f */
[----:B------:R-:W-:Y:S01]  /*1c900*/  STL.64 [R1+0xa00], R12 ;  /* 0x000a000c01007387 */ /* 0x000fe20000100a00 */
[----:B------:R0:W-:Y:S03]  /*1c910*/  STL.64 [R1+0xa08], R14 ;  /* 0x000a080e01007387 */ /* 0x0001e60000100a00 */
[----:B0-----:R-:W2:Y:S01]  /*1c920*/  LDL.LU.64 R14, [R1+0x1278] ;  /* 0x00127800010e7983 */ /* 0x001ea20000300a00 */
[----:B------:R0:W-:Y:S03]  /*1c930*/  STL.64 [R1+0x1148], R26 ;  /* 0x0011481a01007387 */ /* 0x0001e60000100a00 */
[----:B0-----:R-:W4:Y:S01]  /*1c940*/  LDL.LU R26, [R1+0xc8] ;  /* 0x0000c800011a7983 */ /* 0x001f220000300800 */
[----:B------:R-:W2:Y:S02]  /*1c950*/  LDL.LU.64 R10, [R1+0x1270] ;  /* 0x00127000010a7983 */ /* 0x000ea40000300a00 */
[----:B------:R-:W2:Y:S02]  /*1c960*/  LDL.LU.64 R8, [R1+0x1268] ;  /* 0x0012680001087983 */ /* 0x000ea40000300a00 */
[----:B------:R-:W-:Y:S01]  /*1c970*/  STL.64 [R1+0x9e0], R4 ;  /* 0x0009e00401007387 */ /* 0x000fe20000100a00 */
[----:B------:R-:W-:Y:S01]  /*1c980*/  STL.64 [R1+0x9e8], R6 ;  /* 0x0009e80601007387 */ /* 0x000fe20000100a00 */
[C---:B--2---:R-:W-:Y:S03]  /*1c990*/  HMMA.16816.F32 R12, R8.reuse, R14, R16 ;  /* 0x0000000e080c723c */ /* 0x044fe60000001810 */
[----:B------:R-:W2:Y:S01]  /*1c9a0*/  LDL.LU.64 R18, [R1+0x1260] ;  /* 0x0012600001127983 */ /* 0x000ea20000300a00 */
[----:B------:R-:W2:Y:S11]  /*1c9b0*/  LDL.LU.64 R16, [R1+0x1258] ;  /* 0x0012580001107983 */ /* 0x000eb60000300a00 */
[----:B------:R-:W-:Y:S08]  /*1c9c0*/  @!UPT UIADD3 URZ, URZ, URZ, URZ ;  /* 0x0000003f3f3ff290 */ /* 0x000ff0000fffe03f */
        /* <DEDUP_REMOVED lines=24> */
[----:B--2---:R-:W-:Y:S02]  /*1cb50*/  HMMA.16816.F32 R12, R8, R14, R16 ;  /* 0x0000000e080c723c */ /* 0x004fe40000001810 */
[----:B------:R-:W2:Y:S01]  /*1cb60*/  LDL.LU.64 R18, [R1+0x1200] ;  /* 0x0012000001127983 */ /* 0x000ea20000300a00 */
[----:B------:R-:W2:Y:S11]  /*1cb70*/  LDL.LU.64 R16, [R1+0x11f8] ;  /* 0x0011f80001107983 */ /* 0x000eb60000300a00 */
[----:B------:R-:W-:Y:S09]  /*1cb80*/  @!UPT UIADD3 URZ, URZ, URZ, URZ ;  /* 0x0000003f3f3ff290 */ /* 0x000ff2000fffe03f */
[----:B------:R-:W-:Y:S01]  /*1cb90*/  STL.64 [R1+0x1c0], R12 ;  /* 0x0001c00c01007387 */ /* 0x000fe20000100a00 */
[----:B------:R0:W-:Y:S03]  /*1cba0*/  STL.64 [R1+0x1c8], R14 ;  /* 0x0001c80e01007387 */ /* 0x0001e60000100a00 */
[----:B0-----:R-:W4:Y:S01]  /*1cbb0*/  LDL.LU.64 R14, [R1+0x11f0] ;  /* 0x0011f000010e7983 */ /* 0x001f220000300a00 */
[----:B------:R-:W4:Y:S02]  /*1cbc0*/  LDL.LU.64 R12, [R1+0x11e8] ;  /* 0x0011e800010c7983 */ /* 0x000f240000300a00 */
[----:B------:R-:W-:Y:S02]  /*1cbd0*/  IMAD.MOV.U32 R27, RZ, RZ, R25 ;  /* 0x000000ffff1b7224 */ /* 0x000fe400078e0019 */
[----:B------:R-:W-:-:S05]  /*1cbe0*/  IMAD.MOV.U32 R6, RZ, RZ, R24 ;  /* 0x000000ffff067224 */ /* 0x000fca00078e0018 */
[C---:B----4-:R-:W-:Y:S01]  /*1cbf0*/  HMMA.16816.F32 R24, R8.reuse, R26, R12 ;  /* 0x0000001a0818723c */ /* 0x050fe2000000180c */
[----:B------:R-:W2:Y:S11]  /*1cc00*/  LDL.LU.64 R14, [R1+0x11e0] ;  /* 0x0011e000010e7983 */ /* 0x000eb60000300a00 */
[----:B------:R-:W-:Y:S11]  /*1cc10*/  @!UPT UIADD3 URZ, URZ, URZ, URZ ;  /* 0x0000003f3f3ff290 */ /* 0x000ff6000fffe03f */
[----:B------:R0:W-:Y:S01]  /*1cc20*/  STL.64 [R1+0x1e0], R24 ;  /* 0x0001e01801007387 */ /* 0x0001e20000100a00 */
[----:B------:R-:W-:Y:S03]  /*1cc30*/  STL.64 [R1+0x1e8], R26 ;  /* 0x0001e81a01007387 */ /* 0x000fe60000100a00 */
[----:B0-----:R-:W4:Y:S01]  /*1cc40*/  LDL.LU R24, [R1+0xf88] ;  /* 0x000f880001187983 */ /* 0x001f220000300800 */
[----:B------:R-:W3:Y:S01]  /*1cc50*/  LDL.LU R25, [R1+0x1028] ;  /* 0x0010280001197983 */ /* 0x000ee20000300800 */
[----:B--2---:R-:W-:Y:S02]  /*1cc60*/  HMMA.16816.F32 R12, R8, R14, R16 ;  /* 0x0000000e080c723c */ /* 0x004fe40000001810 */
[----:B------:R-:W2:Y:S01]  /*1cc70*/  LDL.LU.64 R18, [R1+0x11d8] ;  /* 0x0011d80001127983 */ /* 0x000ea20000300a00 */
[----:B------:R-:W2:Y:S11]  /*1cc80*/  LDL.LU.64 R16, [R1+0x11d0] ;  /* 0x0011d00001107983 */ /* 0x000eb60000300a00 */
[----:B------:R-:W-:Y:S09]  /*1cc90*/  @!UPT UIADD3 URZ, URZ, URZ, URZ ;  /* 0x0000003f3f3ff290 */ /* 0x000ff2000fffe03f */
[----:B------:R-:W-:Y:S01]  /*1cca0*/  STL.64 [R1+0x220], R12 ;  /* 0x0002200c01007387 */ /* 0x000fe20000100a00 */
[----:B------:R0:W-:Y:S03]  /*1ccb0*/  STL.64 [R1+0x228], R14 ;  /* 0x0002280e01007387 */ /* 0x0001e60000100a00 */
[----:B0-----:R-:W2:Y:S01]  /*1ccc0*/  LDL.LU.64 R14, [R1+0x11c8] ;  /* 0x0011c800010e7983 */ /* 0x001ea20000300a00 */
[----:B------:R-:W2:Y:S02]  /*1ccd0*/  LDL.LU.64 R12, [R1+0x11c0] ;  /* 0x0011c000010c7983 */ /* 0x000ea40000300a00 */
[----:B------:R-:W-:-:S07]  /*1cce0*/  IMAD.MOV.U32 R7, RZ, RZ, R20 ;  /* 0x000000ffff077224 */ /* 0x000fce00078e0014 */
[C---:B--2---:R-:W-:Y:S01]  /*1ccf0*/  HMMA.16816.F32 R4, R8.reuse, R6, R12 ;  /* 0x000000060804723c */ /* 0x044fe2000000180c */
[----:B------:R-:W2:Y:S01]  /*1cd00*/  LDL.LU.64 R14, [R1+0x11b8] ;  /* 0x0011b800010e7983 */ /* 0x000ea20000300a00 */
[----:B------:R-:W2:Y:S11]  /*1cd10*/  LDL.LU.64 R12, [R1+0x11b0] ;  /* 0x0011b000010c7983 */ /* 0x000eb60000300a00 */
[----:B------:R-:W-:Y:S10]  /*1cd20*/  @!UPT UIADD3 URZ, URZ, URZ, URZ ;  /* 0x0000003f3f3ff290 */ /* 0x000ff4000fffe03f */
[----:B------:R2:W-:Y:S01]  /*1cd30*/  STL.64 [R1+0x240], R4 ;  /* 0x0002400401007387 */ /* 0x0005e20000100a00 */
[----:B------:R-:W-:Y:S02]  /*1cd40*/  STL.64 [R1+0x248], R6 ;  /* 0x0002480601007387 */ /* 0x000fe40000100a00 */
[----:B--2---:R-:W-:Y:S02]  /*1cd50*/  IMAD.MOV.U32 R4, RZ, RZ, R13 ;  /* 0x000000ffff047224 */ /* 0x004fe400078e000d */
[----:B------:R-:W-:Y:S02]  /*1cd60*/  IMAD.MOV.U32 R5, RZ, RZ, R12 ;  /* 0x000000ffff057224 */ /* 0x000fe400078e000c */
[----:B------:R-:W-:Y:S01]  /*1cd70*/  HMMA.16816.F32 R12, R8, R14, R16 ;  /* 0x0000000e080c723c */ /* 0x000fe20000001810 */
[----:B------:R-:W2:Y:S01]  /*1cd80*/  LDL.LU.64 R18, [R1+0x11a8] ;  /* 0x0011a80001127983 */ /* 0x000ea20000300a00 */
[----:B------:R-:W2:Y:S11]  /*1cd90*/  LDL.LU R17, [R1+0x11a0] ;  /* 0x0011a00001117983 */ /* 0x000eb60000300800 */
[----:B------:R-:W-:Y:S10]  /*1cda0*/  @!UPT UIADD3 URZ, URZ, URZ, URZ ;  /* 0x0000003f3f3ff290 */ /* 0x000ff4000fffe03f */
[----:B------:R-:W-:Y:S01]  /*1cdb0*/  STL.64 [R1+0x250], R12 ;  /* 0x0002500c01007387 */ /* 0x000fe20000100a00 */
[----:B------:R0:W-:Y:S03]  /*1cdc0*/  STL.64 [R1+0x258], R14 ;  /* 0x0002580e01007387 */ /* 0x0001e60000100a00 */
[----:B0-----:R-:W2:Y:S01]  /*1cdd0*/  LDL.LU.64 R14, [R1+0x1198] ;  /* 0x00119800010e7983 */ /* 0x001ea20000300a00 */
[----:B------:R-:W2:Y:S02]  /*1cde0*/  LDL.LU.64 R12, [R1+0x1190] ;  /* 0x00119000010c7983 */ /* 0x000ea40000300a00 */
[----:B------:R-:W-:-:S04]  /*1cdf0*/  IMAD.MOV.U32 R20, RZ, RZ, c[0x0][0x18c] ;  /* 0x00006300ff147624 */ /* 0x000fc800078e00ff */
[----:B------:R-:W-:-:S04]  /*1ce00*/  IMAD.SHL.U32 R20, R20, 0x20, RZ ;  /* 0x0000002014147824 */ /* 0x000fc800078e00ff */
[----:B------:R-:W-:-:S05]  /*1ce10*/  IMAD.WIDE R4, R20, 0x2, R4 ;  /* 0x0000000214047825 */ /* 0x000fca00078e0204 */
[----:B------:R-:W-:Y:S01]  /*1ce20*/  STL [R1+0x1020], R4 ;  /* 0x0010200401007387 */ /* 0x000fe20000100800 */
[----:B------:R-:W-:Y:S02]  /*1ce30*/  STL [R1+0xf78], R5 ;  /* 0x000f780501007387 */ /* 0x000fe40000100800 */
[----:B------:R-:W3:Y:S02]  /*1ce40*/  LDL.LU R26, [R1+0xf90] ;  /* 0x000f9000011a7983 */ /* 0x000ee40000300800 */
[----:B------:R-:W3:Y:S01]  /*1ce50*/  LDL.LU R27, [R1+0x102c] ;  /* 0x00102c00011b7983 */ /* 0x000ee20000300800 */
[----:B--2---:R-:W-:-:S04]  /*1ce60*/  LOP3.LUT R13, R13, R12, RZ, 0x3c, !PT ;  /* 0x0000000c0d0d7212 */ /* 0x004fc800078e3cff */
[----:B------:R-:W-:-:S04]  /*1ce70*/  LOP3.LUT R12, R13, R12, RZ, 0x3c, !PT ;  /* 0x0000000c0d0c7212 */ /* 0x000fc800078e3cff */
[----:B------:R-:W-:-:S05]  /*1ce80*/  LOP3.LUT R13, R13, R12, RZ, 0x3c, !PT ;  /* 0x0000000c0d0d7212 */ /* 0x000fca00078e3cff */
[----:B------:R-:W-:-:S05]  /*1ce90*/  IMAD.WIDE R12, R20, 0x2, R12 ;  /* 0x00000002140c7825 */ /* 0x000fca00078e020c */
[----:B------:R0:W-:Y:S01]  /*1cea0*/  STL [R1+0xecc], R12 ;  /* 0x000ecc0c01007387 */ /* 0x0001e20000100800 */
[----:B------:R1:W-:Y:S03]  /*1ceb0*/  STL [R1+0xe74], R13 ;  /* 0x000e740d01007387 */ /* 0x0003e60000100800 */
[----:B0-----:R-:W2:Y:S01]  /*1cec0*/  LDL.LU R12, [R1+0xe78] ;  /* 0x000e7800010c7983 */ /* 0x001ea20000300800 */
[----:B-1----:R-:W2:Y:S02]  /*1ced0*/  LDL.LU R13, [R1+0xed4] ;  /* 0x000ed400010d7983 */ /* 0x002ea40000300800 */
[----:B------:R-:W-:Y:S02]  /*1cee0*/  IMAD.MOV.U32 R4, RZ, RZ, R18 ;  /* 0x000000ffff047224 */ /* 0x000fe400078e0012 */
[----:B------:R-:W-:-:S04]  /*1cef0*/  IMAD.MOV.U32 R5, RZ, RZ, R17 ;  /* 0x000000ffff057224 */ /* 0x000fc800078e0011 */
[----:B------:R-:W-:-:S04]  /*1cf00*/  IMAD.WIDE R4, R20, 0x2, R4 ;  /* 0x0000000214047825 */ /* 0x000fc800078e0204 */
[----:B---3--:R-:W-:Y:S01]  /*1cf10*/  IMAD.MOV.U32 R6, RZ, RZ, R21 ;  /* 0x000000ffff067224 */ /* 0x008fe200078e0015 */
[----:B------:R0:W-:Y:S01]  /*1cf20*/  STL [R1+0xf7c], R4 ;  /* 0x000f7c0401007387 */ /* 0x0001e20000100800 */
[----:B------:R1:W-:Y:S02]  /*1cf30*/  STL [R1+0xed0], R5 ;  /* 0x000ed00501007387 */ /* 0x0003e40000100800 */
[----:B------:R-:W-:-:S04]  /*1cf40*/  IMAD.MOV.U32 R7, RZ, RZ, R19 ;  /* 0x000000ffff077224 */ /* 0x000fc800078e0013 */
[----:B------:R-:W-:Y:S01]  /*1cf50*/  IMAD.WIDE R6, R20, 0x2, R6 ;  /* 0x0000000214067825 */ /* 0x000fe200078e0206 */
[----:B0-----:R-:W3:Y:S03]  /*1cf60*/  LDL.LU R4, [R1+0xed8] ;  /* 0x000ed80001047983 */ /* 0x001ee60000300800 */
[----:B-1----:R-:W3:Y:S02]  /*1cf70*/  LDL.LU R5, [R1+0xf84] ;  /* 0x000f840001057983 */ /* 0x002ee40000300800 */
[----:B------:R-:W-:Y:S02]  /*1cf80*/  STL [R1+0x1024], R6 ;  /* 0x0010240601007387 */ /* 0x000fe40000100800 */
[----:B------:R-:W-:Y:S01]  /*1cf90*/  STL [R1+0xf80], R7 ;  /* 0x000f800701007387 */ /* 0x000fe20000100800 */
[----:B------:R-:W3:Y:S01]  /*1cfa0*/  LDL.LU R16, [R1+0xee4] ;  /* 0x000ee40001107983 */ /* 0x000ee20000300800 */
[----:B------:R-:W3:Y:S02]  /*1cfb0*/  LDL.LU R17, [R1+0xee8] ;  /* 0x000ee80001117983 */ /* 0x000ee40000300800 */
[----:B------:R-:W3:Y:S02]  /*1cfc0*/  LDL.LU R18, [R1+0xf94] ;  /* 0x000f940001127983 */ /* 0x000ee40000300800 */
[----:B------:R-:W3:Y:S01]  /*1cfd0*/  LDL.LU R19, [R1+0xf98] ;  /* 0x000f980001137983 */ /* 0x000ee20000300800 */
        /* <DEDUP_REMOVED lines=8> */
[----:B-1----:R-:W2:Y:S01]  /*1d060*/  LDL.LU R13, [R1+0xedc] ;  /* 0x000edc00010d7983 */ /* 0x002ea20000300800 */
[----:B---3--:R-:W-:-:S04]  /*1d070*/  LOP3.LUT R5, R5, R4, RZ, 0x3c, !PT ;  /* 0x0000000405057212 */ /* 0x008fc800078e3cff */
[----:B------:R-:W-:-:S04]  /*1d080*/  LOP3.LUT R4, R5, R4, RZ, 0x3c, !PT ;  /* 0x0000000405047212 */ /* 0x000fc800078e3cff */
[----:B------:R-:W-:-:S05]  /*1d090*/  LOP3.LUT R5, R5, R4, RZ, 0x3c, !PT ;  /* 0x0000000405057212 */ /* 0x000fca00078e3cff */
[----:B------:R-:W-:-:S05]  /*1d0a0*/  IMAD.WIDE R4, R20, 0x2, R4 ;  /* 0x0000000214047825 */ /* 0x000fca00078e0204 */
[----:B------:R0:W-:Y:S01]  /*1d0b0*/  STL [R1+0xf84], R4 ;  /* 0x000f840401007387 */ /* 0x0001e20000100800 */
[----:B------:R1:W-:Y:S02]  /*1d0c0*/  STL [R1+0xed8], R5 ;  /* 0x000ed80501007387 */ /* 0x0003e40000100800 */
[----:B------:R-:W-:Y:S02]  /*1d0d0*/  IMAD.MOV.U32 R6, RZ, RZ, R25 ;  /* 0x000000ffff067224 */ /* 0x000fe400078e0019 */
[----:B----4-:R-:W-:Y:S01]  /*1d0e0*/  IMAD.MOV.U32 R7, RZ, RZ, R24 ;  /* 0x000000ffff077224 */ /* 0x010fe200078e0018 */
[----:B0-----:R-:W3:Y:S01]  /*1d0f0*/  LDL.LU R4, [R1+0xee0] ;  /* 0x000ee00001047983 */ /* 0x001ee20000300800 */
[----:B-1----:R-:W3:Y:S02]  /*1d100*/  LDL.LU R5, [R1+0xf8c] ;  /* 0x000f8c0001057983 */ /* 0x002ee40000300800 */
[----:B------:R-:W-:-:S05]  /*1d110*/  IMAD.WIDE R6, R20, 0x2, R6 ;  /* 0x0000000214067825 */ /* 0x000fca00078e0206 */
[----:B------:R-:W-:Y:S01]  /*1d120*/  STL [R1+0x1028], R6 ;  /* 0x0010280601007387 */ /* 0x000fe20000100800 */
[----:B------:R-:W-:Y:S02]  /*1d130*/  STL [R1+0xf88], R7 ;  /* 0x000f880701007387 */ /* 0x000fe40000100800 */
[----:B------:R-:W4:Y:S02]  /*1d140*/  LDL.LU R24, [R1+0xfa0] ;  /* 0x000fa00001187983 */ /* 0x000f240000300800 */
[----:B------:R-:W4:Y:S01]  /*1d150*/  LDL.LU R25, [R1+0x1034] ;  /* 0x0010340001197983 */ /* 0x000f220000300800 */
[----:B--2---:R-:W-:-:S04]  /*1d160*/  LOP3.LUT R13, R13, R12, RZ, 0x3c, !PT ;  /* 0x0000000c0d0d7212 */ /* 0x004fc800078e3cff */
[----:B------:R-:W-:-:S04]  /*1d170*/  LOP3.LUT R12, R13, R12, RZ, 0x3c, !PT ;  /* 0x0000000c0d0c7212 */ /* 0x000fc800078e3cff */
[----:B------:R-:W-:-:S05]  /*1d180*/  LOP3.LUT R13, R13, R12, RZ, 0x3c, !PT ;  /* 0x0000000c0d0d7212 */ /* 0x000fca00078e3cff */
[----:B------:R-:W-:-:S05]  /*1d190*/  IMAD.WIDE R12, R20, 0x2, R12 ;  /* 0x00000002140c7825 */ /* 0x000fca00078e020c */
[----:B------:R-:W-:Y:S01]  /*1d1a0*/  STL [R1+0xedc], R12 ;  /* 0x000edc0c01007387 */ /* 0x000fe20000100800 */
[----:B------:R0:W-:Y:S03]  /*1d1b0*/  STL [R1+0xe7c], R13 ;  /* 0x000e7c0d01007387 */ /* 0x0001e60000100800 */
[----:B0-----:R-:W2:Y:S01]  /*1d1c0*/  LDL.LU R13, [R1+0xe80] ;  /* 0x000e8000010d7983 */ /* 0x001ea20000300800 */
[----:B---3--:R-:W-:-:S04]  /*1d1d0*/  LOP3.LUT R5, R5, R4, RZ, 0x3c, !PT ;  /* 0x0000000405057212 */ /* 0x008fc800078e3cff */
[----:B------:R-:W-:Y:S01]  /*1d1e0*/  LOP3.LUT R4, R5, R4, RZ, 0x3c, !PT ;  /* 0x0000000405047212 */ /* 0x000fe200078e3cff */
[----:B------:R-:W-:-:S03]  /*1d1f0*/  IMAD.MOV.U32 R6, RZ, RZ, R27 ;  /* 0x000000ffff067224 */ /* 0x000fc600078e001b */
[----:B------:R-:W-:Y:S01]  /*1d200*/  LOP3.LUT R5, R5, R4, RZ, 0x3c, !PT ;  /* 0x0000000405057212 */ /* 0x000fe200078e3cff */
[----:B------:R-:W-:Y:S02]  /*1d210*/  IMAD.MOV.U32 R7, RZ, RZ, R26 ;  /* 0x000000ffff077224 */ /* 0x000fe400078e001a */
[----:B------:R-:W-:Y:S02]  /*1d220*/  IMAD.MOV.U32 R12, RZ, RZ, R16 ;  /* 0x000000ffff0c7224 */ /* 0x000fe400078e0010 */
[----:B------:R-:W-:-:S04]  /*1d230*/  IMAD.WIDE R4, R20, 0x2, R4 ;  /* 0x0000000214047825 */ /* 0x000fc800078e0204 */
[C---:B------:R-:W-:Y:S01]  /*1d240*/  IMAD.WIDE R6, R20.reuse, 0x2, R6 ;  /* 0x0000000214067825 */ /* 0x040fe200078e0206 */
[----:B------:R-:W-:Y:S03]  /*1d250*/  STL [R1+0xf8c], R4 ;  /* 0x000f8c0401007387 */ /* 0x000fe60000100800 */
[----:B------:R-:W-:Y:S02]  /*1d260*/  STL [R1+0xee0], R5 ;  /* 0x000ee00501007387 */ /* 0x000fe40000100800 */
[----:B------:R-:W-:Y:S02]  /*1d270*/  STL [R1+0x102c], R6 ;  /* 0x00102c0601007387 */ /* 0x000fe40000100800 */
[----:B------:R-:W-:Y:S01]  /*1d280*/  STL [R1+0xf90], R7 ;  /* 0x000f900701007387 */ /* 0x000fe20000100800 */
[----:B------:R-:W3:Y:S01]  /*1d290*/  LDL.LU R26, [R1+0xfa8] ;  /* 0x000fa800011a7983 */ /* 0x000ee20000300800 */
[----:B------:R-:W3:Y:S02]  /*1d2a0*/  LDL.LU R27, [R1+0x1038] ;  /* 0x00103800011b7983 */ /* 0x000ee40000300800 */
[----:B--2---:R-:W-:-:S05]  /*1d2b0*/  IMAD.WIDE R12, R20, 0x2, R12 ;  /* 0x00000002140c7825 */ /* 0x004fca00078e020c */
[----:B------:R0:W-:Y:S01]  /*1d2c0*/  STL [R1+0xee4], R12 ;  /* 0x000ee40c01007387 */ /* 0x0001e20000100800 */
[----:B------:R1:W-:Y:S03]  /*1d2d0*/  STL [R1+0xe80], R13 ;  /* 0x000e800d01007387 */ /* 0x0003e60000100800 */
[----:B0-----:R-:W2:Y:S01]  /*1d2e0*/  LDL.LU R12, [R1+0xe84] ;  /* 0x000e8400010c7983 */ /* 0x001ea20000300800 */
[----:B-1----:R-:W2:Y:S02]  /*1d2f0*/  LDL.LU R13, [R1+0xeec] ;  /* 0x000eec00010d7983 */ /* 0x002ea40000300800 */
[----:B------:R-:W-:Y:S02]  /*1d300*/  IMAD.MOV.U32 R4, RZ, RZ, R18 ;  /* 0x000000ffff047224 */ /* 0x000fe400078e0012 */
[----:B------:R-:W-:-:S04]  /*1d310*/  IMAD.MOV.U32 R5, RZ, RZ, R17 ;  /* 0x000000ffff057224 */ /* 0x000fc800078e0011 */
[----:B------:R-:W-:-:S04]  /*1d320*/  IMAD.WIDE R4, R20, 0x2, R4 ;  /* 0x0000000214047825 */ /* 0x000fc800078e0204 */
[----:B------:R-:W-:Y:S01]  /*1d330*/  IMAD.MOV.U32 R6, RZ, RZ, R21 ;  /* 0x000000ffff067224 */ /* 0x000fe200078e0015 */
        /* <DEDUP_REMOVED lines=27> */
[----:B----4-:R-:W-:Y:S02]  /*1d4f0*/  IMAD.MOV.U32 R6, RZ, RZ, R25 ;  /* 0x000000ffff067224 */ /* 0x010fe400078e0019 */
[----:B------:R-:W-:Y:S01]  /*1d500*/  IMAD.MOV.U32 R7, RZ, RZ, R24 ;  /* 0x000000ffff077224 */ /* 0x000fe200078e0018 */
        /* <DEDUP_REMOVED lines=153> */
[----:B------:R-:W-:Y:S01]  /*1dea0*/  IMAD.WIDE R6, R20, 0x2, R6 ;  /* 0x0000000214067825 */ /* 0x000fe200078e0206 */
[----:B------:R0:W-:Y:S03]  /*1deb0*/  STL [R1+0xfd4], R4 ;  /* 0x000fd40401007387 */ /* 0x0001e60000100800 */
[----:B------:R1:W-:Y:S02]  /*1dec0*/  STL [R1+0xf28], R5 ;  /* 0x000f280501007387 */ /* 0x0003e40000100800 */
[----:B------:R-:W-:Y:S02]  /*1ded0*/  STL [R1+0x1050], R6 ;  /* 0x0010500601007387 */ /* 0x000fe40000100800 */
[----:B------:R3:W-:Y:S01]  /*1dee0*/  STL [R1+0xfd8], R7 ;  /* 0x000fd80701007387 */ /* 0x0007e20000100800 */
[----:B------:R-:W4:Y:S01]  /*1def0*/  LDL.LU R26, [R1+0x88] ;  /* 0x00008800011a7983 */ /* 0x000f220000300800 */
[----:B------:R-:W4:Y:S02]  /*1df00*/  LDL.LU R27, [R1+0x8c] ;  /* 0x00008c00011b7983 */ /* 0x000f240000300800 */
[----:B0-----:R-:W-:-:S02]  /*1df10*/  IMAD.MOV.U32 R4, RZ, RZ, R18 ;  /* 0x000000ffff047224 */ /* 0x001fc400078e0012 */
[----:B-1----:R-:W-:Y:S02]  /*1df20*/  IMAD.MOV.U32 R5, RZ, RZ, R17 ;  /* 0x000000ffff057224 */ /* 0x002fe400078e0011 */
[----:B---3--:R-:W-:Y:S02]  /*1df30*/  IMAD.MOV.U32 R7, RZ, RZ, R19 ;  /* 0x000000ffff077224 */ /* 0x008fe400078e0013 */
[----:B------:R-:W-:Y:S02]  /*1df40*/  IMAD.MOV.U32 R6, RZ, RZ, R21 ;  /* 0x000000ffff067224 */ /* 0x000fe400078e0015 */
[----:B------:R-:W-:-:S04]  /*1df50*/  IMAD.WIDE R4, R20, 0x2, R4 ;  /* 0x0000000214047825 */ /* 0x000fc800078e0204 */
[----:B--2---:R-:W-:-:S05]  /*1df60*/  IMAD.WIDE R12, R20, 0x2, R12 ;  /* 0x00000002140c7825 */ /* 0x004fca00078e020c */
[----:B------:R0:W-:Y:S01]  /*1df70*/  STL [R1+0xf2c], R12 ;  /* 0x000f2c0c01007387 */ /* 0x0001e20000100800 */
[----:B------:R-:W2:Y:S02]  /*1df80*/  LDL.LU R16, [R1+0xf3c] ;  /* 0x000f3c0001107983 */ /* 0x000ea40000300800 */
[----:B------:R-:W3:Y:S02]  /*1df90*/  LDL.LU R17, [R1+0xf40] ;  /* 0x000f400001117983 */ /* 0x000ee40000300800 */
[----:B------:R-:W2:Y:S01]  /*1dfa0*/  LDL.LU R18, [R1+0xfec] ;  /* 0x000fec0001127983 */ /* 0x000ea20000300800 */
[----:B------:R-:W2:Y:S01]  /*1dfb0*/  LDL.LU R19, [R1+0xff0] ;  /* 0x000ff00001137983 */ /* 0x000ea20000300800 */
[----:B------:R-:W2:Y:S02]  /*1dfc0*/  LDL.LU R21, [R1+0x105c] ;  /* 0x00105c0001157983 */ /* 0x000ea40000300800 */
[----:B------:R1:W-:Y:S01]  /*1dfd0*/  STL [R1+0xea4], R13 ;  /* 0x000ea40d01007387 */ /* 0x0003e20000100800 */
[----:B0-----:R-:W2:Y:S04]  /*1dfe0*/  LDL.LU R12, [R1+0xea8] ;  /* 0x000ea800010c7983 */ /* 0x001ea80000300800 */
[----:B-1----:R-:W2:Y:S01]  /*1dff0*/  LDL.LU R13, [R1+0xf34] ;  /* 0x000f3400010d7983 */ /* 0x002ea20000300800 */
[----:B------:R0:W-:Y:S02]  /*1e000*/  STL [R1+0xfdc], R4 ;  /* 0x000fdc0401007387 */ /* 0x0001e40000100800 */
[----:B------:R1:W-:Y:S01]  /*1e010*/  STL [R1+0xf30], R5 ;  /* 0x000f300501007387 */ /* 0x0003e20000100800 */
[----:B0-----:R-:W3:Y:S01]  /*1e020*/  LDL.LU R4, [R1+0xf38] ;  /* 0x000f380001047983 */ /* 0x001ee20000300800 */
[----:B-1----:R-:W3:Y:S02]  /*1e030*/  LDL.LU R5, [R1+0xfe4] ;  /* 0x000fe40001057983 */ /* 0x002ee40000300800 */
[----:B------:R-:W-:-:S05]  /*1e040*/  IMAD.WIDE R6, R20, 0x2, R6 ;  /* 0x0000000214067825 */ /* 0x000fca00078e0206 */
[----:B------:R4:W-:Y:S01]  /*1e050*/  STL [R1+0x1054], R6 ;  /* 0x0010540601007387 */ /* 0x0009e20000100800 */
[----:B------:R0:W-:Y:S02]  /*1e060*/  STL [R1+0xfe0], R7 ;  /* 0x000fe00701007387 */ /* 0x0001e40000100800 */
[----:B----4-:R-:W-:Y:S02]  /*1e070*/  IMAD.MOV.U32 R6, RZ, RZ, R25 ;  /* 0x000000ffff067224 */ /* 0x010fe400078e0019 */
[----:B0-----:R-:W-:-:S04]  /*1e080*/  IMAD.MOV.U32 R7, RZ, RZ, R24 ;  /* 0x000000ffff077224 */ /* 0x001fc800078e0018 */
[----:B------:R-:W-:Y:S01]  /*1e090*/  IMAD.WIDE R6, R20, 0x2, R6 ;  /* 0x0000000214067825 */ /* 0x000fe200078e0206 */
[----:B--2---:R-:W-:-:S04]  /*1e0a0*/  LOP3.LUT R13, R13, R12, RZ, 0x3c, !PT ;  /* 0x0000000c0d0d7212 */ /* 0x004fc800078e3cff */
[----:B------:R-:W-:-:S04]  /*1e0b0*/  LOP3.LUT R12, R13, R12, RZ, 0x3c, !PT ;  /* 0x0000000c0d0c7212 */ /* 0x000fc800078e3cff */
[----:B------:R-:W-:Y:S02]  /*1e0c0*/  LOP3.LUT R13, R13, R12, RZ, 0x3c, !PT ;  /* 0x0000000c0d0d7212 */ /* 0x000fe400078e3cff */
[----:B---3--:R-:W-:-:S04]  /*1e0d0*/  LOP3.LUT R5, R5, R4, RZ, 0x3c, !PT ;  /* 0x0000000405057212 */ /* 0x008fc800078e3cff */
[----:B------:R-:W-:Y:S01]  /*1e0e0*/  LOP3.LUT R4, R5, R4, RZ, 0x3c, !PT ;  /* 0x0000000405047212 */ /* 0x000fe200078e3cff */
[----:B------:R-:W-:-:S03]  /*1e0f0*/  IMAD.WIDE R12, R20, 0x2, R12 ;  /* 0x00000002140c7825 */ /* 0x000fc600078e020c */
[----:B------:R-:W-:Y:S02]  /*1e100*/  LOP3.LUT R5, R5, R4, RZ, 0x3c, !PT ;  /* 0x0000000405057212 */ /* 0x000fe400078e3cff */
[----:B------:R-:W-:Y:S03]  /*1e110*/  STL [R1+0xf34], R12 ;  /* 0x000f340c01007387 */ /* 0x000fe60000100800 */
[----:B------:R-:W-:Y:S01]  /*1e120*/  IMAD.WIDE R4, R20, 0x2, R4 ;  /* 0x0000000214047825 */ /* 0x000fe200078e0204 */
[----:B------:R0:W-:Y:S04]  /*1e130*/  STL [R1+0xea8], R13 ;  /* 0x000ea80d01007387 */ /* 0x0001e80000100800 */
[----:B0-----:R-:W2:Y:S01]  /*1e140*/  LDL.LU R13, [R1+0xeac] ;  /* 0x000eac00010d7983 */ /* 0x001ea20000300800 */
[----:B------:R0:W-:Y:S02]  /*1e150*/  STL [R1+0xfe4], R4 ;  /* 0x000fe40401007387 */ /* 0x0001e40000100800 */
[----:B------:R1:W-:Y:S02]  /*1e160*/  STL [R1+0xf38], R5 ;  /* 0x000f380501007387 */ /* 0x0003e40000100800 */
[----:B------:R3:W-:Y:S01]  /*1e170*/  STL [R1+0x1058], R6 ;  /* 0x0010580601007387 */ /* 0x0007e20000100800 */
[----:B------:R4:W-:Y:S04]  /*1e180*/  STL [R1+0xfe8], R7 ;  /* 0x000fe80701007387 */ /* 0x0009e80000100800 */
[----:B0-----:R-:W2:Y:S01]  /*1e190*/  LDL.LU R4, [R1+0x870] ;  /* 0x0008700001047983 */ /* 0x001ea20000300800 */
[----:B-1----:R-:W2:Y:S02]  /*1e1a0*/  LDL.LU R5, [R1+0x874] ;  /* 0x0008740001057983 */ /* 0x002ea40000300800 */
[----:B---3--:R-:W2:Y:S02]  /*1e1b0*/  LDL.LU R6, [R1+0x878] ;  /* 0x0008780001067983 */ /* 0x008ea40000300800 */
[----:B----4-:R-:W2:Y:S01]  /*1e1c0*/  LDL.LU R7, [R1+0x87c] ;  /* 0x00087c0001077983 */ /* 0x010ea20000300800 */
[----:B------:R-:W3:Y:S01]  /*1e1d0*/  LDL.LU R24, [R1+0xff8] ;  /* 0x000ff80001187983 */ /* 0x000ee20000300800 */
[----:B------:R-:W3:Y:S01]  /*1e1e0*/  LDL.LU R25, [R1+0x1060] ;  /* 0x0010600001197983 */ /* 0x000ee20000300800 */
[----:B--2---:R-:W-:Y:S11]  /*1e1f0*/  HMMA.16816.F32 R4, R8, R26, R4 ;  /* 0x0000001a0804723c */ /* 0x004ff60000001804 */
[----:B------:R-:W-:Y:S11]  /*1e200*/  @!UPT UIADD3 URZ, URZ, URZ, URZ ;  /* 0x0000003f3f3ff290 */ /* 0x000ff6000fffe03f */
[----:B------:R-:W-:Y:S01]  /*1e210*/  @!UPT UIADD3 URZ, URZ, URZ, URZ ;  /* 0x0000003f3f3ff290 */ /* 0x000fe2000fffe03f */
[----:B------:R0:W-:Y:S01]  /*1e220*/  STL.64 [R1+0x130], R4 ;  /* 0x0001300401007387 */ /* 0x0001e20000100a00 */
[----:B------:R1:W-:Y:S02]  /*1e230*/  STL.64 [R1+0x138], R6 ;  /* 0x0001380601007387 */ /* 0x0003e40000100a00 */
[----:B------:R-:W2:Y:S02]  /*1e240*/  LDL.LU R26, [R1+0x68] ;  /* 0x00006800011a7983 */ /* 0x000ea40000300800 */
[----:B------:R-:W-:Y:S02]  /*1e250*/  IMAD.MOV.U32 R27, RZ, RZ, R14 ;  /* 0x000000ffff1b7224 */ /* 0x000fe400078e000e */
[----:B------:R4:W5:Y:S01]  /*1e260*/  LDL.LU R14, [R1+0x1188] ;  /* 0x00118800010e7983 */ /* 0x0009620000300800 */
[----:B0-----:R-:W-:Y:S02]  /*1e270*/  IMAD.MOV.U32 R4, RZ, RZ, R16 ;  /* 0x000000ffff047224 */ /* 0x001fe400078e0010 */
[----:B------:R-:W-:-:S02]  /*1e280*/  IMAD.MOV.U32 R5, RZ, RZ, R13 ;  /* 0x000000ffff057224 */ /* 0x000fc400078e000d */
[----:B-1----:R-:W-:Y:S02]  /*1e290*/  IMAD.MOV.U32 R6, RZ, RZ, R18 ;  /* 0x000000ffff067224 */ /* 0x002fe400078e0012 */
[----:B------:R-:W-:Y:S02]  /*1e2a0*/  IMAD.MOV.U32 R7, RZ, RZ, R17 ;  /* 0x000000ffff077224 */ /* 0x000fe400078e0011 */
[----:B------:R-:W-:-:S04]  /*1e2b0*/  IMAD.WIDE R4, R20, 0x2, R4 ;  /* 0x0000000214047825 */ /* 0x000fc800078e0204 */
[----:B------:R-:W-:Y:S01]  /*1e2c0*/  IMAD.WIDE R6, R20, 0x2, R6 ;  /* 0x0000000214067825 */ /* 0x000fe200078e0206 */
[----:B--2---:R0:W-:Y:S03]  /*1e2d0*/  STL.64 [R1+0x1168], R26 ;  /* 0x0011681a01007387 */ /* 0x0041e60000100a00 */
[----:B---3--:R-:W-:Y:S02]  /*1e2e0*/  STL.64 [R1+0x1160], R24 ;  /* 0x0011601801007387 */ /* 0x008fe40000100a00 */
[----:B0-----:R-:W-:Y:S02]  /*1e2f0*/  IMAD.MOV.U32 R26, RZ, RZ, R15 ;  /* 0x000000ffff1a7224 */ /* 0x001fe400078e000f */
[----:B------:R-:W-:Y:S01]  /*1e300*/  IMAD.MOV.U32 R27, RZ, RZ, R29 ;  /* 0x000000ffff1b7224 */ /* 0x000fe200078e001d */
[----:B------:R4:W5:Y:S01]  /*1e310*/  LDL.LU R15, [R1+0x1184] ;  /* 0x00118400010f7983 */ /* 0x0009620000300800 */
[----:B------:R-:W2:Y:S02]  /*1e320*/  LDL.LU R29, [R1+0x1180] ;  /* 0x00118000011d7983 */ /* 0x000ea40000300800 */
[----:B------:R0:W-:Y:S02]  /*1e330*/  STL [R1+0xf3c], R4 ;  /* 0x000f3c0401007387 */ /* 0x0001e40000100800 */
[----:B------:R1:W-:Y:S01]  /*1e340*/  STL [R1+0xeac], R5 ;  /* 0x000eac0501007387 */ /* 0x0003e20000100800 */
[----:B0-----:R-:W3:Y:S01]  /*1e350*/  LDL.LU R4, [R1+0xeb0] ;  /* 0x000eb00001047983 */ /* 0x001ee20000300800 */
[----:B-1----:R-:W3:Y:S02]  /*1e360*/  LDL.LU R5, [R1+0xf44] ;  /* 0x000f440001057983 */ /* 0x002ee40000300800 */
[----:B------:R0:W-:Y:S02]  /*1e370*/  STL [R1+0xfec], R6 ;  /* 0x000fec0601007387 */ /* 0x0001e40000100800 */
[----:B------:R1:W-:Y:S01]  /*1e380*/  STL [R1+0xf40], R7 ;  /* 0x000f400701007387 */ /* 0x0003e20000100800 */
[----:B0-----:R-:W2:Y:S01]  /*1e390*/  LDL.LU R6, [R1+0xf48] ;  /* 0x000f480001067983 */ /* 0x001ea20000300800 */
[----:B-1----:R-:W2:Y:S02]  /*1e3a0*/  LDL.LU R7, [R1+0xff4] ;  /* 0x000ff40001077983 */ /* 0x002ea40000300800 */
[----:B------:R-:W-:-:S02]  /*1e3b0*/  IMAD.MOV.U32 R12, RZ, RZ, R21 ;  /* 0x000000ffff0c7224 */ /* 0x000fc400078e0015 */
[----:B------:R-:W-:-:S04]  /*1e3c0*/  IMAD.MOV.U32 R13, RZ, RZ, R19 ;  /* 0x000000ffff0d7224 */ /* 0x000fc800078e0013 */
[----:B------:R-:W-:Y:S01]  /*1e3d0*/  IMAD.WIDE R12, R20, 0x2, R12 ;  /* 0x00000002140c7825 */ /* 0x000fe200078e020c */
[----:B--2---:R-:W-:Y:S03]  /*1e3e0*/  STL.64 [R1+0x1178], R6 ;  /* 0x0011780601007387 */ /* 0x004fe60000100a00 */
[----:B---3--:R0:W-:Y:S02]  /*1e3f0*/  STL.64 [R1+0x1170], R4 ;  /* 0x0011700401007387 */ /* 0x0081e40000100a00 */
[----:B0-----:R-:W2:Y:S01]  /*1e400*/  LDL.LU R4, [R1+0x890] ;  /* 0x0008900001047983 */ /* 0x001ea20000300800 */
[----:B------:R-:W2:Y:S02]  /*1e410*/  LDL.LU R5, [R1+0x894] ;  /* 0x0008940001057983 */ /* 0x000ea40000300800 */
[----:B------:R-:W2:Y:S02]  /*1e420*/  LDL.LU R6, [R1+0x898] ;  /* 0x0008980001067983 */ /* 0x000ea40000300800 */
[----:B------:R-:W2:Y:S01]  /*1e430*/  LDL.LU R7, [R1+0x89c] ;  /* 0x00089c0001077983 */ /* 0x000ea20000300800 */
[----:B------:R-:W-:Y:S01]  /*1e440*/  STL [R1+0x105c], R12 ;  /* 0x00105c0c01007387 */ /* 0x000fe20000100800 */
[----:B------:R-:W-:Y:S02]  /*1e450*/  STL [R1+0xff0], R13 ;  /* 0x000ff00d01007387 */ /* 0x000fe40000100800 */
[----:B------:R-:W3:Y:S02]  /*1e460*/  LDL.LU R16, [R1+0xf4c] ;  /* 0x000f4c0001107983 */ /* 0x000ee40000300800 */
[----:B------:R-:W3:Y:S01]  /*1e470*/  LDL.LU R17, [R1+0xf50] ;  /* 0x000f500001117983 */ /* 0x000ee20000300800 */
[----:B------:R-:W3:Y:S01]  /*1e480*/  LDL.LU R18, [R1+0xffc] ;  /* 0x000ffc0001127983 */ /* 0x000ee20000300800 */
[----:B------:R-:W3:Y:S01]  /*1e490*/  LDL.LU R19, [R1+0x1000] ;  /* 0x0010000001137983 */ /* 0x000ee20000300800 */
[----:B--2---:R-:W-:Y:S02]  /*1e4a0*/  HMMA.16816.F32 R24, R8, R26, R4 ;  /* 0x0000001a0818723c */ /* 0x004fe40000001804 */
[----:B---3--:R-:W-:Y:S01]  /*1e4b0*/  STL.64 [R1+0x1158], R18 ;  /* 0x0011581201007387 */ /* 0x008fe20000100a00 */
[----:B------:R0:W-:Y:S03]  /*1e4c0*/  STL.64 [R1+0x1150], R16 ;  /* 0x0011501001007387 */ /* 0x0001e60000100a00 */
[----:B0-----:R-:W2:Y:S01]  /*1e4d0*/  LDL.LU R16, [R1+0x8b0] ;  /* 0x0008b00001107983 */ /* 0x001ea20000300800 */
[----:B------:R-:W2:Y:S02]  /*1e4e0*/  LDL.LU R17, [R1+0x8b4] ;  /* 0x0008b40001117983 */ /* 0x000ea40000300800 */
[----:B------:R-:W2:Y:S02]  /*1e4f0*/  LDL.LU R18, [R1+0x8b8] ;  /* 0x0008b80001127983 */ /* 0x000ea40000300800 */
[----:B------:R-:W2:Y:S01]  /*1e500*/  LDL.LU R19, [R1+0x8bc] ;  /* 0x0008bc0001137983 */ /* 0x000ea20000300800 */
[----:B------:R-:W3:Y:S01]  /*1e510*/  LDL.LU R21, [R1+0x1064] ;  /* 0x0010640001157983 */ /* 0x000ee20000300800 */
[----:B------:R-:W2:Y:S02]  /*1e520*/  LDL.LU.64 R6, [R1+0x1178] ;  /* 0x0011780001067983 */ /* 0x000ea40000300a00 */
[----:B------:R-:W2:Y:S08]  /*1e530*/  LDL.LU.64 R4, [R1+0x1170] ;  /* 0x0011700001047983 */ /* 0x000eb00000300a00 */
[----:B------:R-:W-:Y:S01]  /*1e540*/  STL.64 [R1+0x190], R24 ;  /* 0x0001901801007387 */ /* 0x000fe20000100a00 */
[----:B------:R0:W-:Y:S04]  /*1e550*/  STL.64 [R1+0x198], R26 ;  /* 0x0001981a01007387 */ /* 0x0001e80000100a00 */
[----:B0-----:R-:W3:Y:S01]  /*1e560*/  LDL.LU.64 R26, [R1+0x1168] ;  /* 0x00116800011a7983 */ /* 0x001ee20000300a00 */
[----:B------:R-:W3:Y:S01]  /*1e570*/  LDL.LU.64 R24, [R1+0x1160] ;  /* 0x0011600001187983 */ /* 0x000ee20000300a00 */
[----:B--2---:R-:W-:-:S02]  /*1e580*/  LOP3.LUT R5, R5, R4, RZ, 0x3c, !PT ;  /* 0x0000000405057212 */ /* 0x004fc400078e3cff */
[----:B------:R-:W-:Y:S02]  /*1e590*/  LOP3.LUT R7, R7, R6, RZ, 0x3c, !PT ;  /* 0x0000000607077212 */ /* 0x000fe400078e3cff */
[----:B------:R-:W-:Y:S02]  /*1e5a0*/  LOP3.LUT R4, R5, R4, RZ, 0x3c, !PT ;  /* 0x0000000405047212 */ /* 0x000fe400078e3cff */
[----:B------:R-:W-:Y:S02]  /*1e5b0*/  LOP3.LUT R6, R7, R6, RZ, 0x3c, !PT ;  /* 0x0000000607067212 */ /* 0x000fe400078e3cff */
[----:B------:R-:W-:Y:S01]  /*1e5c0*/  LOP3.LUT R5, R5, R4, RZ, 0x3c, !PT ;  /* 0x0000000405057212 */ /* 0x000fe200078e3cff */
[----:B---3--:R-:W-:Y:S02]  /*1e5d0*/  IMAD.MOV.U32 R12, RZ, RZ, R25 ;  /* 0x000000ffff0c7224 */ /* 0x008fe400078e0019 */
[----:B------:R-:W-:Y:S02]  /*1e5e0*/  IMAD.MOV.U32 R13, RZ, RZ, R24 ;  /* 0x000000ffff0d7224 */ /* 0x000fe400078e0018 */
[----:B------:R-:W-:Y:S01]  /*1e5f0*/  HMMA.16816.F32 R24, R8, R26, R16 ;  /* 0x0000001a0818723c */ /* 0x000fe20000001810 */
[----:B------:R-:W-:Y:S01]  /*1e600*/  LOP3.LUT R7, R7, R6, RZ, 0x3c, !PT ;  /* 0x0000000607077212 */ /* 0x000fe200078e3cff */
[----:B------:R-:W-:-:S04]  /*1e610*/  IMAD.WIDE R4, R20, 0x2, R4 ;  /* 0x0000000214047825 */ /* 0x000fc800078e0204 */
[----:B------:R-:W-:-:S04]  /*1e620*/  IMAD.WIDE R12, R20, 0x2, R12 ;  /* 0x00000002140c7825 */ /* 0x000fc800078e020c */
[----:B------:R-:W-:Y:S01]  /*1e630*/  IMAD.WIDE R6, R20, 0x2, R6 ;  /* 0x0000000214067825 */ /* 0x000fe200078e0206 */
[----:B------:R-:W-:Y:S03]  /*1e640*/  STL [R1+0xf44], R4 ;  /* 0x000f440401007387 */ /* 0x000fe60000100800 */
[----:B------:R0:W-:Y:S02]  /*1e650*/  STL [R1+0xeb0], R5 ;  /* 0x000eb00501007387 */ /* 0x0001e40000100800 */
[----:B0-----:R-:W2:Y:S01]  /*1e660*/  LDL.LU R5, [R1+0xeb4] ;  /* 0x000eb40001057983 */ /* 0x001ea20000300800 */
[----:B------:R-:W-:Y:S02]  /*1e670*/  STL [R1+0xff4], R6 ;  /* 0x000ff40601007387 */ /* 0x000fe40000100800 */
[----:B------:R-:W-:Y:S02]  /*1e680*/  STL [R1+0xf48], R7 ;  /* 0x000f480701007387 */ /* 0x000fe40000100800 */
[----:B------:R-:W-:Y:S01]  /*1e690*/  STL [R1+0x1060], R12 ;  /* 0x0010600c01007387 */ /* 0x000fe20000100800 */
[----:B------:R-:W-:Y:S01]  /*1e6a0*/  STL [R1+0xff8], R13 ;  /* 0x000ff80d01007387 */ /* 0x000fe20000100800 */
[----:B------:R-:W3:Y:S02]  /*1e6b0*/  LDL.LU.64 R18, [R1+0x1158] ;  /* 0x0011580001127983 */ /* 0x000ee40000300a00 */
[----:B------:R-:W2:Y:S02]  /*1e6c0*/  LDL.LU.64 R16, [R1+0x1150] ;  /* 0x0011500001107983 */ /* 0x000ea40000300a00 */
[----:B------:R-:W-:Y:S01]  /*1e6d0*/  STL.64 [R1+0x1b0], R24 ;  /* 0x0001b01801007387 */ /* 0x000fe20000100a00 */
[----:B------:R0:W-:Y:S04]  /*1e6e0*/  STL.64 [R1+0x1b8], R26 ;  /* 0x0001b81a01007387 */ /* 0x0001e80000100a00 */
[----:B0-----:R-:W2:Y:S01]  /*1e6f0*/  LDL.LU.64 R26, [R1+0x1148] ;  /* 0x00114800011a7983 */ /* 0x001ea20000300a00 */
[----:B------:R-:W3:Y:S02]  /*1e700*/  LDL.LU R24, [R1+0x1010] ;  /* 0x0010100001187983 */ /* 0x000ee40000300800 */
[----:B------:R-:W3:Y:S01]  /*1e710*/  LDL.LU R25, [R1+0x106c] ;  /* 0x00106c0001197983 */ /* 0x000ee20000300800 */
[----:B--2---:R-:W-:Y:S01]  /*1e720*/  STL.64 [R1+0x10e8], R26 ;  /* 0x0010e81a01007387 */ /* 0x004fe20000100a00 */
[----:B---3--:R0:W-:Y:S03]  /*1e730*/  STL.64 [R1+0x10e0], R24 ;  /* 0x0010e01801007387 */ /* 0x0081e60000100a00 */
[----:B0-----:R-:W2:Y:S01]  /*1e740*/  LDL.LU R24, [R1+0xf58] ;  /* 0x000f580001187983 */ /* 0x001ea20000300800 */
[----:B------:R-:W2:Y:S02]  /*1e750*/  LDL.LU R25, [R1+0x1004] ;  /* 0x0010040001197983 */ /* 0x000ea40000300800 */
[----:B------:R-:W-:-:S02]  /*1e760*/  IMAD.MOV.U32 R26, RZ, RZ, R3 ;  /* 0x000000ffff1a7224 */ /* 0x000fc400078e0003 */
[----:B------:R-:W-:Y:S02]  /*1e770*/  IMAD.MOV.U32 R27, RZ, RZ, R2 ;  /* 0x000000ffff1b7224 */ /* 0x000fe400078e0002 */
[----:B------:R-:W-:Y:S01]  /*1e780*/  IMAD.MOV.U32 R4, RZ, RZ, R16 ;  /* 0x000000ffff047224 */ /* 0x000fe200078e0010 */
[----:B------:R-:W3:Y:S01]  /*1e790*/  LDL.LU R3, [R1+0x1140] ;  /* 0x0011400001037983 */ /* 0x000ee20000300800 */
[----:B------:R-:W3:Y:S02]  /*1e7a0*/  LDL.LU R2, [R1+0x113c] ;  /* 0x00113c0001027983 */ /* 0x000ee40000300800 */
[----:B------:R0:W-:Y:S02]  /*1e7b0*/  STL.64 [R1+0x1110], R26 ;  /* 0x0011101a01007387 */ /* 0x0001e40000100a00 */
[----:B------:R-:W-:-:S04]  /*1e7c0*/  IMAD.WIDE R4, R20, 0x2, R4 ;  /* 0x0000000214047825 */ /* 0x000fc800078e0204 */
[----:B0-----:R-:W-:Y:S02]  /*1e7d0*/  IMAD.MOV.U32 R26, RZ, RZ, R28 ;  /* 0x000000ffff1a7224 */ /* 0x001fe400078e001c */
[----:B------:R-:W-:Y:S01]  /*1e7e0*/  IMAD.MOV.U32 R27, RZ, RZ, R0 ;  /* 0x000000ffff1b7224 */ /* 0x000fe200078e0000 */
[----:B--2---:R-:W-:Y:S01]  /*1e7f0*/  STL.64 [R1+0x1108], R24 ;  /* 0x0011081801007387 */ /* 0x004fe20000100a00 */
[----:B------:R-:W2:Y:S02]  /*1e800*/  LDL.LU R28, [R1+0x1138] ;  /* 0x00113800011c7983 */ /* 0x000ea40000300800 */
[----:B------:R-:W2:Y:S02]  /*1e810*/  LDL.LU R0, [R1+0x1134] ;  /* 0x0011340001007983 */ /* 0x000ea40000300800 */
[----:B------:R0:W-:Y:S01]  /*1e820*/  STL [R1+0xf4c], R4 ;  /* 0x000f4c0401007387 */ /* 0x0001e20000100800 */
[----:B------:R1:W-:Y:S04]  /*1e830*/  STL [R1+0xeb4], R5 ;  /* 0x000eb40501007387 */ /* 0x0003e80000100800 */
[----:B0-----:R-:W2:Y:S01]  /*1e840*/  LDL.LU R4, [R1+0xeb8] ;  /* 0x000eb80001047983 */ /* 0x001ea20000300800 */
[----:B-1----:R-:W2:Y:S02]  /*1e850*/  LDL.LU R5, [R1+0xf54] ;  /* 0x000f540001057983 */ /* 0x002ea40000300800 */
[----:B------:R-:W-:-:S02]  /*1e860*/  IMAD.MOV.U32 R6, RZ, RZ, R18 ;  /* 0x000000ffff067224 */ /* 0x000fc400078e0012 */
[----:B------:R-:W-:Y:S02]  /*1e870*/  IMAD.MOV.U32 R7, RZ, RZ, R17 ;  /* 0x000000ffff077224 */ /* 0x000fe400078e0011 */
[----:B------:R-:W-:Y:S02]  /*1e880*/  IMAD.MOV.U32 R12, RZ, RZ, R21 ;  /* 0x000000ffff0c7224 */ /* 0x000fe400078e0015 */
[----:B------:R-:W-:-:S04]  /*1e890*/  IMAD.WIDE R6, R20, 0x2, R6 ;  /* 0x0000000214067825 */ /* 0x000fc800078e0206 */
[----:B------:R-:W-:Y:S01]  /*1e8a0*/  IMAD.MOV.U32 R13, RZ, RZ, R19 ;  /* 0x000000ffff0d7224 */ /* 0x000fe200078e0013 */
[----:B------:R-:W-:Y:S01]  /*1e8b0*/  STL [R1+0xffc], R6 ;  /* 0x000ffc0601007387 */ /* 0x000fe20000100800 */
[----:B------:R-:W-:Y:S02]  /*1e8c0*/  STL [R1+0xf50], R7 ;  /* 0x000f500701007387 */ /* 0x000fe40000100800 */
[----:B------:R-:W-:Y:S01]  /*1e8d0*/  IMAD.WIDE R12, R20, 0x2, R12 ;  /* 0x00000002140c7825 */ /* 0x000fe200078e020c */
[----:B--2---:R0:W-:Y:S04]  /*1e8e0*/  STL.64 [R1+0x1118], R4 ;  /* 0x0011180401007387 */ /* 0x0041e80000100a00 */
[----:B0-----:R-:W2:Y:S01]  /*1e8f0*/  LDL.LU R4, [R1+0x880] ;  /* 0x0008800001047983 */ /* 0x001ea20000300800 */
[----:B------:R-:W2:Y:S02]  /*1e900*/  LDL.LU R5, [R1+0x884] ;  /* 0x0008840001057983 */ /* 0x000ea40000300800 */
[----:B------:R-:W2:Y:S02]  /*1e910*/  LDL.LU R6, [R1+0x888] ;  /* 0x0008880001067983 */ /* 0x000ea40000300800 */
[----:B------:R-:W2:Y:S01]  /*1e920*/  LDL.LU R7, [R1+0x88c] ;  /* 0x00088c0001077983 */ /* 0x000ea20000300800 */
[----:B------:R-:W-:Y:S01]  /*1e930*/  STL [R1+0x1064], R12 ;  /* 0x0010640c01007387 */ /* 0x000fe20000100800 */
[----:B------:R-:W2:Y:S02]  /*1e940*/  LDL.LU R16, [R1+0x8c0] ;  /* 0x0008c00001107983 */ /* 0x000ea40000300800 */
[----:B------:R-:W2:Y:S02]  /*1e950*/  LDL.LU R17, [R1+0x8c4] ;  /* 0x0008c40001117983 */ /* 0x000ea40000300800 */
[----:B------:R-:W2:Y:S02]  /*1e960*/  LDL.LU R18, [R1+0x8c8] ;  /* 0x0008c80001127983 */ /* 0x000ea40000300800 */
[----:B------:R-:W-:-:S02]  /*1e970*/  IMAD.MOV.U32 R19, RZ, RZ, R29 ;  /* 0x000000ffff137224 */ /* 0x000fc400078e001d */
[----:B------:R4:W5:Y:S04]  /*1e980*/  LDL.LU R29, [R1+0x1130] ;  /* 0x00113000011d7983 */ /* 0x0009680000300800 */
[----:B--2---:R-:W-:Y:S01]  /*1e990*/  STL.64 [R1+0x10f8], R18 ;  /* 0x0010f81201007387 */ /* 0x004fe20000100a00 */
[----:B------:R0:W-:Y:S02]  /*1e9a0*/  STL.64 [R1+0x10f0], R16 ;  /* 0x0010f01001007387 */ /* 0x0001e40000100a00 */
[----:B0-----:R-:W-:Y:S02]  /*1e9b0*/  IMAD.MOV.U32 R16, RZ, RZ, R0 ;  /* 0x000000ffff107224 */ /* 0x001fe400078e0000 */
[----:B------:R-:W-:Y:S01]  /*1e9c0*/  IMAD.MOV.U32 R17, RZ, RZ, R28 ;  /* 0x000000ffff117224 */ /* 0x000fe200078e001c */
[----:B------:R4:W5:Y:S01]  /*1e9d0*/  LDL.LU R0, [R1+0x112c] ;  /* 0x00112c0001007983 */ /* 0x0009620000300800 */
[----:B------:R4:W5:Y:S02]  /*1e9e0*/  LDL.LU R28, [R1+0x1128] ;  /* 0x00112800011c7983 */ /* 0x0009640000300800 */
[----:B---3--:R-:W-:-:S02]  /*1e9f0*/  IMAD.MOV.U32 R18, RZ, RZ, R2 ;  /* 0x000000ffff127224 */ /* 0x008fc400078e0002 */
[----:B------:R-:W-:Y:S01]  /*1ea00*/  IMAD.MOV.U32 R19, RZ, RZ, R3 ;  /* 0x000000ffff137224 */ /* 0x000fe200078e0003 */
[----:B------:R-:W2:Y:S01]  /*1ea10*/  LDL.LU R2, [R1+0x1124] ;  /* 0x0011240001027983 */ /* 0x000ea20000300800 */
[----:B------:R-:W3:Y:S02]  /*1ea20*/  LDL.LU R3, [R1+0x1120] ;  /* 0x0011200001037983 */ /* 0x000ee40000300800 */
[----:B------:R-:W4:Y:S02]  /*1ea30*/  LDL.LU R21, [R1+0x1014] ;  /* 0x0010140001157983 */ /* 0x000f240000300800 */
[----:B------:R-:W-:Y:S01]  /*1ea40*/  STL [R1+0x1000], R13 ;  /* 0x0010000d01007387 */ /* 0x000fe20000100800 */
[----:B------:R-:W-:Y:S01]  /*1ea50*/  HMMA.16816.F32 R24, R8, R26, R4 ;  /* 0x0000001a0818723c */ /* 0x000fe20000001804 */
[----:B------:R-:W4:Y:S11]  /*1ea60*/  LDL.LU.64 R4, [R1+0x1118] ;  /* 0x0011180001047983 */ /* 0x000f360000300a00 */
[----:B------:R-:W-:Y:S11]  /*1ea70*/  @!UPT UIADD3 URZ, URZ, URZ, URZ ;  /* 0x0000003f3f3ff290 */ /* 0x000ff6000fffe03f */
[----:B------:R-:W-:Y:S01]  /*1ea80*/  STL.64 [R1+0x880], R24 ;  /* 0x0008801801007387 */ /* 0x000fe20000100a00 */
[----:B------:R0:W-:Y:S03]  /*1ea90*/  STL.64 [R1+0x888], R26 ;  /* 0x0008881a01007387 */ /* 0x0001e60000100a00 */
[----:B0-----:R-:W4:Y:S01]  /*1eaa0*/  LDL.LU.64 R26, [R1+0x1110] ;  /* 0x00111000011a7983 */ /* 0x001f220000300a00 */
[----:B------:R-:W4:Y:S02]  /*1eab0*/  LDL.LU.64 R24, [R1+0x1108] ;  /* 0x0011080001187983 */ /* 0x000f240000300a00 */
[----:B--2---:R-:W-:Y:S02]  /*1eac0*/  IMAD.MOV.U32 R13, RZ, RZ, R2 ;  /* 0x000000ffff0d7224 */ /* 0x004fe400078e0002 */
[----:B---3--:R-:W-:Y:S01]  /*1ead0*/  IMAD.MOV.U32 R12, RZ, RZ, R3 ;  /* 0x000000ffff0c7224 */ /* 0x008fe200078e0003 */
[----:B------:R-:W2:Y:S01]  /*1eae0*/  LDL.LU R2, [R1+0x1104] ;  /* 0x0011040001027983 */ /* 0x000ea20000300800 */
[----:B------:R-:W3:Y:S01]  /*1eaf0*/  LDL.LU R3, [R1+0x1100] ;  /* 0x0011000001037983 */ /* 0x000ee20000300800 */
[----:B----4-:R-:W-:-:S04]  /*1eb00*/  LOP3.LUT R5, R5, R4, RZ, 0x3c, !PT ;  /* 0x0000000405057212 */ /* 0x010fc800078e3cff */
[----:B------:R-:W-:-:S04]  /*1eb10*/  LOP3.LUT R4, R5, R4, RZ, 0x3c, !PT ;  /* 0x0000000405047212 */ /* 0x000fc800078e3cff */
[----:B------:R-:W-:-:S05]  /*1eb20*/  LOP3.LUT R5, R5, R4, RZ, 0x3c, !PT ;  /* 0x0000000405057212 */ /* 0x000fca00078e3cff */
[----:B------:R-:W-:-:S05]  /*1eb30*/  IMAD.WIDE R4, R20, 0x2, R4 ;  /* 0x0000000214047825 */ /* 0x000fca00078e0204 */
[----:B------:R0:W-:Y:S01]  /*1eb40*/  STL [R1+0xf54], R4 ;  /* 0x000f540401007387 */ /* 0x0001e20000100800 */
[----:B------:R1:W-:Y:S03]  /*1eb50*/  STL [R1+0xeb8], R5 ;  /* 0x000eb80501007387 */ /* 0x0003e60000100800 */
[----:B0-----:R-:W4:Y:S01]  /*1eb60*/  LDL.LU R4, [R1+0xebc] ;  /* 0x000ebc0001047983 */ /* 0x001f220000300800 */
[----:B-1----:R-:W4:Y:S02]  /*1eb70*/  LDL.LU R5, [R1+0xf5c] ;  /* 0x000f5c0001057983 */ /* 0x002f240000300800 */
[----:B------:R-:W-:Y:S02]  /*1eb80*/  IMAD.MOV.U32 R6, RZ, RZ, R25 ;  /* 0x000000ffff067224 */ /* 0x000fe400078e0019 */
[----:B------:R-:W-:Y:S02]  /*1eb90*/  IMAD.MOV.U32 R7, RZ, RZ, R24 ;  /* 0x000000ffff077224 */ /* 0x000fe400078e0018 */
[----:B------:R-:W-:Y:S02]  /*1eba0*/  HMMA.16816.F32 R24, R8, R26, R16 ;  /* 0x0000001a0818723c */ /* 0x000fe40000001810 */
[----:B------:R-:W-:-:S04]  /*1ebb0*/  IMAD.WIDE R6, R20, 0x2, R6 ;  /* 0x0000000214067825 */ /* 0x000fc800078e0206 */
[----:B------:R-:W-:Y:S01]  /*1ebc0*/  IMAD.WIDE R12, R20, 0x2, R12 ;  /* 0x00000002140c7825 */ /* 0x000fe200078e020c */
[----:B------:R-:W-:Y:S03]  /*1ebd0*/  STL [R1+0x1004], R6 ;  /* 0x0010040601007387 */ /* 0x000fe60000100800 */
[----:B------:R-:W-:Y:S02]  /*1ebe0*/  STL [R1+0xf58], R7 ;  /* 0x000f580701007387 */ /* 0x000fe40000100800 */
[----:B------:R-:W-:Y:S02]  /*1ebf0*/  STL [R1+0x1068], R12 ;  /* 0x0010680c01007387 */ /* 0x000fe40000100800 */
[----:B------:R-:W-:Y:S01]  /*1ec00*/  STL [R1+0x1008], R13 ;  /* 0x0010080d01007387 */ /* 0x000fe20000100800 */
[----:B------:R-:W4:Y:S01]  /*1ec10*/  LDL.LU.64 R18, [R1+0x10f8] ;  /* 0x0010f80001127983 */ /* 0x000f220000300a00 */
[----:B------:R-:W4:Y:S07]  /*1ec20*/  LDL.LU.64 R16, [R1+0x10f0] ;  /* 0x0010f00001107983 */ /* 0x000f2e0000300a00 */
[----:B------:R-:W-:Y:S01]  /*1ec30*/  STL.64 [R1+0x8a0], R24 ;  /* 0x0008a01801007387 */ /* 0x000fe20000100a00 */
[----:B------:R0:W-:Y:S03]  /*1ec40*/  STL.64 [R1+0x8a8], R26 ;  /* 0x0008a81a01007387 */ /* 0x0001e60000100a00 */
[----:B0-----:R-:W4:Y:S01]  /*1ec50*/  LDL.LU.64 R26, [R1+0x10e8] ;  /* 0x0010e800011a7983 */ /* 0x001f220000300a00 */
[----:B------:R-:W4:Y:S02]  /*1ec60*/  LDL.LU.64 R24, [R1+0x10e0] ;  /* 0x0010e00001187983 */ /* 0x000f240000300a00 */
[----:B--2---:R-:W-:-:S02]  /*1ec70*/  IMAD.MOV.U32 R7, RZ, RZ, R2 ;  /* 0x000000ffff077224 */ /* 0x004fc400078e0002 */
        /* <DEDUP_REMOVED lines=11> */
[----:B------:R-:W-:-:S05]  /*1ed30*/  IMAD.WIDE R6, R20, 0x2, R6 ;  /* 0x0000000214067825 */ /* 0x000fca00078e0206 */
[----:B------:R-:W-:Y:S01]  /*1ed40*/  STL [R1+0x100c], R6 ;  /* 0x00100c0601007387 */ /* 0x000fe20000100800 */
[----:B------:R0:W-:Y:S02]  /*1ed50*/  STL [R1+0xf60], R7 ;  /* 0x000f600701007387 */ /* 0x0001e40000100800 */
[----:B------:R-:W-:Y:S02]  /*1ed60*/  IMAD.MOV.U32 R12, RZ, RZ, R25 ;  /* 0x000000ffff0c7224 */ /* 0x000fe400078e0019 */
[----:B------:R-:W-:Y:S02]  /*1ed70*/  IMAD.MOV.U32 R13, RZ, RZ, R24 ;  /* 0x000000ffff0d7224 */ /* 0x000fe400078e0018 */
[----:B------:R-:W-:Y:S01]  /*1ed80*/  HMMA.16816.F32 R24, R8, R26, R16 ;  /* 0x0000001a0818723c */ /* 0x000fe20000001810 */
[----:B0-----:R-:W4:Y:S01]  /*1ed90*/  LDL.LU R7, [R1+0xf68] ;  /* 0x000f680001077983 */ /* 0x001f220000300800 */
[----:B------:R-:W-:-:S05]  /*1eda0*/  IMAD.WIDE R12, R20, 0x2, R12 ;  /* 0x00000002140c7825 */ /* 0x000fca00078e020c */
[----:B------:R-:W-:Y:S01]  /*1edb0*/  STL [R1+0x106c], R12 ;  /* 0x00106c0c01007387 */ /* 0x000fe20000100800 */
[----:B------:R-:W-:Y:S02]  /*1edc0*/  STL [R1+0x1010], R13 ;  /* 0x0010100d01007387 */ /* 0x000fe40000100800 */
[----:B------:R0:W5:Y:S02]  /*1edd0*/  LDL.LU.64 R18, [R1+0x10d0] ;  /* 0x0010d00001127983 */ /* 0x0001640000300a00 */
[----:B------:R0:W5:Y:S11]  /*1ede0*/  LDL.LU.64 R16, [R1+0x10c8] ;  /* 0x0010c80001107983 */ /* 0x0001760000300a00 */
[----:B------:R-:W-:Y:S01]  /*1edf0*/  STL.64 [R1+0x8c0], R24 ;  /* 0x0008c01801007387 */ /* 0x000fe20000100a00 */
[----:B------:R1:W-:Y:S03]  /*1ee00*/  STL.64 [R1+0x8c8], R26 ;  /* 0x0008c81a01007387 */ /* 0x0003e60000100a00 */
[----:B-1----:R-:W4:Y:S01]  /*1ee10*/  LDL.LU.64 R26, [R1+0x10c0] ;  /* 0x0010c000011a7983 */ /* 0x002f220000300a00 */
[----:B------:R-:W4:Y:S02]  /*1ee20*/  LDL.LU.64 R24, [R1+0x10b8] ;  /* 0x0010b80001187983 */ /* 0x000f240000300a00 */
[----:B--2---:R-:W-:-:S02]  /*1ee30*/  IMAD.MOV.U32 R13, RZ, RZ, R2 ;  /* 0x000000ffff0d7224 */ /* 0x004fc400078e0002 */
[----:B---3--:R-:W-:Y:S01]  /*1ee40*/  IMAD.MOV.U32 R12, RZ, RZ, R3 ;  /* 0x000000ffff0c7224 */ /* 0x008fe200078e0003 */
[----:B------:R-:W2:Y:S01]  /*1ee50*/  LDL.LU R2, [R1+0x10b4] ;  /* 0x0010b40001027983 */ /* 0x000ea20000300800 */
[----:B------:R-:W3:Y:S02]  /*1ee60*/  LDL.LU R3, [R1+0x10b0] ;  /* 0x0010b00001037983 */ /* 0x000ee40000300800 */
[----:B------:R-:W-:Y:S02]  /*1ee70*/  IMAD.MOV.U32 R6, RZ, RZ, R21 ;  /* 0x000000ffff067224 */ /* 0x000fe400078e0015 */
[----:B------:R-:W-:Y:S01]  /*1ee80*/  IMAD.WIDE R12, R20, 0x2, R12 ;  /* 0x00000002140c7825 */ /* 0x000fe200078e020c */
[----:B----4-:R-:W-:-:S04]  /*1ee90*/  LOP3.LUT R5, R5, R4, RZ, 0x3c, !PT ;  /* 0x0000000405057212 */ /* 0x010fc800078e3cff */
[----:B------:R-:W-:-:S04]  /*1eea0*/  LOP3.LUT R4, R5, R4, RZ, 0x3c, !PT ;  /* 0x0000000405047212 */ /* 0x000fc800078e3cff */
[----:B------:R-:W-:-:S05]  /*1eeb0*/  LOP3.LUT R5, R5, R4, RZ, 0x3c, !PT ;  /* 0x0000000405057212 */ /* 0x000fca00078e3cff */
[----:B------:R-:W-:-:S04]  /*1eec0*/  IMAD.WIDE R4, R20, 0x2, R4 ;  /* 0x0000000214047825 */ /* 0x000fc800078e0204 */
[----:B------:R-:W-:Y:S01]  /*1eed0*/  IMAD.WIDE R6, R20, 0x2, R6 ;  /* 0x0000000214067825 */ /* 0x000fe200078e0206 */
[----:B------:R1:W-:Y:S03]  /*1eee0*/  STL [R1+0xf64], R4 ;  /* 0x000f640401007387 */ /* 0x0003e60000100800 */
[----:B------:R4:W-:Y:S01]  /*1eef0*/  STL [R1+0xec0], R5 ;  /* 0x000ec00501007387 */ /* 0x0009e20000100800 */
[----:B-1----:R-:W3:Y:S01]  /*1ef00*/  LDL.LU R4, [R1+0xec4] ;  /* 0x000ec40001047983 */ /* 0x002ee20000300800 */
[----:B----4-:R-:W4:Y:S02]  /*1ef10*/  LDL.LU R5, [R1+0xf6c] ;  /* 0x000f6c0001057983 */ /* 0x010f240000300800 */
[----:B------:R1:W-:Y:S02]  /*1ef20*/  STL [R1+0x1014], R6 ;  /* 0x0010140601007387 */ /* 0x0003e40000100800 */
[----:B------:R0:W-:Y:S01]  /*1ef30*/  STL [R1+0xf68], R7 ;  /* 0x000f680701007387 */ /* 0x0001e20000100800 */
[----:B-1----:R-:W4:Y:S01]  /*1ef40*/  LDL.LU R6, [R1+0xec8] ;  /* 0x000ec80001067983 */ /* 0x002f220000300800 */
[----:B0-----:R-:W4:Y:S02]  /*1ef50*/  LDL.LU R7, [R1+0xf70] ;  /* 0x000f700001077983 */ /* 0x001f240000300800 */
[----:B------:R0:W-:Y:S02]  /*1ef60*/  STL [R1+0x1070], R12 ;  /* 0x0010700c01007387 */ /* 0x0001e40000100800 */
[----:B------:R1:W-:Y:S01]  /*1ef70*/  STL [R1+0x1018], R13 ;  /* 0x0010180d01007387 */ /* 0x0003e20000100800 */
[----:B------:R-:W-:Y:S01]  /*1ef80*/  HMMA.16816.F32 R24, R8, R22, R24 ;  /* 0x000000160818723c */ /* 0x000fe20000001818 */
[----:B0-----:R-:W4:Y:S01]  /*1ef90*/  LDL.LU R12, [R1+0xe70] ;  /* 0x000e7000010c7983 */ /* 0x001f220000300800 */
[----:B-1----:R-:W4:Y:S02]  /*1efa0*/  LDL.LU R13, [R1+0x120] ;  /* 0x00012000010d7983 */ /* 0x002f240000300800 */
[----:B------:R0:W5:Y:S02]  /*1efb0*/  LDL.LU.64 R22, [R1+0x10a8] ;  /* 0x0010a80001167983 */ /* 0x0001640000300a00 */
[----:B------:R0:W5:Y:S11]  /*1efc0*/  LDL.LU.64 R20, [R1+0x10a0] ;  /* 0x0010a00001147983 */ /* 0x0001760000300a00 */
[----:B------:R-:W-:Y:S06]  /*1efd0*/  @!UPT UIADD3 URZ, URZ, URZ, URZ ;  /* 0x0000003f3f3ff290 */ /* 0x000fec000fffe03f */
[----:B------:R-:W-:Y:S01]  /*1efe0*/  STL.64 [R1+0x8d0], R24 ;  /* 0x0008d01801007387 */ /* 0x000fe20000100a00 */
[----:B------:R1:W-:Y:S02]  /*1eff0*/  STL.64 [R1+0x8d8], R26 ;  /* 0x0008d81a01007387 */ /* 0x0003e40000100a00 */
[----:B--2---:R-:W-:Y:S02]  /*1f000*/  IMAD.MOV.U32 R9, RZ, RZ, R2 ;  /* 0x000000ffff097224 */ /* 0x004fe400078e0002 */
[----:B---3--:R-:W-:Y:S01]  /*1f010*/  IMAD.MOV.U32 R8, RZ, RZ, R3 ;  /* 0x000000ffff087224 */ /* 0x008fe200078e0003 */
[----:B------:R-:W2:Y:S01]  /*1f020*/  LDL.LU R2, [R1+0x109c] ;  /* 0x00109c0001027983 */ /* 0x000ea20000300800 */
[----:B------:R-:W2:Y:S02]  /*1f030*/  LDL.LU R3, [R1+0x1098] ;  /* 0x0010980001037983 */ /* 0x000ea40000300800 */
[----:B------:R-:W-:Y:S02]  /*1f040*/  IMAD.MOV.U32 R10, RZ, RZ, R27 ;  /* 0x000000ffff0a7224 */ /* 0x000fe400078e001b */
[----:B-1----:R-:W-:-:S04]  /*1f050*/  IMAD.MOV.U32 R27, RZ, RZ, c[0x0][0x18c] ;  /* 0x00006300ff1b7624 */ /* 0x002fc800078e00ff */
[----:B------:R-:W-:-:S04]  /*1f060*/  IMAD.SHL.U32 R27, R27, 0x20, RZ ;  /* 0x000000201b1b7824 */ /* 0x000fc800078e00ff */
[----:B------:R-:W-:-:S04]  /*1f070*/  IMAD.WIDE R8, R27, 0x2, R8 ;  /* 0x000000021b087825 */ /* 0x000fc800078e0208 */
[----:B------:R-:W-:Y:S01]  /*1f080*/  IMAD.MOV.U32 R11, RZ, RZ, R26 ;  /* 0x000000ffff0b7224 */ /* 0x000fe200078e001a */
[----:B----4-:R-:W-:-:S04]  /*1f090*/  LOP3.LUT R5, R5, R4, RZ, 0x3c, !PT ;  /* 0x0000000405057212 */ /* 0x010fc800078e3cff */
[----:B------:R-:W-:-:S04]  /*1f0a0*/  LOP3.LUT R4, R5, R4, RZ, 0x3c, !PT ;  /* 0x0000000405047212 */ /* 0x000fc800078e3cff */
[----:B------:R-:W-:Y:S02]  /*1f0b0*/  LOP3.LUT R5, R5, R4, RZ, 0x3c, !PT ;  /* 0x0000000405057212 */ /* 0x000fe400078e3cff */
[----:B------:R-:W-:-:S04]  /*1f0c0*/  LOP3.LUT R7, R7, R6, RZ, 0x3c, !PT ;  /* 0x0000000607077212 */ /* 0x000fc800078e3cff */
[----:B------:R-:W-:Y:S01]  /*1f0d0*/  LOP3.LUT R6, R7, R6, RZ, 0x3c, !PT ;  /* 0x0000000607067212 */ /* 0x000fe200078e3cff */
[----:B------:R-:W-:-:S03]  /*1f0e0*/  IMAD.WIDE R4, R27, 0x2, R4 ;  /* 0x000000021b047825 */ /* 0x000fc600078e0204 */
[----:B------:R-:W-:Y:S02]  /*1f0f0*/  LOP3.LUT R7, R7, R6, RZ, 0x3c, !PT ;  /* 0x0000000607077212 */ /* 0x000fe400078e3cff */
[----:B------:R-:W-:-:S03]  /*1f100*/  IADD3 R12, R12, -0x1, RZ ;  /* 0xffffffff0c0c7810 */ /* 0x000fc60007ffe0ff */
[----:B------:R-:W-:Y:S01]  /*1f110*/  IMAD.WIDE R6, R27, 0x2, R6 ;  /* 0x000000021b067825 */ /* 0x000fe200078e0206 */
[----:B------:R-:W-:Y:S03]  /*1f120*/  STL [R1+0xf6c], R4 ;  /* 0x000f6c0401007387 */ /* 0x000fe60000100800 */
[----:B------:R1:W-:Y:S02]  /*1f130*/  STL [R1+0xe70], R12 ;  /* 0x000e700c01007387 */ /* 0x0003e40000100800 */
[----:B------:R0:W-:Y:S01]  /*1f140*/  STL [R1+0xec4], R5 ;  /* 0x000ec40501007387 */ /* 0x0001e20000100800 */
[----:B------:R-:W-:Y:S01]  /*1f150*/  IADD3 R13, R13, -0x20, RZ ;  /* 0xffffffe00d0d7810 */ /* 0x000fe20007ffe0ff */
[----:B------:R0:W-:Y:S01]  /*1f160*/  STL [R1+0xf70], R6 ;  /* 0x000f700601007387 */ /* 0x0001e20000100800 */
[----:B------:R0:W-:Y:S02]  /*1f170*/  STL [R1+0xec8], R7 ;  /* 0x000ec80701007387 */ /* 0x0001e40000100800 */
[----:B------:R0:W-:Y:S02]  /*1f180*/  STL [R1+0x101c], R8 ;  /* 0x00101c0801007387 */ /* 0x0001e40000100800 */
[----:B------:R0:W-:Y:S01]  /*1f190*/  STL [R1+0xf74], R9 ;  /* 0x000f740901007387 */ /* 0x0001e20000100800 */
[----:B------:R0:W-:Y:S01]  /*1f1a0*/  STL [R1+0x120], R13 ;  /* 0x0001200d01007387 */ /* 0x0001e20000100800 */
[----:B------:R-:W-:Y:S01]  /*1f1b0*/  ISETP.NE.U32.AND P0, PT, R12, RZ, PT ;  /* 0x000000ff0c00720c */ /* 0x000fe20003f05070 */
[----:B-1----:R-:W-:-:S04]  /*1f1c0*/  IMAD.MOV.U32 R12, RZ, RZ, c[0x0][0x188] ;  /* 0x00006200ff0c7624 */ /* 0x002fc800078e00ff */
[----:B------:R-:W-:-:S04]  /*1f1d0*/  IMAD.SHL.U32 R12, R12, 0x20, RZ ;  /* 0x000000200c0c7824 */ /* 0x000fc800078e00ff */
[----:B--2---:R-:W-:-:S04]  /*1f1e0*/  IMAD.WIDE R2, R12, 0x2, R2 ;  /* 0x000000020c027825 */ /* 0x004fc800078e0202 */
[----:B0-----:R-:W-:Y:S01]  /*1f1f0*/  @!P0 CALL.REL.NOINC `(.L_x_1) ;  /* 0x0000001000008944 */ /* 0x001fe20003c00000 */
[----:B------:R-:W-:Y:S05]  /*1f200*/  BRA `(.L_x_2) ;  /* 0xfffeb12000007947 */ /* 0x000fea000383ffff */
.L_x_1:
[----:B-----5:R-:W2:Y:S04]  /*1f210*/  LDL.LU R29, [R1+0xab0] ;  /* 0x000ab000011d7983 */ /* 0x020ea80000300800 */
[----:B--2---:R0:W-:Y:S04]  /*1f220*/  STL [R1+0x148c], R29 ;  /* 0x00148c1d01007387 */ /* 0x0041e80000100800 */
[----:B0-----:R-:W2:Y:S04]  /*1f230*/  LDL.LU R29, [R1+0xaac] ;  /* 0x000aac00011d7983 */ /* 0x001ea80000300800 */
        /* <DEDUP_REMOVED lines=17> */
[----:B------:R-:W2:Y:S01]  /*1f350*/  LDL.LU R0, [R1+0xac4] ;  /* 0x000ac40001007983 */ /* 0x000ea20000300800 */
[----:B0-----:R-:W-:-:S03]  /*1f360*/  IMAD.MOV.U32 R29, RZ, RZ, R11 ;  /* 0x000000ffff1d7224 */ /* 0x001fc600078e000b */
        /* <DEDUP_REMOVED lines=17> */
[----:B------:R-:W2:Y:S04]  /*1f480*/  LDL.LU R28, [R1+0xac0] ;  /* 0x000ac000011c7983 */ /* 0x000ea80000300800 */
[----:B------:R-:W3:Y:S04]  /*1f490*/  LDL.LU R2, [R1+0x9ec] ;  /* 0x0009ec0001027983 */ /* 0x000ee80000300800 */
[----:B------:R-:W3:Y:S04]  /*1f4a0*/  LDL.LU R3, [R1+0x9e8] ;  /* 0x0009e80001037983 */ /* 0x000ee80000300800 */
[----:B------:R-:W4:Y:S04]  /*1f4b0*/  LDL.LU R8, [R1+0xa0c] ;  /* 0x000a0c0001087983 */ /* 0x000f280000300800 */
[----:B------:R-:W4:Y:S01]  /*1f4c0*/  LDL.LU R9, [R1+0xa08] ;  /* 0x000a080001097983 */ /* 0x000f220000300800 */
[----:B0-----:R-:W-:-:S03]  /*1f4d0*/  IMAD.MOV.U32 R0, RZ, RZ, R10 ;  /* 0x000000ffff007224 */ /* 0x001fc600078e000a */
[----:B------:R-:W2:Y:S04]  /*1f4e0*/  LDL.LU R6, [R1+0xa1c] ;  /* 0x000a1c0001067983 */ /* 0x000ea80000300800 */
        /* <DEDUP_REMOVED lines=11> */
[----:B------:R0:W-:Y:S04]  /*1f5a0*/  STL [R1+0x11e4], R22 ;  /* 0x0011e41601007387 */ /* 0x0001e80000100800 */
[----:B0-----:R-:W2:Y:S04]  /*1f5b0*/  LDL.LU R22, [R1+0xab4] ;  /* 0x000ab40001167983 */ /* 0x001ea80000300800 */
[----:B------:R0:W-:Y:S04]  /*1f5c0*/  STL [R1+0x11e0], R23 ;  /* 0x0011e01701007387 */ /* 0x0001e80000100800 */
[----:B0-----:R-:W2:Y:S04]  /*1f5d0*/  LDL.LU R23, [R1+0xaa0] ;  /* 0x000aa00001177983 */ /* 0x001ea80000300800 */
[----:B------:R0:W-:Y:S04]  /*1f5e0*/  STL [R1+0x11dc], R20 ;  /* 0x0011dc1401007387 */ /* 0x0001e80000100800 */
[----:B0-----:R-:W2:Y:S04]  /*1f5f0*/  LDL.LU R20, [R1+0xaa4] ;  /* 0x000aa40001147983 */ /* 0x001ea80000300800 */
[----:B------:R0:W-:Y:S01]  /*1f600*/  STL [R1+0x11d8], R21 ;  /* 0x0011d81501007387 */ /* 0x0001e20000100800 */
[----:B------:R-:W-:-:S03]  /*1f610*/  F2FP.PACK_AB R29, R0, R29 ;  /* 0x0000001d001d723e */ /* 0x000fc600000000ff */
        /* <DEDUP_REMOVED lines=13> */
[----:B------:R-:W2:Y:S04]  /*1f6f0*/  LDL.LU R0, [R1+0x14d4] ;  /* 0x0014d40001007983 */ /* 0x000ea80000300800 */
[----:B------:R0:W-:Y:S04]  /*1f700*/  STL [R1+0x6ec], R29 ;  /* 0x0006ec1d01007387 */ /* 0x0001e80000100800 */
[----:B0-----:R-:W2:Y:S02]  /*1f710*/  LDL.LU R29, [R1+0x14d0] ;  /* 0x0014d000011d7983 */ /* 0x001ea40000300800 */
[----:B--2---:R-:W-:-:S02]  /*1f720*/  F2FP.PACK_AB R29, R0, R29 ;  /* 0x0000001d001d723e */ /* 0x004fc400000000ff */
        /* <DEDUP_REMOVED lines=30> */
[----:B0-----:R-:W2:Y:S01]  /*1f910*/  LDL.LU R29, [R1+0x1490] ;  /* 0x00149000011d7983 */ /* 0x001ea20000300800 */
[----:B------:R-:W-:Y:S02]  /*1f920*/  F2FP.PACK_AB R15, R19, R15 ;  /* 0x0000000f130f723e */ /* 0x000fe400000000ff */
[----:B------:R-:W-:-:S02]  /*1f930*/  F2FP.PACK_AB R14, R14, R21 ;  /* 0x000000150e0e723e */ /* 0x000fc400000000ff */
[----:B--2---:R-:W-:Y:S02]  /*1f940*/  F2FP.PACK_AB R16, R29, R16 ;  /* 0x000000101d10723e */ /* 0x004fe400000000ff */
[----:B------:R-:W2:Y:S04]  /*1f950*/  LDL.LU R29, [R1+0x148c] ;  /* 0x00148c00011d7983 */ /* 0x000ea80000300800 */
[----:B------:R0:W-:Y:S01]  /*1f960*/  STL [R1+0x6c8], R16 ;  /* 0x0006c81001007387 */ /* 0x0001e20000100800 */
[----:B---3--:R-:W-:Y:S02]  /*1f970*/  F2FP.PACK_AB R2, R2, R3 ;  /* 0x000000030202723e */ /* 0x008fe400000000ff */
[----:B0-----:R-:W-:-:S05]  /*1f980*/  F2FP.PACK_AB R16, R17, R18 ;  /* 0x000000121110723e */ /* 0x001fca00000000ff */
[----:B------:R0:W-:Y:S04]  /*1f990*/  STL [R1+0x6c4], R16 ;  /* 0x0006c41001007387 */ /* 0x0001e80000100800 */
[----:B------:R-:W-:Y:S04]  /*1f9a0*/  STL [R1+0x6c0], R15 ;  /* 0x0006c00f01007387 */ /* 0x000fe80000100800 */
[----:B------:R1:W-:Y:S01]  /*1f9b0*/  STL [R1+0x6bc], R14 ;  /* 0x0006bc0e01007387 */ /* 0x0003e20000100800 */
[----:B0-----:R-:W-:Y:S02]  /*1f9c0*/  F2FP.PACK_AB R16, R20, R23 ;  /* 0x000000171410723e */ /* 0x001fe400000000ff */
[----:B------:R-:W-:-:S03]  /*1f9d0*/  F2FP.PACK_AB R3, R6, R7 ;  /* 0x000000070603723e */ /* 0x000fc600000000ff */
[----:B------:R-:W-:Y:S01]  /*1f9e0*/  STL [R1+0x6b8], R16 ;  /* 0x0006b81001007387 */ /* 0x000fe20000100800 */
[----:B-1----:R-:W-:Y:S02]  /*1f9f0*/  F2FP.PACK_AB R14, R0, R28 ;  /* 0x0000001c000e723e */ /* 0x002fe400000000ff */
[----:B----4-:R-:W-:Y:S02]  /*1fa00*/  F2FP.PACK_AB R0, R8, R9 ;  /* 0x000000090800723e */ /* 0x010fe400000000ff */
[----:B--2---:R-:W-:-:S05]  /*1fa10*/  F2FP.PACK_AB R15, R22, R29 ;  /* 0x0000001d160f723e */ /* 0x004fca00000000ff */
[----:B------:R-:W-:Y:S04]  /*1fa20*/  STL [R1+0x6b4], R15 ;  /* 0x0006b40f01007387 */ /* 0x000fe80000100800 */
[----:B------:R-:W-:Y:S04]  /*1fa30*/  STL [R1+0x6b0], R14 ;  /* 0x0006b00e01007387 */ /* 0x000fe80000100800 */
[----:B------:R0:W-:Y:S04]  /*1fa40*/  STL [R1+0x6ac], R2 ;  /* 0x0006ac0201007387 */ /* 0x0001e80000100800 */
[----:B------:R1:W-:Y:S04]  /*1fa50*/  STL [R1+0x6a8], R0 ;  /* 0x0006a80001007387 */ /* 0x0003e80000100800 */
[----:B------:R2:W-:Y:S01]  /*1fa60*/  STL [R1+0x6a4], R3 ;  /* 0x0006a40301007387 */ /* 0x0005e20000100800 */
[----:B0-----:R-:W-:-:S02]  /*1fa70*/  F2FP.PACK_AB R2, R4, R5 ;  /* 0x000000050402723e */ /* 0x001fc400000000ff */
[----:B-1----:R-:W-:-:S03]  /*1fa80*/  F2FP.PACK_AB R0, R10, R11 ;  /* 0x0000000b0a00723e */ /* 0x002fc600000000ff */
[----:B------:R0:W-:Y:S01]  /*1fa90*/  STL [R1+0x6a0], R2 ;  /* 0x0006a00201007387 */ /* 0x0001e20000100800 */
[----:B--2---:R-:W-:-:S03]  /*1faa0*/  F2FP.PACK_AB R3, R24, R25 ;  /* 0x000000191803723e */ /* 0x004fc600000000ff */
[----:B------:R1:W-:Y:S04]  /*1fab0*/  STL [R1+0x69c], R0 ;  /* 0x00069c0001007387 */ /* 0x0003e80000100800 */
[----:B------:R-:W-:Y:S04]  /*1fac0*/  STL [R1+0x698], R3 ;  /* 0x0006980301007387 */ /* 0x000fe80000100800 */
[----:B------:R-:W2:Y:S01]  /*1fad0*/  LDL.LU R16, [R1+0xb48] ;  /* 0x000b480001107983 */ /* 0x000ea20000300800 */
[----:B0-----:R-:W-:Y:S02]  /*1fae0*/  F2FP.PACK_AB R2, R26, R27 ;  /* 0x0000001b1a02723e */ /* 0x001fe400000000ff */
[----:B-1----:R-:W-:-:S03]  /*1faf0*/  F2FP.PACK_AB R0, R12, R13 ;  /* 0x0000000d0c00723e */ /* 0x002fc600000000ff */
[----:B------:R-:W-:Y:S04]  /*1fb00*/  STL [R1+0x694], R2 ;  /* 0x0006940201007387 */ /* 0x000fe80000100800 */
[----:B--2---:R0:W-:Y:S04]  /*1fb10*/  STL [R1+0x1404], R16 ;  /* 0x0014041001007387 */ /* 0x0041e80000100800 */
[----:B------:R-:W-:Y:S04]  /*1fb20*/  STL [R1+0x690], R0 ;  /* 0x0006900001007387 */ /* 0x000fe80000100800 */
        /* <DEDUP_REMOVED lines=33> */
[----:B------:R-:W3:Y:S04]  /*1fd40*/  LDL.LU R17, [R1+0xb5c] ;  /* 0x000b5c0001117983 */ /* 0x000ee80000300800 */
[----:B---3--:R0:W-:Y:S04]  /*1fd50*/  STL [R1+0x1400], R17 ;  /* 0x0014001101007387 */ /* 0x0081e80000100800 */
[----:B0-----:R-:W3:Y:S04]  /*1fd60*/  LDL.LU R17, [R1+0xb4c] ;  /* 0x000b4c0001117983 */ /* 0x001ee80000300800 */
        /* <DEDUP_REMOVED lines=33> */
[----:B0-----:R-:W2:Y:S04]  /*1ff80*/  LDL.LU R17, [R1+0xadc] ;  /* 0x000adc0001117983 */ /* 0x001ea80000300800 */
[----:B------:R-:W3:Y:S04]  /*1ff90*/  LDL.LU R18, [R1+0xb58] ;  /* 0x000b580001127983 */ /* 0x000ee80000300800 */
[----:B------:R-:W4:Y:S04]  /*1ffa0*/  LDL.LU R19, [R1+0xb6c] ;  /* 0x000b6c0001137983 */ /* 0x000f280000300800 */
        /* <DEDUP_REMOVED lines=24> */
[----:B------:R-:W3:Y:S01]  /*20130*/  LDL.LU R13, [R1+0x950] ;  /* 0x00095000010d7983 */ /* 0x000ee20000300800 */
[----:B--2---:R-:W-:-:S03]  /*20140*/  F2FP.PACK_AB R16, R17, R16 ;  /* 0x000000101110723e */ /* 0x004fc600000000ff */
        /* <DEDUP_REMOVED lines=68> */
[----:B------:R-:W2:Y:S01]  /*20590*/  LDL.LU R17, [R1+0x1400] ;  /* 0x0014000001117983 */ /* 0x000ea20000300800 */
[----:B----4-:R-:W-:-:S03]  /*205a0*/  F2FP.PACK_AB R15, R19, R15 ;  /* 0x0000000f130f723e */ /* 0x010fc600000000ff */
[----:B------:R2:W-:Y:S01]  /*205b0*/  STL [R1+0x648], R16 ;  /* 0x0006481001007387 */ /* 0x0005e20000100800 */
[----:B---3--:R-:W-:Y:S02]  /*205c0*/  F2FP.PACK_AB R14, R14, R21 ;  /* 0x000000150e0e723e */ /* 0x008fe400000000ff */
[----:B------:R-:W-:Y:S02]  /*205d0*/  F2FP.PACK_AB R2, R2, R3 ;  /* 0x000000030202723e */ /* 0x000fe400000000ff */
[----:B------:R-:W-:Y:S02]  /*205e0*/  F2FP.PACK_AB R3, R6, R7 ;  /* 0x000000070603723e */ /* 0x000fe400000000ff */
[----:B--2---:R-:W-:-:S05]  /*205f0*/  F2FP.PACK_AB R16, R17, R18 ;  /* 0x000000121110723e */ /* 0x004fca00000000ff */
[----:B------:R0:W-:Y:S04]  /*20600*/  STL [R1+0x644], R16 ;  /* 0x0006441001007387 */ /* 0x0001e80000100800 */
[----:B------:R1:W-:Y:S04]  /*20610*/  STL [R1+0x640], R15 ;  /* 0x0006400f01007387 */ /* 0x0003e80000100800 */
[----:B------:R2:W-:Y:S01]  /*20620*/  STL [R1+0x62c], R14 ;  /* 0x00062c0e01007387 */ /* 0x0005e20000100800 */
[----:B0-----:R-:W-:Y:S02]  /*20630*/  F2FP.PACK_AB R16, R20, R23 ;  /* 0x000000171410723e */ /* 0x001fe400000000ff */
[----:B-1----:R-:W-:-:S03]  /*20640*/  F2FP.PACK_AB R15, R22, R29 ;  /* 0x0000001d160f723e */ /* 0x002fc600000000ff */
[----:B------:R-:W-:Y:S01]  /*20650*/  STL [R1+0x628], R16 ;  /* 0x0006281001007387 */ /* 0x000fe20000100800 */
[----:B--2---:R-:W-:Y:S02]  /*20660*/  F2FP.PACK_AB R14, R0, R28 ;  /* 0x0000001c000e723e */ /* 0x004fe400000000ff */
[----:B------:R-:W-:Y:S01]  /*20670*/  F2FP.PACK_AB R0, R8, R9 ;  /* 0x000000090800723e */ /* 0x000fe200000000ff */
        /* <DEDUP_REMOVED lines=754> */
[----:B------:R0:W-:Y:S01]  /*235a0*/  STL [R1+0x104], R22 ;  /* 0x0001041601007387 */ /* 0x0001e20000100800 */
[----:B----4-:R-:W-:-:S03]  /*235b0*/  F2FP.PACK_AB R14, R21, R14 ;  /* 0x0000000e150e723e */ /* 0x010fc600000000ff */
[----:B0-----:R-:W4:Y:S01]  /*235c0*/  LDL.LU R22, [R1+0x11e4] ;  /* 0x0011e40001167983 */ /* 0x001f220000300800 */
[----:B---3--:R-:W-:Y:S02]  /*235d0*/  F2FP.PACK_AB R16, R15, R16 ;  /* 0x000000100f10723e */ /* 0x008fe400000000ff */
[----:B--2---:R-:W-:Y:S02]  /*235e0*/  F2FP.PACK_AB R20, R23, R20 ;  /* 0x000000141714723e */ /* 0x004fe400000000ff */
[----:B------:R-:W4:Y:S04]  /*235f0*/  LDL.LU R23, [R1+0x11e0] ;  /* 0x0011e00001177983 */ /* 0x000f280000300800 */
[----:B------:R0:W-:Y:S04]  /*23600*/  STL [R1+0x100], R20 ;  /* 0x0001001401007387 */ /* 0x0001e80000100800 */
[----:B0-----:R-:W2:Y:S04]  /*23610*/  LDL.LU R20, [R1+0x11dc] ;  /* 0x0011dc0001147983 */ /* 0x001ea80000300800 */
[----:B------:R-:W2:Y:S01]  /*23620*/  LDL.LU R21, [R1+0x11d8] ;  /* 0x0011d80001157983 */ /* 0x000ea20000300800 */
[----:B------:R-:W-:-:S03]  /*23630*/  F2FP.PACK_AB R18, R17, R18 ;  /* 0x000000121112723e */ /* 0x000fc600000000ff */
[----:B------:R0:W-:Y:S01]  /*23640*/  STL [R1+0xfc], R14 ;  /* 0x0000fc0e01007387 */ /* 0x0001e20000100800 */
[----:B------:R-:W-:Y:S02]  /*23650*/  F2FP.PACK_AB R17, R19, R29 ;  /* 0x0000001d1311723e */ /* 0x000fe400000000ff */
[----:B------:R-:W-:Y:S01]  /*23660*/  F2FP.PACK_AB R2, R2, R3 ;  /* 0x000000030202723e */ /* 0x000fe200000000ff */
[----:B0-----:R-:W3:Y:S04]  /*23670*/  LDL.LU R14, [R1+0x11d4] ;  /* 0x0011d400010e7983 */ /* 0x001ee80000300800 */
[----:B------:R-:W3:Y:S04]  /*23680*/  LDL.LU R15, [R1+0x11d0] ;  /* 0x0011d000010f7983 */ /* 0x000ee80000300800 */
[----:B------:R0:W-:Y:S01]  /*23690*/  STL [R1+0xf8], R16 ;  /* 0x0000f81001007387 */ /* 0x0001e20000100800 */
[----:B------:R-:W-:-:S03]  /*236a0*/  F2FP.PACK_AB R3, R6, R7 ;  /* 0x000000070603723e */ /* 0x000fc600000000ff */
[----:B------:R-:W-:Y:S01]  /*236b0*/  STL [R1+0xf4], R18 ;  /* 0x0000f41201007387 */ /* 0x000fe20000100800 */
[----:B0-----:R-:W-:Y:S02]  /*236c0*/  F2FP.PACK_AB R16, R0, R28 ;  /* 0x0000001c0010723e */ /* 0x001fe400000000ff */
        /* <DEDUP_REMOVED lines=9> */
[----:B------:R-:W-:-:S03]  /*23760*/  F2FP.PACK_AB R3, R24, R25 ;  /* 0x000000191803723e */ /* 0x000fc600000000ff */
[----:B------:R1:W-:Y:S04]  /*23770*/  STL [R1+0xd8], R0 ;  /* 0x0000d80001007387 */ /* 0x0003e80000100800 */
[----:B------:R4:W-:Y:S01]  /*23780*/  STL [R1+0xd4], R3 ;  /* 0x0000d40301007387 */ /* 0x0009e20000100800 */
[----:B0-----:R-:W-:Y:S02]  /*23790*/  F2FP.PACK_AB R2, R26, R27 ;  /* 0x0000001b1a02723e */ /* 0x001fe400000000ff */
[----:B-1----:R-:W-:-:S03]  /*237a0*/  F2FP.PACK_AB R0, R12, R13 ;  /* 0x0000000d0c00723e */ /* 0x002fc600000000ff */
[----:B------:R2:W-:Y:S04]  /*237b0*/  STL [R1+0xd0], R2 ;  /* 0x0000d00201007387 */ /* 0x0005e80000100800 */
[----:B------:R3:W-:Y:S01]  /*237c0*/  STL [R1+0xcc], R0 ;  /* 0x0000cc0001007387 */ /* 0x0007e20000100800 */
[----:B----4-:R-:W-:-:S05]  /*237d0*/  F2FP.PACK_AB R3, R23, R22 ;  /* 0x000000161703723e */ /* 0x010fca00000000ff */
[----:B------:R-:W-:Y:S01]  /*237e0*/  STL [R1+0xc8], R3 ;  /* 0x0000c80301007387 */ /* 0x000fe20000100800 */
[----:B--2---:R-:W-:-:S03]  /*237f0*/  F2FP.PACK_AB R2, R21, R20 ;  /* 0x000000141502723e */ /* 0x004fc600000000ff */
[----:B------:R-:W2:Y:S04]  /*23800*/  LDL.LU R20, [R1+0xc14] ;  /* 0x000c140001147983 */ /* 0x000ea80000300800 */
[----:B------:R-:W-:Y:S01]  /*23810*/  STL [R1+0xc4], R2 ;  /* 0x0000c40201007387 */ /* 0x000fe20000100800 */
[----:B---3--:R-:W-:-:S03]  /*23820*/  F2FP.PACK_AB R0, R15, R14 ;  /* 0x0000000e0f00723e */ /* 0x008fc600000000ff */
        /* <DEDUP_REMOVED lines=23> */
[----:B---3--:R0:W-:Y:S04]  /*239a0*/  STL [R1+0x11a0], R14 ;  /* 0x0011a00e01007387 */ /* 0x0081e80000100800 */
[----:B0-----:R-:W3:Y:S04]  /*239b0*/  LDL.LU R14, [R1+0xc20] ;  /* 0x000c2000010e7983 */ /* 0x001ee80000300800 */
[----:B------:R-:W4:Y:S04]  /*239c0*/  LDL.LU R15, [R1+0xc30] ;  /* 0x000c3000010f7983 */ /* 0x000f280000300800 */
[----:B----4-:R0:W-:Y:S04]  /*239d0*/  STL [R1+0x11a4], R15 ;  /* 0x0011a40f01007387 */ /* 0x0101e80000100800 */
[----:B0-----:R-:W3:Y:S04]  /*239e0*/  LDL.LU R15, [R1+0xc24] ;  /* 0x000c2400010f7983 */ /* 0x001ee80000300800 */
[----:B------:R-:W4:Y:S04]  /*239f0*/  LDL.LU R19, [R1+0x168] ;  /* 0x0001680001137983 */ /* 0x000f280000300800 */
[----:B----4-:R0:W-:Y:S04]  /*23a00*/  STL [R1+0x1198], R19 ;  /* 0x0011981301007387 */ /* 0x0101e80000100800 */
[----:B0-----:R-:W4:Y:S04]  /*23a10*/  LDL.LU R19, [R1+0x188] ;  /* 0x0001880001137983 */ /* 0x001f280000300800 */
[----:B------:R-:W2:Y:S04]  /*23a20*/  LDL.LU R18, [R1+0x15c] ;  /* 0x00015c0001127983 */ /* 0x000ea80000300800 */
[----:B--2---:R0:W-:Y:S04]  /*23a30*/  STL [R1+0x1194], R18 ;  /* 0x0011941201007387 */ /* 0x0041e80000100800 */
[----:B0-----:R-:W2:Y:S01]  /*23a40*/  LDL.LU R18, [R1+0x16c] ;  /* 0x00016c0001127983 */ /* 0x001ea20000300800 */
[----:B------:R-:W-:-:S03]  /*23a50*/  F2FP.PACK_AB R20, R21, R20 ;  /* 0x000000141514723e */ /* 0x000fc600000000ff */
[----:B--2---:R0:W-:Y:S04]  /*23a60*/  STL [R1+0x119c], R18 ;  /* 0x00119c1201007387 */ /* 0x0041e80000100800 */
[----:B0-----:R-:W4:Y:S04]  /*23a70*/  LDL.LU R18, [R1+0x18c] ;  /* 0x00018c0001127983 */ /* 0x001f280000300800 */
        /* <DEDUP_REMOVED lines=42> */
[----:B---3--:R-:W-:Y:S02]  /*23d20*/  F2FP.PACK_AB R14, R15, R14 ;  /* 0x0000000e0f0e723e */ /* 0x008fe400000000ff */
[----:B--2---:R-:W-:-:S02]  /*23d30*/  F2FP.PACK_AB R21, R20, R21 ;  /* 0x000000151415723e */ /* 0x004fc400000000ff */
[----:B------:R-:W2:Y:S04]  /*23d40*/  LDL.LU R20, [R1+0x364] ;  /* 0x0003640001147983 */ /* 0x000ea80000300800 */
[----:B------:R0:W-:Y:S04]  /*23d50*/  STL [R1+0x98], R21 ;  /* 0x0000981501007387 */ /* 0x0001e80000100800 */
[----:B0-----:R-:W2:Y:S04]  /*23d60*/  LDL.LU R21, [R1+0x360] ;  /* 0x0003600001157983 */ /* 0x001ea80000300800 */
[----:B------:R-:W3:Y:S04]  /*23d70*/  LDL.LU R15, [R1+0x11a4] ;  /* 0x0011a400010f7983 */ /* 0x000ee80000300800 */
[----:B------:R0:W-:Y:S04]  /*23d80*/  STL [R1+0x94], R14 ;  /* 0x0000940e01007387 */ /* 0x0001e80000100800 */
[----:B0-----:R-:W3:Y:S01]  /*23d90*/  LDL.LU R14, [R1+0x11a0] ;  /* 0x0011a000010e7983 */ /* 0x001ee20000300800 */
[----:B----4-:R-:W-:-:S02]  /*23da0*/  F2FP.PACK_AB R19, R18, R19 ;  /* 0x000000131213723e */ /* 0x010fc400000000ff */
[----:B---3--:R-:W-:Y:S02]  /*23db0*/  F2FP.PACK_AB R15, R14, R15 ;  /* 0x0000000f0e0f723e */ /* 0x008fe400000000ff */
[----:B------:R-:W3:Y:S04]  /*23dc0*/  LDL.LU R14, [R1+0x324] ;  /* 0x00032400010e7983 */ /* 0x000ee80000300800 */
[----:B------:R0:W-:Y:S04]  /*23dd0*/  STL [R1+0x90], R15 ;  /* 0x0000900f01007387 */ /* 0x0001e80000100800 */
[----:B0-----:R-:W3:Y:S04]  /*23de0*/  LDL.LU R15, [R1+0x320] ;  /* 0x00032000010f7983 */ /* 0x001ee80000300800 */
[----:B------:R-:W4:Y:S04]  /*23df0*/  LDL.LU R18, [R1+0x119c] ;  /* 0x00119c0001127983 */ /* 0x000f280000300800 */
[----:B------:R0:W-:Y:S04]  /*23e00*/  STL [R1+0xac], R19 ;  /* 0x0000ac1301007387 */ /* 0x0001e80000100800 */
[----:B0-----:R-:W4:Y:S02]  /*23e10*/  LDL.LU R19, [R1+0x1198] ;  /* 0x0011980001137983 */ /* 0x001f240000300800 */
[----:B----4-:R-:W-:-:S02]  /*23e20*/  F2FP.PACK_AB R19, R18, R19 ;  /* 0x000000131213723e */ /* 0x010fc400000000ff */
[----:B------:R-:W4:Y:S04]  /*23e30*/  LDL.LU R18, [R1+0x1194] ;  /* 0x0011940001127983 */ /* 0x000f280000300800 */
[----:B------:R0:W-:Y:S01]  /*23e40*/  STL [R1+0xa8], R19 ;  /* 0x0000a81301007387 */ /* 0x0001e20000100800 */
[----:B------:R-:W-:Y:S02]  /*23e50*/  F2FP.PACK_AB R0, R0, R28 ;  /* 0x0000001c0000723e */ /* 0x000fe400000000ff */
[----:B------:R-:W-:Y:S01]  /*23e60*/  F2FP.PACK_AB R3, R2, R3 ;  /* 0x000000030203723e */ /* 0x000fe200000000ff */
[----:B0-----:R-:W2:Y:S01]  /*23e70*/  LDL.LU R19, [R1+0x1190] ;  /* 0x0011900001137983 */ /* 0x001ea20000300800 */
[----:B------:R-:W-:Y:S02]  /*23e80*/  F2FP.PACK_AB R2, R8, R9 ;  /* 0x000000090802723e */ /* 0x000fe400000000ff */
[----:B------:R-:W-:-:S02]  /*23e90*/  F2FP.PACK_AB R11, R4, R11 ;  /* 0x0000000b040b723e */ /* 0x000fc400000000ff */
[----:B------:R-:W-:Y:S02]  /*23ea0*/  F2FP.PACK_AB R10, R5, R10 ;  /* 0x0000000a050a723e */ /* 0x000fe400000000ff */
[----:B------:R-:W-:Y:S02]  /*23eb0*/  F2FP.PACK_AB R9, R24, R25 ;  /* 0x000000191809723e */ /* 0x000fe400000000ff */
[----:B------:R-:W-:Y:S02]  /*23ec0*/  F2FP.PACK_AB R8, R26, R27 ;  /* 0x0000001b1a08723e */ /* 0x000fe400000000ff */
[----:B------:R-:W-:Y:S02]  /*23ed0*/  F2FP.PACK_AB R23, R12, R23 ;  /* 0x000000170c17723e */ /* 0x000fe400000000ff */
[----:B----4-:R-:W-:Y:S02]  /*23ee0*/  F2FP.PACK_AB R16, R18, R16 ;  /* 0x000000101210723e */ /* 0x010fe400000000ff */
[----:B------:R-:W4:Y:S04]  /*23ef0*/  LDL.LU R18, [R1+0x118c] ;  /* 0x00118c0001127983 */ /* 0x000f280000300800 */
[----:B------:R0:W-:Y:S02]  /*23f00*/  STL [R1+0xa4], R16 ;  /* 0x0000a41001007387 */ /* 0x0001e40000100800 */
[----:B0-----:R-:W-:-:S05]  /*23f10*/  F2FP.PACK_AB R16, R17, R29 ;  /* 0x0000001d1110723e */ /* 0x001fca00000000ff */
[----:B------:R-:W-:Y:S04]  /*23f20*/  STL [R1+0xa0], R16 ;  /* 0x0000a01001007387 */ /* 0x000fe80000100800 */
[----:B------:R0:W-:Y:S04]  /*23f30*/  STL [R1+0x8c], R0 ;  /* 0x00008c0001007387 */ /* 0x0001e80000100800 */
[----:B------:R-:W-:Y:S01]  /*23f40*/  STL [R1+0x88], R3 ;  /* 0x0000880301007387 */ /* 0x000fe20000100800 */
[----:B0-----:R-:W-:-:S03]  /*23f50*/  F2FP.PACK_AB R0, R6, R7 ;  /* 0x000000070600723e */ /* 0x001fc600000000ff */
[----:B------:R-:W-:Y:S04]  /*23f60*/  STL [R1+0x84], R2 ;  /* 0x0000840201007387 */ /* 0x000fe80000100800 */
[----:B------:R-:W-:Y:S04]  /*23f70*/  STL [R1+0x1098], R11 ;  /* 0x0010980b01007387 */ /* 0x000fe80000100800 */
[----:B------:R-:W-:Y:S04]  /*23f80*/  STL [R1+0x80], R0 ;  /* 0x0000800001007387 */ /* 0x000fe80000100800 */
[----:B------:R-:W-:Y:S04]  /*23f90*/  STL [R1+0x109c], R10 ;  /* 0x00109c0a01007387 */ /* 0x000fe80000100800 */
[----:B------:R-:W-:Y:S04]  /*23fa0*/  STL [R1+0x10a0], R9 ;  /* 0x0010a00901007387 */ /* 0x000fe80000100800 */
[----:B------:R-:W-:Y:S04]  /*23fb0*/  STL [R1+0x10a4], R8 ;  /* 0x0010a40801007387 */ /* 0x000fe80000100800 */
[----:B------:R-:W-:Y:S04]  /*23fc0*/  STL [R1+0x10a8], R23 ;  /* 0x0010a81701007387 */ /* 0x000fe80000100800 */
[----:B------:R-:W4:Y:S04]  /*23fd0*/  LDL.LU R17, [R1+0x20c] ;  /* 0x00020c0001117983 */ /* 0x000f280000300800 */
[----:B------:R-:W4:Y:S04]  /*23fe0*/  LDL.LU R7, [R1+0x208] ;  /* 0x0002080001077983 */ /* 0x000f280000300800 */
[----:B------:R-:W4:Y:S04]  /*23ff0*/  LDL.LU R16, [R1+0x1dc] ;  /* 0x0001dc0001107983 */ /* 0x000f280000300800 */
[----:B------:R-:W4:Y:S01]  /*24000*/  LDL.LU R6, [R1+0x1d8] ;  /* 0x0001d80001067983 */ /* 0x000f220000300800 */
[----:B------:R-:W-:-:S02]  /*24010*/  F2FP.PACK_AB R22, R13, R22 ;  /* 0x000000160d16723e */ /* 0x000fc400000000ff */
[----:B--2---:R-:W-:Y:S01]  /*24020*/  F2FP.PACK_AB R21, R20, R21 ;  /* 0x000000151415723e */ /* 0x004fe200000000ff */
[----:B------:R-:W2:Y:S04]  /*24030*/  LDL.LU R5, [R1+0x1a8] ;  /* 0x0001a80001057983 */ /* 0x000ea80000300800 */
[----:B------:R-:W2:Y:S04]  /*24040*/  LDL.LU R4, [R1+0x178] ;  /* 0x0001780001047983 */ /* 0x000ea80000300800 */
[----:B------:R0:W-:Y:S04]  /*24050*/  STL [R1+0x10ac], R22 ;  /* 0x0010ac1601007387 */ /* 0x0001e80000100800 */
[----:B0-----:R-:W2:Y:S04]  /*24060*/  LDL.LU R22, [R1+0x1d4] ;  /* 0x0001d40001167983 */ /* 0x001ea80000300800 */
[----:B------:R0:W-:Y:S04]  /*24070*/  STL [R1+0x10b0], R21 ;  /* 0x0010b01501007387 */ /* 0x0001e80000100800 */
[----:B0-----:R-:W2:Y:S04]  /*24080*/  LDL.LU R21, [R1+0x204] ;  /* 0x0002040001157983 */ /* 0x001ea80000300800 */
[----:B------:R-:W2:Y:S04]  /*24090*/  LDL.LU R23, [R1+0x1a4] ;  /* 0x0001a40001177983 */ /* 0x000ea80000300800 */
[----:B------:R-:W2:Y:S04]  /*240a0*/  LDL.LU R8, [R1+0x174] ;  /* 0x0001740001087983 */ /* 0x000ea80000300800 */
[----:B------:R-:W2:Y:S04]  /*240b0*/  LDL.LU R9, [R1+0x4fc] ;  /* 0x0004fc0001097983 */ /* 0x000ea80000300800 */
[----:B------:R-:W2:Y:S04]  /*240c0*/  LDL.LU R27, [R1+0x4f8] ;  /* 0x0004f800011b7983 */ /* 0x000ea80000300800 */
[----:B------:R-:W2:Y:S04]  /*240d0*/  LDL.LU R10, [R1+0x50c] ;  /* 0x00050c00010a7983 */ /* 0x000ea80000300800 */
[----:B------:R-:W2:Y:S04]  /*240e0*/  LDL.LU R26, [R1+0x508] ;  /* 0x00050800011a7983 */ /* 0x000ea80000300800 */
[----:B------:R-:W2:Y:S01]  /*240f0*/  LDL.LU R11, [R1+0x3ac] ;  /* 0x0003ac00010b7983 */ /* 0x000ea20000300800 */
[----:B---3--:R-:W-:-:S03]  /*24100*/  F2FP.PACK_AB R20, R14, R15 ;  /* 0x0000000f0e14723e */ /* 0x008fc600000000ff */
        /* <DEDUP_REMOVED lines=11> */
[----:B------:R0:W-:Y:S04]  /*241c0*/  STL [R1+0x10b4], R20 ;  /* 0x0010b41401007387 */ /* 0x0001e80000100800 */
[----:B0-----:R-:W3:Y:S01]  /*241d0*/  LDL.LU R20, [R1+0x17c] ;  /* 0x00017c0001147983 */ /* 0x001ee20000300800 */
[----:B----4-:R-:W-:-:S03]  /*241e0*/  F2FP.PACK_AB R7, R17, R7 ;  /* 0x000000071107723e */ /* 0x010fc600000000ff */
[----:B------:R-:W4:Y:S04]  /*241f0*/  LDL.LU R17, [R1+0x1188] ;  /* 0x0011880001117983 */ /* 0x000f280000300800 */
[----:B------:R0:W-:Y:S01]  /*24200*/  STL [R1+0x10b8], R7 ;  /* 0x0010b80701007387 */ /* 0x0001e20000100800 */
[----:B------:R-:W-:-:S03]  /*24210*/  F2FP.PACK_AB R6, R16, R6 ;  /* 0x000000061006723e */ /* 0x000fc600000000ff */
[----:B0-----:R-:W4:Y:S04]  /*24220*/  LDL.LU R7, [R1+0x1ac] ;  /* 0x0001ac0001077983 */ /* 0x001f280000300800 */
[----:B------:R-:W4:Y:S04]  /*24230*/  LDL.LU R16, [R1+0x1184] ;  /* 0x0011840001107983 */ /* 0x000f280000300800 */
[----:B------:R-:W-:Y:S01]  /*24240*/  STL [R1+0x10bc], R6 ;  /* 0x0010bc0601007387 */ /* 0x000fe20000100800 */
[----:B--2---:R-:W-:Y:S02]  /*24250*/  F2FP.PACK_AB R18, R22, R18 ;  /* 0x000000121612723e */ /* 0x004fe400000000ff */
[----:B------:R-:W-:-:S02]  /*24260*/  F2FP.PACK_AB R19, R21, R19 ;  /* 0x000000131513723e */ /* 0x000fc400000000ff */
[----:B------:R-:W-:Y:S02]  /*24270*/  F2FP.PACK_AB R27, R9, R27 ;  /* 0x0000001b091b723e */ /* 0x000fe400000000ff */
[----:B------:R-:W-:Y:S02]  /*24280*/  F2FP.PACK_AB R26, R10, R26 ;  /* 0x0000001a0a1a723e */ /* 0x000fe400000000ff */
[----:B---3--:R-:W-:Y:S02]  /*24290*/  F2FP.PACK_AB R25, R11, R25 ;  /* 0x000000190b19723e */ /* 0x008fe400000000ff */
[----:B------:R-:W-:Y:S02]  /*242a0*/  F2FP.PACK_AB R24, R29, R24 ;  /* 0x000000181d18723e */ /* 0x000fe400000000ff */
[----:B------:R-:W-:Y:S02]  /*242b0*/  F2FP.PACK_AB R15, R0, R15 ;  /* 0x0000000f000f723e */ /* 0x000fe400000000ff */
[----:B------:R-:W-:-:S02]  /*242c0*/  F2FP.PACK_AB R14, R28, R14 ;  /* 0x0000000e1c0e723e */ /* 0x000fc400000000ff */
[----:B------:R-:W-:Y:S02]  /*242d0*/  F2FP.PACK_AB R13, R2, R13 ;  /* 0x0000000d020d723e */ /* 0x000fe400000000ff */
[----:B------:R-:W-:Y:S02]  /*242e0*/  F2FP.PACK_AB R12, R3, R12 ;  /* 0x0000000c030c723e */ /* 0x000fe400000000ff */
[----:B------:R-:W-:Y:S02]  /*242f0*/  F2FP.PACK_AB R4, R20, R4 ;  /* 0x000000041404723e */ /* 0x000fe400000000ff */
[----:B----4-:R-:W-:Y:S02]  /*24300*/  F2FP.PACK_AB R17, R23, R17 ;  /* 0x000000111711723e */ /* 0x010fe400000000ff */
[----:B------:R-:W-:Y:S02]  /*24310*/  F2FP.PACK_AB R5, R7, R5 ;  /* 0x000000050705723e */ /* 0x000fe400000000ff */
[----:B------:R-:W-:-:S03]  /*24320*/  F2FP.PACK_AB R16, R8, R16 ;  /* 0x000000100810723e */ /* 0x000fc600000000ff */
        /* <DEDUP_REMOVED lines=48> */
[----:B0-----:R-:W2:Y:S01]  /*24630*/  LDL.LU R12, [R1+0x2e8] ;  /* 0x0002e800010c7983 */ /* 0x001ea20000300800 */
[----:B------:R-:W3:Y:S03]  /*24640*/  LDL.LU R13, [R1+0x30c] ;  /* 0x00030c00010d7983 */ /* 0x000ee60000300800 */
        /* <DEDUP_REMOVED lines=35> */
[----:B0-----:R-:W2:Y:S01]  /*24880*/  LDL.LU R13, [R1+0x2ec] ;  /* 0x0002ec00010d7983 */ /* 0x001ea20000300800 */
[----:B------:R-:W3:Y:S02]  /*24890*/  LDL.LU R14, [R1+0x308] ;  /* 0x00030800010e7983 */ /* 0x000ee40000300800 */
[----:B------:R-:W4:Y:S02]  /*248a0*/  LDL.LU R15, [R1+0x2fc] ;  /* 0x0002fc00010f7983 */ /* 0x000f240000300800 */
[----:B------:R-:W4:Y:S01]  /*248b0*/  LDL.LU R24, [R1+0x2f8] ;  /* 0x0002f80001187983 */ /* 0x000f220000300800 */
[----:B------:R-:W3:Y:S01]  /*248c0*/  LDL.LU R25, [R1+0x374] ;  /* 0x0003740001197983 */ /* 0x000ee20000300800 */
[----:B------:R-:W3:Y:S02]  /*248d0*/  LDL.LU R26, [R1+0x370] ;  /* 0x00037000011a7983 */ /* 0x000ee40000300800 */
[----:B------:R-:W3:Y:S02]  /*248e0*/  LDL.LU R27, [R1+0x314] ;  /* 0x00031400011b7983 */ /* 0x000ee40000300800 */
[----:B------:R-:W3:Y:S01]  /*248f0*/  LDL.LU R16, [R1+0x310] ;  /* 0x0003100001107983 */ /* 0x000ee20000300800 */
        /* <DEDUP_REMOVED lines=20> */
[----:B--2---:R-:W-:-:S02]  /*24a40*/  F2FP.PACK_AB R12, R13, R12 ;  /* 0x0000000c0d0c723e */ /* 0x004fc400000000ff */
[----:B------:R-:W2:Y:S03]  /*24a50*/  LDL.LU R13, [R1+0x1180] ;  /* 0x00118000010d7983 */ /* 0x000ea60000300800 */
[----:B------:R0:W-:Y:S02]  /*24a60*/  STL [R1+0xc], R12 ;  /* 0x00000c0c01007387 */ /* 0x0001e40000100800 */
[----:B0-----:R-:W2:Y:S02]  /*24a70*/  LDL.LU R12, [R1+0x117c] ;  /* 0x00117c00010c7983 */ /* 0x001ea40000300800 */
[----:B--2---:R-:W-:Y:S02]  /*24a80*/  F2FP.PACK_AB R12, R13, R12 ;  /* 0x0000000c0d0c723e */ /* 0x004fe400000000ff */
[----:B------:R-:W2:Y:S03]  /*24a90*/  LDL.LU R13, [R1+0x1178] ;  /* 0x00117800010d7983 */ /* 0x000ea60000300800 */
[----:B------:R0:W-:Y:S02]  /*24aa0*/  STL [R1+0x8], R12 ;  /* 0x0000080c01007387 */ /* 0x0001e40000100800 */
[----:B0-----:R-:W2:Y:S02]  /*24ab0*/  LDL.LU R12, [R1+0x1174] ;  /* 0x00117400010c7983 */ /* 0x001ea40000300800 */
[----:B--2---:R-:W-:-:S02]  /*24ac0*/  F2FP.PACK_AB R12, R13, R12 ;  /* 0x0000000c0d0c723e */ /* 0x004fc400000000ff */
[----:B------:R-:W2:Y:S03]  /*24ad0*/  LDL.LU R13, [R1+0x1170] ;  /* 0x00117000010d7983 */ /* 0x000ea60000300800 */
[----:B------:R0:W-:Y:S02]  /*24ae0*/  STL [R1+0x4], R12 ;  /* 0x0000040c01007387 */ /* 0x0001e40000100800 */
[----:B0-----:R-:W2:Y:S02]  /*24af0*/  LDL.LU R12, [R1+0x116c] ;  /* 0x00116c00010c7983 */ /* 0x001ea40000300800 */
[----:B--2---:R-:W-:Y:S02]  /*24b00*/  F2FP.PACK_AB R12, R13, R12 ;  /* 0x0000000c0d0c723e */ /* 0x004fe400000000ff */
[----:B------:R-:W2:Y:S03]  /*24b10*/  LDL.LU R13, [R1+0x1168] ;  /* 0x00116800010d7983 */ /* 0x000ea60000300800 */
[----:B------:R0:W-:Y:S02]  /*24b20*/  STL [R1], R12 ;  /* 0x0000000c01007387 */ /* 0x0001e40000100800 */
[----:B0-----:R-:W2:Y:S02]  /*24b30*/  LDL.LU R12, [R1+0x1164] ;  /* 0x00116400010c7983 */ /* 0x001ea40000300800 */
        /* <DEDUP_REMOVED lines=54> */
[----:B------:R0:W-:Y:S01]  /*24ea0*/  STL [R1+0x48], R12 ;  /* 0x0000480c01007387 */ /* 0x0001e20000100800 */
[----:B----4-:R-:W-:-:S02]  /*24eb0*/  F2FP.PACK_AB R24, R15, R24 ;  /* 0x000000180f18723e */ /* 0x010fc400000000ff */
[----:B---3--:R-:W-:Y:S02]  /*24ec0*/  F2FP.PACK_AB R26, R25, R26 ;  /* 0x0000001a191a723e */ /* 0x008fe400000000ff */
[----:B------:R-:W-:Y:S01]  /*24ed0*/  F2FP.PACK_AB R16, R27, R16 ;  /* 0x000000101b10723e */ /* 0x000fe200000000ff */
[----:B0-----:R0:W5:Y:S01]  /*24ee0*/  LDL.LU R12, [R1+0x10f4] ;  /* 0x0010f400010c7983 */ /* 0x0011620000300800 */
[----:B------:R-:W-:Y:S02]  /*24ef0*/  F2FP.PACK_AB R18, R17, R18 ;  /* 0x000000121112723e */ /* 0x000fe400000000ff */
[----:B------:R-:W-:Y:S02]  /*24f00*/  F2FP.PACK_AB R4, R19, R4 ;  /* 0x000000041304723e */ /* 0x000fe400000000ff */
[----:B------:R-:W-:Y:S02]  /*24f10*/  F2FP.PACK_AB R6, R5, R6 ;  /* 0x000000060506723e */ /* 0x000fe400000000ff */
[----:B------:R-:W-:-:S02]  /*24f20*/  F2FP.PACK_AB R20, R7, R20 ;  /* 0x000000140714723e */ /* 0x000fc400000000ff */
[----:B------:R-:W-:Y:S02]  /*24f30*/  F2FP.PACK_AB R22, R21, R22 ;  /* 0x000000161516723e */ /* 0x000fe400000000ff */
[----:B------:R-:W-:Y:S02]  /*24f40*/  F2FP.PACK_AB R8, R23, R8 ;  /* 0x000000081708723e */ /* 0x000fe400000000ff */
[----:B------:R-:W-:Y:S02]  /*24f50*/  F2FP.PACK_AB R10, R9, R10 ;  /* 0x0000000a090a723e */ /* 0x000fe400000000ff */
[----:B------:R-:W-:Y:S02]  /*24f60*/  F2FP.PACK_AB R29, R11, R29 ;  /* 0x0000001d0b1d723e */ /* 0x000fe400000000ff */
[----:B------:R-:W-:Y:S01]  /*24f70*/  F2FP.PACK_AB R28, R0, R28 ;  /* 0x0000001c001c723e */ /* 0x000fe200000000ff */
[----:B------:R-:W-:Y:S01]  /*24f80*/  F2FP.PACK_AB R0, R2, R3 ;  /* 0x000000030200723e */ /* 0x000fe200000000ff */
[----:B--2---:R-:W-:-:S02]  /*24f90*/  F2FP.PACK_AB R14, R13, R14 ;  /* 0x0000000e0d0e723e */ /* 0x004fc400000000ff */
[----:B------:R0:W5:Y:S03]  /*24fa0*/  LDL.LU R13, [R1+0x10f0] ;  /* 0x0010f000010d7983 */ /* 0x0001660000300800 */
[----:B------:R1:W-:Y:S02]  /*24fb0*/  STL [R1+0x44], R14 ;  /* 0x0000440e01007387 */ /* 0x0003e40000100800 */
[----:B-1----:R0:W5:Y:S01]  /*24fc0*/  LDL.LU R14, [R1+0x10ec] ;  /* 0x0010ec00010e7983 */ /* 0x0021620000300800 */
[----:B------:R0:W5:Y:S02]  /*24fd0*/  LDL.LU R15, [R1+0x10e8] ;  /* 0x0010e800010f7983 */ /* 0x0001640000300800 */
        /* <DEDUP_REMOVED lines=31> */
[----:B------:R0:W-:Y:S01]  /*251d0*/  STL [R1+0x70], R0 ;  /* 0x0000700001007387 */ /* 0x0001e20000100800 */
[----:B------:R0:W-:Y:S02]  /*251e0*/  STL [R1+0x74], R28 ;  /* 0x0000741c01007387 */ /* 0x0001e40000100800 */
.L_x_0:
[----:B-----5:R-:W-:Y:S04]  /*251f0*/  STL.64 [R1+0x1300], R14 ;  /* 0x0013000e01007387 */ /* 0x020fe80000100a00 */
[----:B------:R-:W-:Y:S04]  /*25200*/  STL.64 [R1+0x12f8], R12 ;  /* 0x0012f80c01007387 */ /* 0x000fe80000100a00 */
[----:B------:R-:W-:Y:S04]  /*25210*/  STL.64 [R1+0x12f0], R26 ;  /* 0x0012f01a01007387 */ /* 0x000fe80000100a00 */
[----:B------:R-:W-:Y:S04]  /*25220*/  STL.64 [R1+0x12e8], R24 ;  /* 0x0012e81801007387 */ /* 0x000fe80000100a00 */
[----:B------:R-:W-:Y:S04]  /*25230*/  STL.64 [R1+0x12e0], R18 ;  /* 0x0012e01201007387 */ /* 0x000fe80000100a00 */
[----:B------:R-:W-:Y:S04]  /*25240*/  STL.64 [R1+0x12d8], R16 ;  /* 0x0012d81001007387 */ /* 0x000fe80000100a00 */
[----:B------:R-:W-:Y:S04]  /*25250*/  STL.64 [R1+0x12d0], R6 ;  /* 0x0012d00601007387 */ /* 0x000fe80000100a00 */
[----:B------:R2:W-:Y:S04]  /*25260*/  STL.64 [R1+0x12c8], R4 ;  /* 0x0012c80401007387 */ /* 0x0005e80000100a00 */
[----:B--2---:R-:W2:Y:S04]  /*25270*/  LDL.LU R4, [R1+0x20] ;  /* 0x0000200001047983 */ /* 0x004ea80000300800 */
[----:B------:R-:W2:Y:S04]  /*25280*/  LDL.LU R5, [R1+0x24] ;  /* 0x0000240001057983 */ /* 0x000ea80000300800 */
[----:B------:R-:W3:Y:S04]  /*25290*/  LDL.LU R6, [R1+0x28] ;  /* 0x0000280001067983 */ /* 0x000ee80000300800 */
[----:B------:R-:W3:Y:S04]  /*252a0*/  LDL.LU R7, [R1+0x2c] ;  /* 0x00002c0001077983 */ /* 0x000ee80000300800 */
[----:B01----:R-:W0:Y:S04]  /*252b0*/  S2R R0, SR_TID.X ;  /* 0x0000000000007919 */ /* 0x003e280000002100 */
[----:B------:R-:W1:Y:S04]  /*252c0*/  S2R R28, SR_TID.X ;  /* 0x00000000001c7919 */ /* 0x000e680000002100 */
[----:B------:R-:W-:Y:S06]  /*252d0*/  BAR.SYNC.DEFER_BLOCKING 0x0 ;  /* 0x0000000000007b1d */ /* 0x000fec0000010000 */
[----:B---3--:R-:W-:Y:S04]  /*252e0*/  STL.64 [R1+0x1310], R6 ;  /* 0x0013100601007387 */ /* 0x008fe80000100a00 */
[----:B--2---:R2:W-:Y:S04]  /*252f0*/  STL.64 [R1+0x1308], R4 ;  /* 0x0013080401007387 */ /* 0x0045e80000100a00 */
[----:B------:R-:W3:Y:S04]  /*25300*/  LDL.LU R16, [R1+0x30] ;  /* 0x0000300001107983 */ /* 0x000ee80000300800 */
[----:B------:R-:W3:Y:S04]  /*25310*/  LDL.LU R17, [R1+0x34] ;  /* 0x0000340001117983 */ /* 0x000ee80000300800 */
[----:B------:R-:W4:Y:S04]  /*25320*/  LDL.LU R18, [R1+0x38] ;  /* 0x0000380001127983 */ /* 0x000f280000300800 */
[----:B------:R-:W4:Y:S04]  /*25330*/  LDL.LU R19, [R1+0x3c] ;  /* 0x00003c0001137983 */ /* 0x000f280000300800 */
[----:B------:R-:W2:Y:S04]  /*25340*/  LDL.LU R3, [R1+0x18] ;  /* 0x0000180001037983 */ /* 0x000ea80000300800 */
[----:B------:R-:W2:Y:S04]  /*25350*/  LDL.LU R2, [R1+0x1c] ;  /* 0x00001c0001027983 */ /* 0x000ea80000300800 */
[----:B----4-:R-:W-:Y:S04]  /*25360*/  STL.64 [R1+0x1320], R18 ;  /* 0x0013201201007387 */ /* 0x010fe80000100a00 */
[----:B---3--:R3:W-:Y:S04]  /*25370*/  STL.64 [R1+0x1318], R16 ;  /* 0x0013181001007387 */ /* 0x0087e80000100a00 */
[----:B------:R-:W4:Y:S04]  /*25380*/  LDL.LU R12, [R1+0x50] ;  /* 0x00005000010c7983 */ /* 0x000f280000300800 */
[----:B------:R-:W4:Y:S04]  /*25390*/  LDL.LU R13, [R1+0x54] ;  /* 0x00005400010d7983 */ /* 0x000f280000300800 */
[----:B------:R-:W4:Y:S04]  /*253a0*/  LDL.LU R14, [R1+0x58] ;  /* 0x00005800010e7983 */ /* 0x000f280000300800 */
[----:B------:R-:W4:Y:S04]  /*253b0*/  LDL.LU R15, [R1+0x5c] ;  /* 0x00005c00010f7983 */ /* 0x000f280000300800 */
[----:B--2---:R-:W2:Y:S04]  /*253c0*/  LDL.LU R4, [R1+0x60] ;  /* 0x0000600001047983 */ /* 0x004ea80000300800 */
[----:B------:R-:W2:Y:S04]  /*253d0*/  LDL.LU R5, [R1+0x64] ;  /* 0x0000640001057983 */ /* 0x000ea80000300800 */
[----:B------:R-:W2:Y:S04]  /*253e0*/  LDL.LU R6, [R1+0x68] ;  /* 0x0000680001067983 */ /* 0x000ea80000300800 */
[----:B------:R-:W2:Y:S04]  /*253f0*/  LDL.LU R7, [R1+0x6c] ;  /* 0x00006c0001077983 */ /* 0x000ea80000300800 */
[----:B---3--:R-:W3:Y:S04]  /*25400*/  LDL.LU R16, [R1+0x70] ;  /* 0x0000700001107983 */ /* 0x008ee80000300800 */
[----:B------:R-:W3:Y:S04]  /*25410*/  LDL.LU R17, [R1+0x74] ;  /* 0x0000740001117983 */ /* 0x000ee80000300800 */
[----:B------:R-:W3:Y:S04]  /*25420*/  LDL.LU R18, [R1+0x78] ;  /* 0x0000780001127983 */ /* 0x000ee80000300800 */
[----:B------:R-:W3:Y:S04]  /*25430*/  LDL.LU R19, [R1+0x7c] ;  /* 0x00007c0001137983 */ /* 0x000ee80000300800 */
[----:B------:R-:W4:Y:S04]  /*25440*/  LDL.LU R24, [R1+0x40] ;  /* 0x0000400001187983 */ /* 0x000f280000300800 */
[----:B------:R-:W4:Y:S04]  /*25450*/  LDL.LU R25, [R1+0x44] ;  /* 0x0000440001197983 */ /* 0x000f280000300800 */
[----:B------:R-:W4:Y:S04]  /*25460*/  LDL.LU R26, [R1+0x48] ;  /* 0x00004800011a7983 */ /* 0x000f280000300800 */
[----:B------:R-:W4:Y:S04]  /*25470*/  LDL.LU R27, [R1+0x4c] ;  /* 0x00004c00011b7983 */ /* 0x000f280000300800 */
[----:B------:R-:W-:Y:S04]  /*25480*/  STL.64 [R1+0x12c0], R22 ;  /* 0x0012c01601007387 */ /* 0x000fe80000100a00 */
[----:B------:R0:W-:Y:S04]  /*25490*/  STL.64 [R1+0x12b8], R20 ;  /* 0x0012b81401007387 */ /* 0x0001e80000100a00 */
[----:B0-----:R-:W4:Y:S04]  /*254a0*/  LDL.LU R20, [R1] ;  /* 0x0000000001147983 */ /* 0x001f280000300800 */
[----:B------:R-:W4:Y:S04]  /*254b0*/  LDL.LU R21, [R1+0x4] ;  /* 0x0000040001157983 */ /* 0x000f280000300800 */
[----:B------:R-:W4:Y:S04]  /*254c0*/  LDL.LU R22, [R1+0x8] ;  /* 0x0000080001167983 */ /* 0x000f280000300800 */
[----:B------:R-:W4:Y:S04]  /*254d0*/  LDL.LU R23, [R1+0xc] ;  /* 0x00000c0001177983 */ /* 0x000f280000300800 */
[----:B------:R0:W-:Y:S04]  /*254e0*/  STL.64 [R1+0x12b0], R10 ;  /* 0x0012b00a01007387 */ /* 0x0001e80000100a00 */
[----:B------:R1:W-:Y:S01]  /*254f0*/  STL.64 [R1+0x12a8], R8 ;  /* 0x0012a80801007387 */ /* 0x0003e20000100a00 */
[----:B0-----:R-:W-:Y:S01]  /*25500*/  IMAD.MOV.U32 R11, RZ, RZ, R2 ;  /* 0x000000ffff0b7224 */ /* 0x001fe200078e0002 */
[----:B------:R-:W-:Y:S01]  /*25510*/  LOP3.LUT R2, R0, 0x7f, RZ, 0xc0, !PT ;  /* 0x0000007f00027812 */ /* 0x000fe200078ec0ff */
[----:B-1----:R-:W-:-:S02]  /*25520*/  IMAD.SHL.U32 R0, R28, 0x800, RZ ;  /* 0x000008001c007824 */ /* 0x002fc400078e00ff */
[----:B------:R-:W-:Y:S01]  /*25530*/  IMAD.MOV.U32 R10, RZ, RZ, R3 ;  /* 0x000000ffff0a7224 */ /* 0x000fe200078e0003 */
[----:B------:R-:W4:Y:S02]  /*25540*/  LDL.LU R8, [R1+0x10] ;  /* 0x0000100001087983 */ /* 0x000f240000300800 */
[----:B------:R-:W-:Y:S01]  /*25550*/  LOP3.LUT R0, R0, 0x3000, RZ, 0xc0, !PT ;  /* 0x0000300000007812 */ /* 0x000fe200078ec0ff */
[----:B------:R-:W-:Y:S01]  /*25560*/  IMAD.SHL.U32 R3, R28, 0x20, RZ ;  /* 0x000000201c037824 */ /* 0x000fe200078e00ff */
[----:B------:R-:W4:Y:S03]  /*25570*/  LDL.LU R9, [R1+0x14] ;  /* 0x0000140001097983 */ /* 0x000f260000300800 */
[----:B------:R-:W-:Y:S01]  /*25580*/  IMAD R0, R2, 0x10, R0 ;  /* 0x0000001002007824 */ /* 0x000fe200078e0200 */
[----:B------:R-:W-:Y:S01]  /*25590*/  STL [R1+0x10cc], R29 ;  /* 0x0010cc1d01007387 */ /* 0x000fe20000100800 */
[----:B------:R-:W-:-:S05]  /*255a0*/  IMAD.SHL.U32 R2, R28, 0x200, RZ ;  /* 0x000002001c027824 */ /* 0x000fca00078e00ff */
[----:B------:R-:W-:-:S04]  /*255b0*/  LOP3.LUT R2, R2, 0x3000, RZ, 0xc0, !PT ;  /* 0x0000300002027812 */ /* 0x000fc800078ec0ff */
[----:B------:R-:W-:Y:S01]  /*255c0*/  LOP3.LUT R2, R2, 0x60, R3, 0xf8, !PT ;  /* 0x0000006002027812 */ /* 0x000fe200078ef803 */
[C---:B------:R-:W-:Y:S02]  /*255d0*/  IMAD.SHL.U32 R3, R28.reuse, 0x4, RZ ;  /* 0x000000041c037824 */ /* 0x040fe400078e00ff */
[----:B------:R-:W-:-:S03]  /*255e0*/  IMAD.SHL.U32 R28, R28, 0x40, RZ ;  /* 0x000000401c1c7824 */ /* 0x000fc600078e00ff */
[----:B------:R-:W-:Y:S02]  /*255f0*/  LOP3.LUT R2, R2, 0x170, R3, 0x78, !PT ;  /* 0x0000017002027812 */ /* 0x000fe400078e7803 */
[----:B------:R-:W-:Y:S01]  /*25600*/  LOP3.LUT R3, R28, 0x800, RZ, 0xc0, !PT ;  /* 0x000008001c037812 */ /* 0x000fe200078ec0ff */
[----:B------:R-:W-:Y:S04]  /*25610*/  STL [R1+0x10d0], R28 ;  /* 0x0010d01c01007387 */ /* 0x000fe80000100800 */
[----:B------:R-:W-:-:S05]  /*25620*/  IMAD.IADD R2, R3, 0x1, R2 ;  /* 0x0000000103027824 */ /* 0x000fca00078e0202 */
[----:B--2---:R-:W-:Y:S04]  /*25630*/  STS.128 [R2+0x80], R4 ;  /* 0x0000800402007388 */ /* 0x004fe80000000c00 */
[----:B---3--:R0:W-:Y:S04]  /*25640*/  STS.128 [R2], R16 ;  /* 0x0000001002007388 */ /* 0x0081e80000000c00 */
[----:B0-----:R-:W2:Y:S04]  /*25650*/  LDL.LU.64 R18, [R1+0x1320] ;  /* 0x0013200001127983 */ /* 0x001ea80000300a00 */
[----:B------:R-:W2:Y:S04]  /*25660*/  LDL.LU.64 R16, [R1+0x1318] ;  /* 0x0013180001107983 */ /* 0x000ea80000300a00 */
[----:B------:R-:W3:Y:S04]  /*25670*/  LDL.LU.64 R6, [R1+0x1310] ;  /* 0x0013100001067983 */ /* 0x000ee80000300a00 */
[----:B------:R-:W3:Y:S04]  /*25680*/  LDL.LU.64 R4, [R1+0x1308] ;  /* 0x0013080001047983 */ /* 0x000ee80000300a00 */
[----:B----4-:R0:W-:Y:S04]  /*25690*/  STS.128 [R2+0x200], R12 ;  /* 0x0002000c02007388 */ /* 0x0101e80000000c00 */
[----:B------:R1:W-:Y:S04]  /*256a0*/  STS.128 [R2+0x280], R24 ;  /* 0x0002801802007388 */ /* 0x0003e80000000c00 */
[----:B------:R-:W-:Y:S04]  /*256b0*/  STS.128 [R2+0x680], R20 ;  /* 0x0006801402007388 */ /* 0x000fe80000000c00 */
[----:B0-----:R-:W4:Y:S04]  /*256c0*/  LDL.LU.64 R14, [R1+0x1300] ;  /* 0x00130000010e7983 */ /* 0x001f280000300a00 */
[----:B------:R-:W4:Y:S04]  /*256d0*/  LDL.LU.64 R12, [R1+0x12f8] ;  /* 0x0012f800010c7983 */ /* 0x000f280000300a00 */
[----:B-1----:R-:W4:Y:S04]  /*256e0*/  LDL.LU.64 R26, [R1+0x12f0] ;  /* 0x0012f000011a7983 */ /* 0x002f280000300a00 */
[----:B------:R-:W4:Y:S04]  /*256f0*/  LDL.LU.64 R24, [R1+0x12e8] ;  /* 0x0012e80001187983 */ /* 0x000f280000300a00 */
[----:B------:R0:W-:Y:S02]  /*25700*/  STS.128 [R2+0x600], R8 ;  /* 0x0006000802007388 */ /* 0x0001e40000000c00 */
[----:B0-----:R-:W-:-:S02]  /*25710*/  LOP3.LUT R8, R0, 0x20, RZ, 0x3c, !PT ;  /* 0x0000002000087812 */ /* 0x001fc400078e3cff */
[C---:B------:R-:W-:Y:S01]  /*25720*/  LOP3.LUT R29, R0.reuse, 0x40, RZ, 0x3c, !PT ;  /* 0x00000040001d7812 */ /* 0x040fe200078e3cff */
[----:B--2---:R0:W-:Y:S04]  /*25730*/  STS.128 [R2+0x400], R16 ;  /* 0x0004001002007388 */ /* 0x0041e80000000c00 */
[----:B---3--:R1:W-:Y:S04]  /*25740*/  STS.128 [R2+0x480], R4 ;  /* 0x0004800402007388 */ /* 0x0083e80000000c00 */
[----:B------:R-:W-:Y:S06]  /*25750*/  BAR.SYNC.DEFER_BLOCKING 0x0 ;  /* 0x0000000000007b1d */ /* 0x000fec0000010000 */
[----:B0-----:R-:W2:Y:S04]  /*25760*/  LDL.LU.64 R18, [R1+0x12e0] ;  /* 0x0012e00001127983 */ /* 0x001ea80000300a00 */
[----:B------:R-:W2:Y:S04]  /*25770*/  LDL.LU.64 R16, [R1+0x12d8] ;  /* 0x0012d80001107983 */ /* 0x000ea80000300a00 */
[----:B-1----:R-:W3:Y:S04]  /*25780*/  LDL.LU.64 R6, [R1+0x12d0] ;  /* 0x0012d00001067983 */ /* 0x002ee80000300a00 */
[----:B------:R-:W3:Y:S01]  /*25790*/  LDL.LU.64 R4, [R1+0x12c8] ;  /* 0x0012c80001047983 */ /* 0x000ee20000300a00 */
[----:B------:R-:W-:-:S03]  /*257a0*/  LOP3.LUT R3, R0, 0x60, RZ, 0x3c, !PT ;  /* 0x0000006000037812 */ /* 0x000fc600078e3cff */
[----:B------:R-:W0:Y:S04]  /*257b0*/  LDS.128 R20, [R0] ;  /* 0x0000000000147984 */ /* 0x000e280000000c00 */
[----:B0-----:R-:W-:Y:S04]  /*257c0*/  STL.64 [R1+0x30], R20 ;  /* 0x0000301401007387 */ /* 0x001fe80000100a00 */
[----:B------:R-:W-:Y:S04]  /*257d0*/  STL.64 [R1+0x38], R22 ;  /* 0x0000381601007387 */ /* 0x000fe80000100a00 */
[----:B------:R-:W0:Y:S04]  /*257e0*/  LDS.128 R20, [R0+0x800] ;  /* 0x0008000000147984 */ /* 0x000e280000000c00 */
[----:B0-----:R-:W-:Y:S04]  /*257f0*/  STL.64 [R1+0x150], R20 ;  /* 0x0001501401007387 */ /* 0x001fe80000100a00 */
[----:B------:R-:W-:Y:S04]  /*25800*/  STL.64 [R1+0x158], R22 ;  /* 0x0001581601007387 */ /* 0x000fe80000100a00 */
[----:B------:R-:W0:Y:S04]  /*25810*/  LDS.128 R20, [R8] ;  /* 0x0000000008147984 */ /* 0x000e280000000c00 */
[----:B------:R-:W1:Y:S04]  /*25820*/  LDS.128 R8, [R8+0x800] ;  /* 0x0008000008087984 */ /* 0x000e680000000c00 */
[----:B0-----:R-:W-:Y:S04]  /*25830*/  STL.64 [R1+0x40], R20 ;  /* 0x0000401401007387 */ /* 0x001fe80000100a00 */
[----:B------:R0:W-:Y:S04]  /*25840*/  STL.64 [R1+0x48], R22 ;  /* 0x0000481601007387 */ /* 0x0001e80000100a00 */
[----:B0-----:R-:W3:Y:S04]  /*25850*/  LDL.LU.64 R22, [R1+0x12c0] ;  /* 0x0012c00001167983 */ /* 0x001ee80000300a00 */
[----:B------:R-:W3:Y:S04]  /*25860*/  LDL.LU.64 R20, [R1+0x12b8] ;  /* 0x0012b80001147983 */ /* 0x000ee80000300a00 */
[----:B-1----:R-:W-:Y:S04]  /*25870*/  STL.64 [R1+0x160], R8 ;  /* 0x0001600801007387 */ /* 0x002fe80000100a00 */
[----:B------:R-:W-:Y:S04]  /*25880*/  STL.64 [R1+0x168], R10 ;  /* 0x0001680a01007387 */ /* 0x000fe80000100a00 */
[----:B------:R-:W0:Y:S04]  /*25890*/  LDS.128 R8, [R29] ;  /* 0x000000001d087984 */ /* 0x000e280000000c00 */
[----:B0-----:R-:W-:Y:S04]  /*258a0*/  STL.64 [R1+0x70], R8 ;  /* 0x0000700801007387 */ /* 0x001fe80000100a00 */
[----:B------:R-:W-:Y:S04]  /*258b0*/  STL.64 [R1+0x78], R10 ;  /* 0x0000780a01007387 */ /* 0x000fe80000100a00 */
[----:B------:R-:W0:Y:S04]  /*258c0*/  LDS.128 R8, [R29+0x800] ;  /* 0x000800001d087984 */ /* 0x000e280000000c00 */
[----:B0-----:R-:W-:Y:S04]  /*258d0*/  STL.64 [R1+0x170], R8 ;  /* 0x0001700801007387 */ /* 0x001fe80000100a00 */
[----:B------:R-:W-:Y:S04]  /*258e0*/  STL.64 [R1+0x178], R10 ;  /* 0x0001780a01007387 */ /* 0x000fe80000100a00 */
[----:B------:R-:W0:Y:S04]  /*258f0*/  LDS.128 R8, [R3] ;  /* 0x0000000003087984 */ /* 0x000e280000000c00 */
[----:B0-----:R-:W-:Y:S01]  /*25900*/  STL [R1+0x144], R9 ;  /* 0x0001440901007387 */ /* 0x001fe20000100800 */
[----:B------:R-:W-:-:S03]  /*25910*/  IMAD.MOV.U32 R28, RZ, RZ, R8 ;  /* 0x000000ffff1c7224 */ /* 0x000fc600078e0008 */
[----:B------:R-:W-:Y:S04]  /*25920*/  STL.64 [R1+0x148], R10 ;  /* 0x0001480a01007387 */ /* 0x000fe80000100a00 */
[----:B------:R-:W0:Y:S04]  /*25930*/  LDS.128 R8, [R3+0x800] ;  /* 0x0008000003087984 */ /* 0x000e280000000c00 */
[----:B------:R-:W-:Y:S06]  /*25940*/  BAR.SYNC.DEFER_BLOCKING 0x0 ;  /* 0x0000000000007b1d */ /* 0x000fec0000010000 */
[----:B------:R-:W-:Y:S04]  /*25950*/  STL [R1+0x10d4], R28 ;  /* 0x0010d41c01007387 */ /* 0x000fe80000100800 */
[----:B----4-:R-:W-:Y:S04]  /*25960*/  STS.128 [R2], R12 ;  /* 0x0000000c02007388 */ /* 0x010fe80000000c00 */
[----:B0-----:R-:W-:Y:S04]  /*25970*/  STL.64 [R1+0x180], R8 ;  /* 0x0001800801007387 */ /* 0x001fe80000100a00 */
[----:B------:R0:W-:Y:S04]  /*25980*/  STL.64 [R1+0x188], R10 ;  /* 0x0001880a01007387 */ /* 0x0001e80000100a00 */
[----:B0-----:R-:W4:Y:S04]  /*25990*/  LDL.LU.64 R10, [R1+0x12b0] ;  /* 0x0012b000010a7983 */ /* 0x001f280000300a00 */
[----:B------:R-:W4:Y:S04]  /*259a0*/  LDL.LU.64 R8, [R1+0x12a8] ;  /* 0x0012a80001087983 */ /* 0x000f280000300a00 */
[----:B------:R-:W3:Y:S04]  /*259b0*/  LDL.LU R12, [R1+0x110] ;  /* 0x00011000010c7983 */ /* 0x000ee80000300800 */
[----:B------:R-:W3:Y:S04]  /*259c0*/  LDL.LU R13, [R1+0x114] ;  /* 0x00011400010d7983 */ /* 0x000ee80000300800 */
[----:B------:R-:W3:Y:S04]  /*259d0*/  LDL.LU R14, [R1+0x118] ;  /* 0x00011800010e7983 */ /* 0x000ee80000300800 */
[----:B------:R-:W3:Y:S04]  /*259e0*/  LDL.LU R15, [R1+0x11c] ;  /* 0x00011c00010f7983 */ /* 0x000ee80000300800 */
[----:B--2---:R0:W-:Y:S04]  /*259f0*/  STS.128 [R2+0x200], R16 ;  /* 0x0002001002007388 */ /* 0x0041e80000000c00 */
[----:B------:R1:W-:Y:S04]  /*25a00*/  STS.128 [R2+0x80], R24 ;  /* 0x0000801802007388 */ /* 0x0003e80000000c00 */
[----:B---3--:R-:W-:Y:S04]  /*25a10*/  STL.64 [R1+0x1278], R14 ;  /* 0x0012780e01007387 */ /* 0x008fe80000100a00 */
[----:B------:R-:W-:Y:S04]  /*25a20*/  STL.64 [R1+0x1270], R12 ;  /* 0x0012700c01007387 */ /* 0x000fe80000100a00 */
[----:B------:R2:W-:Y:S04]  /*25a30*/  STL [R1+0x12a0], R27 ;  /* 0x0012a01b01007387 */ /* 0x0005e80000100800 */
[----:B0-----:R-:W3:Y:S04]  /*25a40*/  LDL.LU R16, [R1+0x100] ;  /* 0x0001000001107983 */ /* 0x001ee80000300800 */
[----:B------:R-:W3:Y:S04]  /*25a50*/  LDL.LU R17, [R1+0x104] ;  /* 0x0001040001117983 */ /* 0x000ee80000300800 */
[----:B------:R-:W3:Y:S04]  /*25a60*/  LDL.LU R18, [R1+0x108] ;  /* 0x0001080001127983 */ /* 0x000ee80000300800 */
[----:B------:R-:W3:Y:S04]  /*25a70*/  LDL.LU R19, [R1+0x10c] ;  /* 0x00010c0001137983 */ /* 0x000ee80000300800 */
[----:B-1----:R-:W4:Y:S04]  /*25a80*/  LDL.LU R24, [R1+0x80] ;  /* 0x0000800001187983 */ /* 0x002f280000300800 */
[----:B------:R-:W4:Y:S04]  /*25a90*/  LDL.LU R25, [R1+0x84] ;  /* 0x0000840001197983 */ /* 0x000f280000300800 */
[----:B------:R-:W4:Y:S04]  /*25aa0*/  LDL.LU R26, [R1+0x88] ;  /* 0x00008800011a7983 */ /* 0x000f280000300800 */
[----:B--2---:R-:W2:Y:S04]  /*25ab0*/  LDL.LU R27, [R1+0x8c] ;  /* 0x00008c00011b7983 */ /* 0x004ea80000300800 */
[----:B------:R0:W-:Y:S04]  /*25ac0*/  STS.128 [R2+0x280], R4 ;  /* 0x0002800402007388 */ /* 0x0001e80000000c00 */
[----:B------:R1:W-:Y:S04]  /*25ad0*/  STS.128 [R2+0x400], R20 ;  /* 0x0004001402007388 */ /* 0x0003e80000000c00 */
[----:B---3--:R-:W-:Y:S04]  /*25ae0*/  STL.64 [R1+0x1288], R18 ;  /* 0x0012881201007387 */ /* 0x008fe80000100a00 */
[----:B------:R3:W-:Y:S04]  /*25af0*/  STL.64 [R1+0x1280], R16 ;  /* 0x0012801001007387 */ /* 0x0007e80000100a00 */
[----:B0-----:R-:W3:Y:S04]  /*25b00*/  LDL.LU R4, [R1+0xa0] ;  /* 0x0000a00001047983 */ /* 0x001ee80000300800 */
[----:B------:R-:W3:Y:S04]  /*25b10*/  LDL.LU R5, [R1+0xa4] ;  /* 0x0000a40001057983 */ /* 0x000ee80000300800 */
[----:B------:R-:W3:Y:S04]  /*25b20*/  LDL.LU R6, [R1+0xa8] ;  /* 0x0000a80001067983 */ /* 0x000ee80000300800 */
[----:B------:R-:W3:Y:S04]  /*25b30*/  LDL.LU R7, [R1+0xac] ;  /* 0x0000ac0001077983 */ /* 0x000ee80000300800 */
[----:B-1----:R-:W3:Y:S04]  /*25b40*/  LDL.LU R20, [R1+0xf0] ;  /* 0x0000f00001147983 */ /* 0x002ee80000300800 */
[----:B------:R-:W3:Y:S04]  /*25b50*/  LDL.LU R21, [R1+0xf4] ;  /* 0x0000f40001157983 */ /* 0x000ee80000300800 */
[----:B------:R-:W3:Y:S04]  /*25b60*/  LDL.LU R22, [R1+0xf8] ;  /* 0x0000f80001167983 */ /* 0x000ee80000300800 */
[----:B------:R-:W3:Y:S04]  /*25b70*/  LDL.LU R23, [R1+0xfc] ;  /* 0x0000fc0001177983 */ /* 0x000ee80000300800 */
[----:B----4-:R-:W-:Y:S04]  /*25b80*/  STS.128 [R2+0x480], R8 ;  /* 0x0004800802007388 */ /* 0x010fe80000000c00 */
[----:B--2---:R-:W-:Y:S04]  /*25b90*/  STS.128 [R2+0x600], R24 ;  /* 0x0006001802007388 */ /* 0x004fe80000000c00 */
[----:B---3--:R-:W-:Y:S04]  /*25ba0*/  STL.64 [R1+0x1298], R22 ;  /* 0x0012981601007387 */ /* 0x008fe80000100a00 */
[----:B------:R0:W-:Y:S04]  /*25bb0*/  STL.64 [R1+0x1290], R20 ;  /* 0x0012901401007387 */ /* 0x0001e80000100a00 */
[----:B------:R-:W2:Y:S04]  /*25bc0*/  LDL.LU R12, [R1+0xc0] ;  /* 0x0000c000010c7983 */ /* 0x000ea80000300800 */
[----:B------:R-:W2:Y:S04]  /*25bd0*/  LDL.LU R13, [R1+0xc4] ;  /* 0x0000c400010d7983 */ /* 0x000ea80000300800 */
[----:B------:R-:W2:Y:S04]  /*25be0*/  LDL.LU R14, [R1+0xc8] ;  /* 0x0000c800010e7983 */ /* 0x000ea80000300800 */
[----:B------:R-:W2:Y:S04]  /*25bf0*/  LDL.LU R15, [R1+0xcc] ;  /* 0x0000cc00010f7983 */ /* 0x000ea80000300800 */
[----:B------:R-:W3:Y:S04]  /*25c00*/  LDL.LU R16, [R1+0xb0] ;  /* 0x0000b00001107983 */ /* 0x000ee80000300800 */
[----:B------:R-:W3:Y:S04]  /*25c10*/  LDL.LU R17, [R1+0xb4] ;  /* 0x0000b40001117983 */ /* 0x000ee80000300800 */
[----:B------:R-:W3:Y:S04]  /*25c20*/  LDL.LU R18, [R1+0xb8] ;  /* 0x0000b80001127983 */ /* 0x000ee80000300800 */
[----:B------:R-:W3:Y:S04]  /*25c30*/  LDL.LU R19, [R1+0xbc] ;  /* 0x0000bc0001137983 */ /* 0x000ee80000300800 */
[----:B0-----:R-:W4:Y:S04]  /*25c40*/  LDL.LU R20, [R1+0x90] ;  /* 0x0000900001147983 */ /* 0x001f280000300800 */
[----:B------:R-:W4:Y:S04]  /*25c50*/  LDL.LU R21, [R1+0x94] ;  /* 0x0000940001157983 */ /* 0x000f280000300800 */
[----:B------:R-:W4:Y:S04]  /*25c60*/  LDL.LU R22, [R1+0x98] ;  /* 0x0000980001167983 */ /* 0x000f280000300800 */
[----:B------:R-:W4:Y:S04]  /*25c70*/  LDL.LU R23, [R1+0x9c] ;  /* 0x00009c0001177983 */ /* 0x000f280000300800 */
[----:B------:R-:W2:Y:S04]  /*25c80*/  LDL.LU R8, [R1+0xe0] ;  /* 0x0000e00001087983 */ /* 0x000ea80000300800 */
[----:B------:R-:W2:Y:S04]  /*25c90*/  LDL.LU R9, [R1+0xe4] ;  /* 0x0000e40001097983 */ /* 0x000ea80000300800 */
[----:B------:R-:W2:Y:S04]  /*25ca0*/  LDL.LU R10, [R1+0xe8] ;  /* 0x0000e800010a7983 */ /* 0x000ea80000300800 */
[----:B------:R-:W2:Y:S04]  /*25cb0*/  LDL.LU R11, [R1+0xec] ;  /* 0x0000ec00010b7983 */ /* 0x000ea80000300800 */
[----:B------:R-:W2:Y:S04]  /*25cc0*/  LDL.LU R27, [R1+0x12a0] ;  /* 0x0012a000011b7983 */ /* 0x000ea80000300800 */
[----:B------:R-:W-:Y:S04]  /*25cd0*/  STS.128 [R2+0x680], R4 ;  /* 0x0006800402007388 */ /* 0x000fe80000000c00 */
[----:B------:R-:W-:Y:S06]  /*25ce0*/  BAR.SYNC.DEFER_BLOCKING 0x0 ;  /* 0x0000000000007b1d */ /* 0x000fec0000010000 */
[----:B------:R-:W0:Y:S01]  /*25cf0*/  LDS.128 R4, [R0] ;  /* 0x0000000000047984 */ /* 0x000e220000000c00 */
[----:B------:R-:W-:-:S03]  /*25d00*/  LOP3.LUT R28, R0, 0x20, RZ, 0x3c, !PT ;  /* 0x00000020001c7812 */ /* 0x000fc600078e3cff */
[----:B0-----:R-:W-:Y:S01]  /*25d10*/  STL [R1+0x4], R5 ;  /* 0x0000040501007387 */ /* 0x001fe20000100800 */
[----:B------:R-:W-:-:S03]  /*25d20*/  IMAD.MOV.U32 R25, RZ, RZ, R4 ;  /* 0x000000ffff197224 */ /* 0x000fc600078e0004 */
[----:B------:R-:W-:Y:S04]  /*25d30*/  STL.64 [R1+0x8], R6 ;  /* 0x0000080601007387 */ /* 0x000fe80000100a00 */
[----:B------:R-:W0:Y:S04]  /*25d40*/  LDS.128 R4, [R0+0x800] ;  /* 0x0008000000047984 */ /* 0x000e280000000c00 */
[----:B--2---:R-:W-:Y:S04]  /*25d50*/  STL [R1+0x1114], R27 ;  /* 0x0011141b01007387 */ /* 0x004fe80000100800 */
[----:B------:R1:W-:Y:S04]  /*25d60*/  STL [R1+0x1110], R25 ;  /* 0x0011101901007387 */ /* 0x0003e80000100800 */
[----:B------:R-:W2:Y:S04]  /*25d70*/  LDL.LU R24, [R1+0xd0] ;  /* 0x0000d00001187983 */ /* 0x000ea80000300800 */
[----:B-1----:R-:W2:Y:S04]  /*25d80*/  LDL.LU R25, [R1+0xd4] ;  /* 0x0000d40001197983 */ /* 0x002ea80000300800 */
[----:B------:R-:W2:Y:S04]  /*25d90*/  LDL.LU R26, [R1+0xd8] ;  /* 0x0000d800011a7983 */ /* 0x000ea80000300800 */
[----:B------:R-:W2:Y:S04]  /*25da0*/  LDL.LU R27, [R1+0xdc] ;  /* 0x0000dc00011b7983 */ /* 0x000ea80000300800 */
[----:B0-----:R-:W-:Y:S04]  /*25db0*/  STL.64 [R1+0x60], R4 ;  /* 0x0000600401007387 */ /* 0x001fe80000100a00 */
[----:B------:R-:W-:Y:S04]  /*25dc0*/  STL.64 [R1+0x68], R6 ;  /* 0x0000680601007387 */ /* 0x000fe80000100a00 */
[----:B------:R-:W0:Y:S04]  /*25dd0*/  LDS.128 R4, [R28] ;  /* 0x000000001c047984 */ /* 0x000e280000000c00 */
[----:B0-----:R-:W-:Y:S04]  /*25de0*/  STL.64 [R1+0x20], R4 ;  /* 0x0000200401007387 */ /* 0x001fe80000100a00 */
[----:B------:R-:W-:Y:S04]  /*25df0*/  STL.64 [R1+0x28], R6 ;  /* 0x0000280601007387 */ /* 0x000fe80000100a00 */
[----:B------:R-:W0:Y:S04]  /*25e00*/  LDS.128 R4, [R28+0x800] ;  /* 0x000800001c047984 */ /* 0x000e280000000c00 */
[----:B0-----:R-:W-:Y:S04]  /*25e10*/  STL.64 [R1+0xa0], R4 ;  /* 0x0000a00401007387 */ /* 0x001fe80000100a00 */
[----:B------:R-:W-:Y:S04]  /*25e20*/  STL.64 [R1+0xa8], R6 ;  /* 0x0000a80601007387 */ /* 0x000fe80000100a00 */
[----:B------:R-:W0:Y:S02]  /*25e30*/  LDS.128 R4, [R29] ;  /* 0x000000001d047984 */ /* 0x000e240000000c00 */
[----:B0-----:R-:W-:-:S02]  /*25e40*/  IMAD.MOV.U32 R28, RZ, RZ, R4 ;  /* 0x000000ffff1c7224 */ /* 0x001fc400078e0004 */
[----:B------:R-:W-:Y:S04]  /*25e50*/  STL [R1+0x14], R5 ;  /* 0x0000140501007387 */ /* 0x000fe80000100800 */
[----:B------:R-:W-:Y:S04]  /*25e60*/  STL.64 [R1+0x18], R6 ;  /* 0x0000180601007387 */ /* 0x000fe80000100a00 */
[----:B------:R0:W-:Y:S02]  /*25e70*/  STL [R1+0x10d8], R28 ;  /* 0x0010d81c01007387 */ /* 0x0001e40000100800 */
[----:B0-----:R-:W-:-:S05]  /*25e80*/  LOP3.LUT R28, R0, 0x40, RZ, 0x3c, !PT ;  /* 0x00000040001c7812 */ /* 0x001fca00078e3cff */
        /* <DEDUP_REMOVED lines=9> */
[----:B----4-:R1:W-:Y:S04]  /*25f20*/  STS.128 [R2], R20 ;  /* 0x0000001402007388 */ /* 0x0103e80000000c00 */
[----:B---3--:R3:W-:Y:S04]  /*25f30*/  STS.128 [R2+0x80], R16 ;  /* 0x0000801002007388 */ /* 0x0087e80000000c00 */
[----:B0-----:R-:W-:Y:S04]  /*25f40*/  STL [R1+0x10c8], R6 ;  /* 0x0010c80601007387 */ /* 0x001fe80000100800 */
[----:B------:R-:W-:Y:S04]  /*25f50*/  STL [R1+0x10c4], R7 ;  /* 0x0010c40701007387 */ /* 0x000fe80000100800 */
[----:B-1----:R-:W4:Y:S04]  /*25f60*/  LDL.LU.64 R22, [R1+0x1298] ;  /* 0x0012980001167983 */ /* 0x002f280000300a00 */
[----:B------:R-:W4:Y:S04]  /*25f70*/  LDL.LU.64 R20, [R1+0x1290] ;  /* 0x0012900001147983 */ /* 0x000f280000300a00 */
[----:B---3--:R-:W3:Y:S04]  /*25f80*/  LDL.LU.64 R18, [R1+0x1288] ;  /* 0x0012880001127983 */ /* 0x008ee80000300a00 */
[----:B------:R-:W3:Y:S04]  /*25f90*/  LDL.LU.64 R16, [R1+0x1280] ;  /* 0x0012800001107983 */ /* 0x000ee80000300a00 */
[----:B------:R0:W-:Y:S04]  /*25fa0*/  STS.128 [R2+0x200], R12 ;  /* 0x0002000c02007388 */ /* 0x0001e80000000c00 */
[----:B0-----:R-:W3:Y:S04]  /*25fb0*/  LDL.LU.64 R14, [R1+0x1278] ;  /* 0x00127800010e7983 */ /* 0x001ee80000300a00 */
[----:B------:R-:W3:Y:S01]  /*25fc0*/  LDL.LU.64 R12, [R1+0x1270] ;  /* 0x00127000010c7983 */ /* 0x000ee20000300a00 */
[----:B------:R-:W-:-:S03]  /*25fd0*/  LOP3.LUT R6, R0, 0x20, RZ, 0x3c, !PT ;  /* 0x0000002000067812 */ /* 0x000fc600078e3cff */
[----:B--2---:R-:W-:Y:S04]  /*25fe0*/  STS.128 [R2+0x280], R24 ;  /* 0x0002801802007388 */ /* 0x004fe80000000c00 */
[----:B------:R-:W-:Y:S04]  /*25ff0*/  STS.128 [R2+0x400], R8 ;  /* 0x0004000802007388 */ /* 0x000fe80000000c00 */
[----:B----4-:R-:W-:Y:S04]  /*26000*/  STS.128 [R2+0x480], R20 ;  /* 0x0004801402007388 */ /* 0x010fe80000000c00 */
[----:B---3--:R-:W-:Y:S04]  /*26010*/  STS.128 [R2+0x600], R16 ;  /* 0x0006001002007388 */ /* 0x008fe80000000c00 */
[----:B------:R-:W-:Y:S04]  /*26020*/  STS.128 [R2+0x680], R12 ;  /* 0x0006800c02007388 */ /* 0x000fe80000000c00 */
[----:B------:R-:W-:Y:S06]  /*26030*/  BAR.SYNC.DEFER_BLOCKING 0x0 ;  /* 0x0000000000007b1d */ /* 0x000fec0000010000 */
[----:B------:R-:W0:Y:S04]  /*26040*/  LDS.128 R16, [R0] ;  /* 0x0000000000107984 */ /* 0x000e280000000c00 */
[----:B------:R-:W1:Y:S04]  /*26050*/  LDS.128 R12, [R0+0x800] ;  /* 0x00080000000c7984 */ /* 0x000e680000000c00 */
[----:B------:R-:W2:Y:S04]  /*26060*/  LDS.128 R8, [R6] ;  /* 0x0000000006087984 */ /* 0x000ea80000000c00 */
[----:B0-----:R0:W-:Y:S04]  /*26070*/  STL.64 [R1+0xc0], R16 ;  /* 0x0000c01001007387 */ /* 0x0011e80000100a00 */
[----:B------:R3:W-:Y:S04]  /*26080*/  STL.64 [R1+0xc8], R18 ;  /* 0x0000c81201007387 */ /* 0x0007e80000100a00 */
[----:B0-----:R-:W4:Y:S04]  /*26090*/  LDL.LU R16, [R1+0x480] ;  /* 0x0004800001107983 */ /* 0x001f280000300800 */
[----:B-1----:R-:W-:Y:S04]  /*260a0*/  STL.64 [R1+0x1d0], R12 ;  /* 0x0001d00c01007387 */ /* 0x002fe80000100a00 */
[----:B------:R-:W-:Y:S04]  /*260b0*/  STL.64 [R1+0x1d8], R14 ;  /* 0x0001d80e01007387 */ /* 0x000fe80000100a00 */
[----:B--2---:R0:W-:Y:S04]  /*260c0*/  STL.64 [R1+0xf0], R8 ;  /* 0x0000f00801007387 */ /* 0x0041e80000100a00 */
[----:B------:R1:W-:Y:S04]  /*260d0*/  STL.64 [R1+0xf8], R10 ;  /* 0x0000f80a01007387 */ /* 0x0003e80000100a00 */
[----:B------:R-:W4:Y:S04]  /*260e0*/  LDL.LU R17, [R1+0x484] ;  /* 0x0004840001117983 */ /* 0x000f280000300800 */
[----:B---3--:R-:W2:Y:S04]  /*260f0*/  LDL.LU R18, [R1+0x488] ;  /* 0x0004880001127983 */ /* 0x008ea80000300800 */
[----:B------:R-:W2:Y:S04]  /*26100*/  LDL.LU R19, [R1+0x48c] ;  /* 0x00048c0001137983 */ /* 0x000ea80000300800 */
[----:B--2---:R-:W-:Y:S04]  /*26110*/  STL.64 [R1+0x11c8], R18 ;  /* 0x0011c81201007387 */ /* 0x004fe80000100a00 */
[----:B----4-:R-:W-:Y:S04]  /*26120*/  STL.64 [R1+0x11c0], R16 ;  /* 0x0011c01001007387 */ /* 0x010fe80000100a00 */
[----:B------:R-:W2:Y:S04]  /*26130*/  LDL.LU R20, [R1+0x400] ;  /* 0x0004000001147983 */ /* 0x000ea80000300800 */
[----:B------:R-:W2:Y:S04]  /*26140*/  LDL.LU R21, [R1+0x404] ;  /* 0x0004040001157983 */ /* 0x000ea80000300800 */
[----:B------:R-:W3:Y:S04]  /*26150*/  LDL.LU R22, [R1+0x408] ;  /* 0x0004080001167983 */ /* 0x000ee80000300800 */
[----:B------:R-:W3:Y:S04]  /*26160*/  LDL.LU R23, [R1+0x40c] ;  /* 0x00040c0001177983 */ /* 0x000ee80000300800 */
[----:B---3--:R-:W-:Y:S04]  /*26170*/  STL.64 [R1+0x11d8], R22 ;  /* 0x0011d81601007387 */ /* 0x008fe80000100a00 */
[----:B--2---:R-:W-:Y:S04]  /*26180*/  STL.64 [R1+0x11d0], R20 ;  /* 0x0011d01401007387 */ /* 0x004fe80000100a00 */
[----:B0-----:R-:W2:Y:S04]  /*26190*/  LDL.LU R8, [R1+0x3f0] ;  /* 0x0003f00001087983 */ /* 0x001ea80000300800 */
[----:B------:R-:W2:Y:S04]  /*261a0*/  LDL.LU R9, [R1+0x3f4] ;  /* 0x0003f40001097983 */ /* 0x000ea80000300800 */
[----:B-1----:R-:W3:Y:S04]  /*261b0*/  LDL.LU R10, [R1+0x3f8] ;  /* 0x0003f800010a7983 */ /* 0x002ee80000300800 */
[----:B------:R-:W3:Y:S04]  /*261c0*/  LDL.LU R11, [R1+0x3fc] ;  /* 0x0003fc00010b7983 */ /* 0x000ee80000300800 */
[----:B---3--:R-:W-:Y:S04]  /*261d0*/  STL.64 [R1+0x11e8], R10 ;  /* 0x0011e80a01007387 */ /* 0x008fe80000100a00 */
[----:B--2---:R0:W-:Y:S04]  /*261e0*/  STL.64 [R1+0x11e0], R8 ;  /* 0x0011e00801007387 */ /* 0x0041e80000100a00 */
[----:B0-----:R-:W2:Y:S04]  /*261f0*/  LDL.LU R8, [R1+0x250] ;  /* 0x0002500001087983 */ /* 0x001ea80000300800 */
[----:B------:R-:W2:Y:S04]  /*26200*/  LDL.LU R9, [R1+0x254] ;  /* 0x0002540001097983 */ /* 0x000ea80000300800 */
[----:B------:R-:W3:Y:S04]  /*26210*/  LDL.LU R10, [R1+0x258] ;  /* 0x00025800010a7983 */ /* 0x000ee80000300800 */
        /* <DEDUP_REMOVED lines=44> */
[----:B--2---:R-:W-:Y:S04]  /*264e0*/  STL.64 [R1+0x1260], R8 ;  /* 0x0012600801007387 */ /* 0x004fe80000100a00 */
[----:B------:R-:W0:Y:S04]  /*264f0*/  LDS.128 R8, [R6+0x800] ;  /* 0x0008000006087984 */ /* 0x000e280000000c00 */
        /* <DEDUP_REMOVED lines=8> */
[----:B------:R-:W4:Y:S04]  /*26580*/  LDL.LU R24, [R1+0x3d0] ;  /* 0x0003d00001187983 */ /* 0x000f280000300800 */
[----:B------:R-:W4:Y:S04]  /*26590*/  LDL.LU R25, [R1+0x3d4] ;  /* 0x0003d40001197983 */ /* 0x000f280000300800 */
[----:B------:R-:W4:Y:S04]  /*265a0*/  LDL.LU R26, [R1+0x3d8] ;  /* 0x0003d800011a7983 */ /* 0x000f280000300800 */
[----:B------:R-:W4:Y:S04]  /*265b0*/  LDL.LU R27, [R1+0x3dc] ;  /* 0x0003dc00011b7983 */ /* 0x000f280000300800 */
[----:B------:R-:W2:Y:S04]  /*265c0*/  LDL.LU R12, [R1+0x490] ;  /* 0x00049000010c7983 */ /* 0x000ea80000300800 */
[----:B------:R-:W2:Y:S04]  /*265d0*/  LDL.LU R13, [R1+0x494] ;  /* 0x00049400010d7983 */ /* 0x000ea80000300800 */
        /* <DEDUP_REMOVED lines=11> */
[----:B0-----:R-:W-:Y:S04]  /*26690*/  STL.64 [R1+0x1a0], R8 ;  /* 0x0001a00801007387 */ /* 0x001fe80000100a00 */
[----:B------:R-:W-:Y:S04]  /*266a0*/  STL.64 [R1+0x1a8], R10 ;  /* 0x0001a80a01007387 */ /* 0x000fe80000100a00 */
[----:B------:R-:W0:Y:S04]  /*266b0*/  LDS.128 R8, [R3+0x800] ;  /* 0x0008000003087984 */ /* 0x000e280000000c00 */
[----:B0-----:R-:W-:Y:S04]  /*266c0*/  STL.64 [R1+0x210], R8 ;  /* 0x0002100801007387 */ /* 0x001fe80000100a00 */
[----:B------:R0:W-:Y:S04]  /*266d0*/  STL.64 [R1+0x218], R10 ;  /* 0x0002180a01007387 */ /* 0x0001e80000100a00 */
[----:B0-----:R-:W2:Y:S04]  /*266e0*/  LDL.LU.64 R10, [R1+0x1268] ;  /* 0x00126800010a7983 */ /* 0x001ea80000300a00 */
[----:B------:R-:W2:Y:S04]  /*266f0*/  LDL.LU.64 R8, [R1+0x1260] ;  /* 0x0012600001087983 */ /* 0x000ea80000300a00 */
[----:B------:R-:W-:Y:S06]  /*26700*/  BAR.SYNC.DEFER_BLOCKING 0x0 ;  /* 0x0000000000007b1d */ /* 0x000fec0000010000 */
[----:B--2---:R0:W-:Y:S04]  /*26710*/  STS.128 [R2], R8 ;  /* 0x0000000802007388 */ /* 0x0041e80000000c00 */
[----:B0-----:R-:W2:Y:S04]  /*26720*/  LDL.LU.64 R10, [R1+0x1258] ;  /* 0x00125800010a7983 */ /* 0x001ea80000300a00 */
[----:B------:R-:W2:Y:S04]  /*26730*/  LDL.LU.64 R8, [R1+0x1250] ;  /* 0x0012500001087983 */ /* 0x000ea80000300a00 */
[----:B--2---:R0:W-:Y:S04]  /*26740*/  STS.128 [R2+0x80], R8 ;  /* 0x0000800802007388 */ /* 0x0041e80000000c00 */
        /* <DEDUP_REMOVED lines=17> */
[----:B--2---:R-:W-:Y:S04]  /*26860*/  STS.128 [R2+0x680], R8 ;  /* 0x0006800802007388 */ /* 0x004fe80000000c00 */
[----:B------:R-:W-:Y:S06]  /*26870*/  BAR.SYNC.DEFER_BLOCKING 0x0 ;  /* 0x0000000000007b1d */ /* 0x000fec0000010000 */
        /* <DEDUP_REMOVED lines=22> */
[----:B------:R-:W-:Y:S06]  /*269e0*/  BAR.SYNC.DEFER_BLOCKING 0x0 ;  /* 0x0000000000007b1d */ /* 0x000fec0000010000 */
[----:B0-----:R-:W-:Y:S04]  /*269f0*/  STL.64 [R1+0x190], R8 ;  /* 0x0001900801007387 */ /* 0x001fe80000100a00 */
[----:B------:R0:W-:Y:S04]  /*26a00*/  STL.64 [R1+0x198], R10 ;  /* 0x0001980a01007387 */ /* 0x0001e80000100a00 */
[----:B0-----:R-:W2:Y:S04]  /*26a10*/  LDL.LU.64 R10, [R1+0x11e8] ;  /* 0x0011e800010a7983 */ /* 0x001ea80000300a00 */
[----:B------:R-:W2:Y:S04]  /*26a20*/  LDL.LU.64 R8, [R1+0x11e0] ;  /* 0x0011e00001087983 */ /* 0x000ea80000300a00 */
[----:B---3--:R0:W-:Y:S04]  /*26a30*/  STS.128 [R2], R20 ;  /* 0x0000001402007388 */ /* 0x0081e80000000c00 */
[----:B------:R1:W-:Y:S04]  /*26a40*/  STS.128 [R2+0x80], R16 ;  /* 0x0000801002007388 */ /* 0x0003e80000000c00 */
[----:B0-----:R-:W3:Y:S04]  /*26a50*/  LDL.LU.64 R22, [R1+0x11d8] ;  /* 0x0011d80001167983 */ /* 0x001ee80000300a00 */
[----:B------:R-:W3:Y:S04]  /*26a60*/  LDL.LU.64 R20, [R1+0x11d0] ;  /* 0x0011d00001147983 */ /* 0x000ee80000300a00 */
[----:B-1----:R-:W3:Y:S04]  /*26a70*/  LDL.LU.64 R18, [R1+0x11c8] ;  /* 0x0011c80001127983 */ /* 0x002ee80000300a00 */
[----:B------:R-:W3:Y:S04]  /*26a80*/  LDL.LU.64 R16, [R1+0x11c0] ;  /* 0x0011c00001107983 */ /* 0x000ee80000300a00 */
[----:B----4-:R-:W-:Y:S04]  /*26a90*/  STS.128 [R2+0x200], R24 ;  /* 0x0002001802007388 */ /* 0x010fe80000000c00 */
[----:B------:R-:W-:Y:S04]  /*26aa0*/  STS.128 [R2+0x600], R12 ;  /* 0x0006000c02007388 */ /* 0x000fe80000000c00 */
[----:B--2---:R0:W-:Y:S04]  /*26ab0*/  STS.128 [R2+0x280], R8 ;  /* 0x0002800802007388 */ /* 0x0041e80000000c00 */
[----:B0-----:R-:W2:Y:S04]  /*26ac0*/  LDL.LU R8, [R1+0x5c0] ;  /* 0x0005c00001087983 */ /* 0x001ea80000300800 */
[----:B------:R-:W2:Y:S04]  /*26ad0*/  LDL.LU R9, [R1+0x5c4] ;  /* 0x0005c40001097983 */ /* 0x000ea80000300800 */
[----:B------:R-:W4:Y:S04]  /*26ae0*/  LDL.LU R10, [R1+0x5c8] ;  /* 0x0005c800010a7983 */ /* 0x000f280000300800 */
[----:B------:R-:W4:Y:S04]  /*26af0*/  LDL.LU R11, [R1+0x5cc] ;  /* 0x0005cc00010b7983 */ /* 0x000f280000300800 */
[----:B---3--:R-:W-:Y:S04]  /*26b00*/  STS.128 [R2+0x480], R16 ;  /* 0x0004801002007388 */ /* 0x008fe80000000c00 */
[----:B------:R-:W-:Y:S04]  /*26b10*/  STS.128 [R2+0x400], R20 ;  /* 0x0004001402007388 */ /* 0x000fe80000000c00 */
[----:B----4-:R-:W-:Y:S04]  /*26b20*/  STL.64 [R1+0x1168], R10 ;  /* 0x0011680a01007387 */ /* 0x010fe80000100a00 */
[----:B--2---:R0:W-:Y:S04]  /*26b30*/  STL.64 [R1+0x1160], R8 ;  /* 0x0011600801007387 */ /* 0x0041e80000100a00 */
[----:B0-----:R-:W2:Y:S04]  /*26b40*/  LDL.LU R8, [R1+0x590] ;  /* 0x0005900001087983 */ /* 0x001ea80000300800 */
[----:B------:R-:W2:Y:S04]  /*26b50*/  LDL.LU R9, [R1+0x594] ;  /* 0x0005940001097983 */ /* 0x000ea80000300800 */
[----:B------:R-:W3:Y:S04]  /*26b60*/  LDL.LU R10, [R1+0x598] ;  /* 0x00059800010a7983 */ /* 0x000ee80000300800 */
[----:B------:R-:W3:Y:S04]  /*26b70*/  LDL.LU R11, [R1+0x59c] ;  /* 0x00059c00010b7983 */ /* 0x000ee80000300800 */
[----:B------:R-:W4:Y:S04]  /*26b80*/  LDL.LU R16, [R1+0x4a0] ;  /* 0x0004a00001107983 */ /* 0x000f280000300800 */
[----:B------:R-:W4:Y:S04]  /*26b90*/  LDL.LU R17, [R1+0x4a4] ;  /* 0x0004a40001117983 */ /* 0x000f280000300800 */
[----:B------:R-:W4:Y:S04]  /*26ba0*/  LDL.LU R18, [R1+0x4a8] ;  /* 0x0004a80001127983 */ /* 0x000f280000300800 */
[----:B------:R-:W4:Y:S04]  /*26bb0*/  LDL.LU R19, [R1+0x4ac] ;  /* 0x0004ac0001137983 */ /* 0x000f280000300800 */
        /* <DEDUP_REMOVED lines=24> */
[----:B----4-:R-:W-:Y:S04]  /*26d40*/  STS.128 [R2+0x680], R16 ;  /* 0x0006801002007388 */ /* 0x010fe80000000c00 */
[----:B------:R-:W-:Y:S06]  /*26d50*/  BAR.SYNC.DEFER_BLOCKING 0x0 ;  /* 0x0000000000007b1d */ /* 0x000fec0000010000 */
[----:B------:R-:W0:Y:S04]  /*26d60*/  LDS.128 R24, [R0] ;  /* 0x0000000000187984 */ /* 0x000e280000000c00 */
[----:B------:R-:W1:Y:S04]  /*26d70*/  LDS.128 R16, [R0+0x800] ;  /* 0x0008000000107984 */ /* 0x000e680000000c00 */
[----:B------:R-:W4:Y:S04]  /*26d80*/  LDS.128 R20, [R6] ;  /* 0x0000000006147984 */ /* 0x000f280000000c00 */
[----:B---3--:R-:W-:Y:S04]  /*26d90*/  STL.64 [R1+0x11b8], R10 ;  /* 0x0011b80a01007387 */ /* 0x008fe80000100a00 */
[----:B--2---:R2:W-:Y:S04]  /*26da0*/  STL.64 [R1+0x11b0], R8 ;  /* 0x0011b00801007387 */ /* 0x0045e80000100a00 */
[----:B--2---:R-:W2:Y:S04]  /*26db0*/  LDL.LU R8, [R1+0x510] ;  /* 0x0005100001087983 */ /* 0x004ea80000300800 */
[----:B------:R-:W2:Y:S04]  /*26dc0*/  LDL.LU R9, [R1+0x514] ;  /* 0x0005140001097983 */ /* 0x000ea80000300800 */
[----:B------:R-:W2:Y:S04]  /*26dd0*/  LDL.LU R10, [R1+0x518] ;  /* 0x00051800010a7983 */ /* 0x000ea80000300800 */
[----:B------:R-:W2:Y:S04]  /*26de0*/  LDL.LU R11, [R1+0x51c] ;  /* 0x00051c00010b7983 */ /* 0x000ea80000300800 */
[----:B------:R-:W3:Y:S04]  /*26df0*/  LDL.LU R12, [R1+0x5d0] ;  /* 0x0005d000010c7983 */ /* 0x000ee80000300800 */
[----:B------:R-:W3:Y:S04]  /*26e00*/  LDL.LU R13, [R1+0x5d4] ;  /* 0x0005d400010d7983 */ /* 0x000ee80000300800 */
[----:B------:R-:W3:Y:S04]  /*26e10*/  LDL.LU R14, [R1+0x5d8] ;  /* 0x0005d800010e7983 */ /* 0x000ee80000300800 */
[----:B------:R-:W3:Y:S04]  /*26e20*/  LDL.LU R15, [R1+0x5dc] ;  /* 0x0005dc00010f7983 */ /* 0x000ee80000300800 */
[----:B0-----:R-:W-:Y:S04]  /*26e30*/  STL.64 [R1+0x260], R24 ;  /* 0x0002601801007387 */ /* 0x001fe80000100a00 */
[----:B------:R-:W-:Y:S04]  /*26e40*/  STL.64 [R1+0x268], R26 ;  /* 0x0002681a01007387 */ /* 0x000fe80000100a00 */
[----:B------:R-:W0:Y:S04]  /*26e50*/  LDS.128 R24, [R6+0x800] ;  /* 0x0008000006187984 */ /* 0x000e280000000c00 */
[----:B-1----:R-:W-:Y:S04]  /*26e60*/  STL.64 [R1+0x2c0], R16 ;  /* 0x0002c01001007387 */ /* 0x002fe80000100a00 */
[----:B------:R-:W-:Y:S04]  /*26e70*/  STL.64 [R1+0x2c8], R18 ;  /* 0x0002c81201007387 */ /* 0x000fe80000100a00 */
[----:B------:R-:W1:Y:S04]  /*26e80*/  LDS.128 R16, [R28] ;  /* 0x000000001c107984 */ /* 0x000e680000000c00 */
[----:B----4-:R-:W-:Y:S04]  /*26e90*/  STL.64 [R1+0x270], R20 ;  /* 0x0002701401007387 */ /* 0x010fe80000100a00 */
[----:B------:R-:W-:Y:S04]  /*26ea0*/  STL.64 [R1+0x278], R22 ;  /* 0x0002781601007387 */ /* 0x000fe80000100a00 */
[----:B------:R-:W4:Y:S04]  /*26eb0*/  LDS.128 R20, [R28+0x800] ;  /* 0x000800001c147984 */ /* 0x000f280000000c00 */
[----:B0-----:R-:W-:Y:S04]  /*26ec0*/  STL.64 [R1+0x2b0], R24 ;  /* 0x0002b01801007387 */ /* 0x001fe80000100a00 */
[----:B------:R-:W-:Y:S04]  /*26ed0*/  STL.64 [R1+0x2b8], R26 ;  /* 0x0002b81a01007387 */ /* 0x000fe80000100a00 */
[----:B------:R-:W0:Y:S04]  /*26ee0*/  LDS.128 R24, [R3] ;  /* 0x0000000003187984 */ /* 0x000e280000000c00 */
[----:B-1----:R-:W-:Y:S04]  /*26ef0*/  STL.64 [R1+0x290], R16 ;  /* 0x0002901001007387 */ /* 0x002fe80000100a00 */
[----:B------:R-:W-:Y:S04]  /*26f00*/  STL.64 [R1+0x298], R18 ;  /* 0x0002981201007387 */ /* 0x000fe80000100a00 */
[----:B------:R-:W1:Y:S04]  /*26f10*/  LDS.128 R16, [R3+0x800] ;  /* 0x0008000003107984 */ /* 0x000e680000000c00 */
[----:B------:R-:W-:Y:S06]  /*26f20*/  BAR.SYNC.DEFER_BLOCKING 0x0 ;  /* 0x0000000000007b1d */ /* 0x000fec0000010000 */
[----:B----4-:R4:W-:Y:S04]  /*26f30*/  STL.64 [R1+0x2a0], R20 ;  /* 0x0002a01401007387 */ /* 0x0109e80000100a00 */
[----:B------:R0:W-:Y:S04]  /*26f40*/  STL.64 [R1+0x2a8], R22 ;  /* 0x0002a81601007387 */ /* 0x0001e80000100a00 */
[----:B----4-:R-:W4:Y:S04]  /*26f50*/  LDL.LU R20, [R1+0x610] ;  /* 0x0006100001147983 */ /* 0x010f280000300800 */
[----:B0-----:R0:W-:Y:S04]  /*26f60*/  STL.64 [R1+0x280], R24 ;  /* 0x0002801801007387 */ /* 0x0011e80000100a00 */
[----:B------:R0:W-:Y:S04]  /*26f70*/  STL.64 [R1+0x288], R26 ;  /* 0x0002881a01007387 */ /* 0x0001e80000100a00 */
[----:B-1----:R1:W-:Y:S04]  /*26f80*/  STL.64 [R1+0x2d0], R16 ;  /* 0x0002d01001007387 */ /* 0x0023e80000100a00 */
[----:B------:R0:W-:Y:S04]  /*26f90*/  STL.64 [R1+0x2d8], R18 ;  /* 0x0002d81201007387 */ /* 0x0001e80000100a00 */
[----:B------:R-:W4:Y:S04]  /*26fa0*/  LDL.LU R21, [R1+0x614] ;  /* 0x0006140001157983 */ /* 0x000f280000300800 */
[----:B------:R-:W4:Y:S04]  /*26fb0*/  LDL.LU R22, [R1+0x618] ;  /* 0x0006180001167983 */ /* 0x000f280000300800 */
[----:B------:R-:W4:Y:S04]  /*26fc0*/  LDL.LU R23, [R1+0x61c] ;  /* 0x00061c0001177983 */ /* 0x000f280000300800 */
        /* <DEDUP_REMOVED lines=26> */
[----:B---3--:R-:W-:Y:S04]  /*27170*/  STS.128 [R2+0x680], R12 ;  /* 0x0006800c02007388 */ /* 0x008fe80000000c00 */
[----:B--2---:R-:W-:Y:S04]  /*27180*/  STS.128 [R2+0x600], R8 ;  /* 0x0006000802007388 */ /* 0x004fe80000000c00 */
[----:B------:R-:W-:Y:S06]  /*27190*/  BAR.SYNC.DEFER_BLOCKING 0x0 ;  /* 0x0000000000007b1d */ /* 0x000fec0000010000 */
[----:B------:R-:W0:Y:S04]  /*271a0*/  LDS.128 R12, [R0] ;  /* 0x00000000000c7984 */ /* 0x000e280000000c00 */
[----:B------:R-:W1:Y:S04]  /*271b0*/  LDS.128 R8, [R0+0x800] ;  /* 0x0008000000087984 */ /* 0x000e680000000c00 */
[----:B0-----:R-:W-:Y:S04]  /*271c0*/  STL.64 [R1+0x240], R12 ;  /* 0x0002400c01007387 */ /* 0x001fe80000100a00 */
[----:B------:R-:W-:Y:S04]  /*271d0*/  STL.64 [R1+0x248], R14 ;  /* 0x0002480e01007387 */ /* 0x000fe80000100a00 */
[----:B------:R-:W0:Y:S04]  /*271e0*/  LDS.128 R12, [R6] ;  /* 0x00000000060c7984 */ /* 0x000e280000000c00 */
[----:B-1----:R-:W-:Y:S04]  /*271f0*/  STL.64 [R1+0x230], R8 ;  /* 0x0002300801007387 */ /* 0x002fe80000100a00 */
[----:B------:R-:W-:Y:S04]  /*27200*/  STL.64 [R1+0x238], R10 ;  /* 0x0002380a01007387 */ /* 0x000fe80000100a00 */
[----:B------:R-:W1:Y:S04]  /*27210*/  LDS.128 R8, [R6+0x800] ;  /* 0x0008000006087984 */ /* 0x000e680000000c00 */
[----:B------:R-:W-:Y:S04]  /*27220*/  STL [R1+0x1150], R6 ;  /* 0x0011500601007387 */ /* 0x000fe80000100800 */
[----:B0-----:R-:W-:Y:S04]  /*27230*/  STL.64 [R1+0x220], R12 ;  /* 0x0002200c01007387 */ /* 0x001fe80000100a00 */
[----:B------:R-:W-:Y:S04]  /*27240*/  STL.64 [R1+0x228], R14 ;  /* 0x0002280e01007387 */ /* 0x000fe80000100a00 */
[----:B------:R0:W-:Y:S04]  /*27250*/  STL.64 [R1+0x1148], R4 ;  /* 0x0011480401007387 */ /* 0x0001e80000100a00 */
[----:B-1----:R-:W-:Y:S04]  /*27260*/  STL.64 [R1+0x1e0], R8 ;  /* 0x0001e00801007387 */ /* 0x002fe80000100a00 */
[----:B------:R-:W-:Y:S04]  /*27270*/  STL.64 [R1+0x1e8], R10 ;  /* 0x0001e80a01007387 */ /* 0x000fe80000100a00 */
[----:B------:R-:W1:Y:S04]  /*27280*/  LDS.128 R8, [R28+0x800] ;  /* 0x000800001c087984 */ /* 0x000e680000000c00 */
[----:B------:R-:W2:Y:S04]  /*27290*/  LDS.128 R12, [R28] ;  /* 0x000000001c0c7984 */ /* 0x000ea80000000c00 */
[----:B0-----:R-:W3:Y:S04]  /*272a0*/  LDL.LU R4, [R1+0x5f0] ;  /* 0x0005f00001047983 */ /* 0x001ee80000300800 */
[----:B------:R-:W3:Y:S04]  /*272b0*/  LDL.LU R5, [R1+0x5f4] ;  /* 0x0005f40001057983 */ /* 0x000ee80000300800 */
[----:B------:R-:W3:Y:S04]  /*272c0*/  LDL.LU R6, [R1+0x5f8] ;  /* 0x0005f80001067983 */ /* 0x000ee80000300800 */
[----:B------:R-:W3:Y:S04]  /*272d0*/  LDL.LU R7, [R1+0x5fc] ;  /* 0x0005fc0001077983 */ /* 0x000ee80000300800 */
[----:B-1----:R-:W-:Y:S04]  /*272e0*/  STL [R1+0x10c0], R10 ;  /* 0x0010c00a01007387 */ /* 0x002fe80000100800 */
[----:B--2---:R-:W-:Y:S04]  /*272f0*/  STL.64 [R1+0x1c0], R12 ;  /* 0x0001c00c01007387 */ /* 0x004fe80000100a00 */
[----:B------:R-:W-:Y:S04]  /*27300*/  STL.64 [R1+0x1c8], R14 ;  /* 0x0001c80e01007387 */ /* 0x000fe80000100a00 */
[----:B------:R-:W0:Y:S04]  /*27310*/  LDS.128 R12, [R3] ;  /* 0x00000000030c7984 */ /* 0x000e280000000c00 */
[----:B------:R-:W-:Y:S04]  /*27320*/  STL [R1+0x10bc], R11 ;  /* 0x0010bc0b01007387 */ /* 0x000fe80000100800 */
[----:B------:R1:W-:Y:S04]  /*27330*/  STL.64 [R1+0x1158], R8 ;  /* 0x0011580801007387 */ /* 0x0003e80000100a00 */
[----:B-1----:R-:W2:Y:S04]  /*27340*/  LDL.LU R8, [R1+0x5e0] ;  /* 0x0005e00001087983 */ /* 0x002ea80000300800 */
[----:B------:R-:W2:Y:S04]  /*27350*/  LDL.LU R9, [R1+0x5e4] ;  /* 0x0005e40001097983 */ /* 0x000ea80000300800 */
[----:B------:R-:W2:Y:S04]  /*27360*/  LDL.LU R10, [R1+0x5e8] ;  /* 0x0005e800010a7983 */ /* 0x000ea80000300800 */
[----:B------:R-:W2:Y:S04]  /*27370*/  LDL.LU R11, [R1+0x5ec] ;  /* 0x0005ec00010b7983 */ /* 0x000ea80000300800 */
[----:B0-----:R-:W-:Y:S04]  /*27380*/  STL.64 [R1+0x10e8], R14 ;  /* 0x0010e80e01007387 */ /* 0x001fe80000100a00 */
[----:B------:R-:W-:Y:S04]  /*27390*/  STL.64 [R1+0x10e0], R12 ;  /* 0x0010e00c01007387 */ /* 0x000fe80000100a00 */
[----:B------:R-:W0:Y:S04]  /*273a0*/  LDS.128 R12, [R3+0x800] ;  /* 0x00080000030c7984 */ /* 0x000e280000000c00 */
[----:B------:R-:W-:Y:S06]  /*273b0*/  BAR.SYNC.DEFER_BLOCKING 0x0 ;  /* 0x0000000000007b1d */ /* 0x000fec0000010000 */
[----:B------:R1:W-:Y:S04]  /*273c0*/  STS.128 [R2+0x400], R16 ;  /* 0x0004001002007388 */ /* 0x0003e80000000c00 */
[----:B0-----:R-:W-:Y:S04]  /*273d0*/  STL.64 [R1+0x250], R12 ;  /* 0x0002500c01007387 */ /* 0x001fe80000100a00 */
[----:B------:R-:W-:Y:S04]  /*273e0*/  STL.64 [R1+0x258], R14 ;  /* 0x0002580e01007387 */ /* 0x000fe80000100a00 */
[----:B-1----:R-:W2:Y:S04]  /*273f0*/  LDL.LU R16, [R1+0x6c0] ;  /* 0x0006c00001107983 */ /* 0x002ea80000300800 */
[----:B------:R-:W2:Y:S04]  /*27400*/  LDL.LU R17, [R1+0x6c4] ;  /* 0x0006c40001117983 */ /* 0x000ea80000300800 */
[----:B------:R-:W2:Y:S04]  /*27410*/  LDL.LU R18, [R1+0x6c8] ;  /* 0x0006c80001127983 */ /* 0x000ea80000300800 */
[----:B------:R-:W2:Y:S04]  /*27420*/  LDL.LU R19, [R1+0x6cc] ;  /* 0x0006cc0001137983 */ /* 0x000ea80000300800 */
[----:B------:R-:W-:Y:S04]  /*27430*/  STS.128 [R2+0x200], R24 ;  /* 0x0002001802007388 */ /* 0x000fe80000000c00 */
[----:B--2---:R-:W-:Y:S04]  /*27440*/  STL.64 [R1+0x10f8], R18 ;  /* 0x0010f81201007387 */ /* 0x004fe80000100a00 */
[----:B------:R0:W-:Y:S04]  /*27450*/  STL.64 [R1+0x10f0], R16 ;  /* 0x0010f01001007387 */ /* 0x0001e80000100a00 */
[----:B0-----:R-:W2:Y:S04]  /*27460*/  LDL.LU R16, [R1+0x6b0] ;  /* 0x0006b00001107983 */ /* 0x001ea80000300800 */
[----:B------:R-:W2:Y:S04]  /*27470*/  LDL.LU R17, [R1+0x6b4] ;  /* 0x0006b40001117983 */ /* 0x000ea80000300800 */
[----:B------:R-:W2:Y:S04]  /*27480*/  LDL.LU R18, [R1+0x6b8] ;  /* 0x0006b80001127983 */ /* 0x000ea80000300800 */
[----:B------:R-:W2:Y:S04]  /*27490*/  LDL.LU R19, [R1+0x6bc] ;  /* 0x0006bc0001137983 */ /* 0x000ea80000300800 */
[----:B------:R-:W2:Y:S04]  /*274a0*/  LDL.LU R24, [R1+0x690] ;  /* 0x0006900001187983 */ /* 0x000ea80000300800 */
[----:B------:R-:W2:Y:S04]  /*274b0*/  LDL.LU R25, [R1+0x694] ;  /* 0x0006940001197983 */ /* 0x000ea80000300800 */
[----:B------:R-:W2:Y:S04]  /*274c0*/  LDL.LU R26, [R1+0x698] ;  /* 0x00069800011a7983 */ /* 0x000ea80000300800 */
[----:B------:R-:W2:Y:S04]  /*274d0*/  LDL.LU R27, [R1+0x69c] ;  /* 0x00069c00011b7983 */ /* 0x000ea80000300800 */
[----:B---3--:R0:W-:Y:S04]  /*274e0*/  STS.128 [R2+0x80], R4 ;  /* 0x0000800402007388 */ /* 0x0081e80000000c00 */
[----:B------:R1:W-:Y:S04]  /*274f0*/  STS.128 [R2], R8 ;  /* 0x0000000802007388 */ /* 0x0003e80000000c00 */
        /* <DEDUP_REMOVED lines=8> */
[----:B--2---:R-:W-:Y:S04]  /*27580*/  STL.64 [R1+0x1120], R26 ;  /* 0x0011201a01007387 */ /* 0x004fe80000100a00 */
[----:B------:R0:W-:Y:S04]  /*27590*/  STL.64 [R1+0x1118], R24 ;  /* 0x0011181801007387 */ /* 0x0001e80000100a00 */
[----:B0-----:R-:W2:Y:S04]  /*275a0*/  LDL.LU R24, [R1+0x680] ;  /* 0x0006800001187983 */ /* 0x001ea80000300800 */
[----:B------:R-:W2:Y:S04]  /*275b0*/  LDL.LU R25, [R1+0x684] ;  /* 0x0006840001197983 */ /* 0x000ea80000300800 */
[----:B------:R-:W2:Y:S04]  /*275c0*/  LDL.LU R26, [R1+0x688] ;  /* 0x00068800011a7983 */ /* 0x000ea80000300800 */
[----:B------:R-:W2:Y:S04]  /*275d0*/  LDL.LU R27, [R1+0x68c] ;  /* 0x00068c00011b7983 */ /* 0x000ea80000300800 */
[----:B--2---:R-:W-:Y:S04]  /*275e0*/  STL.64 [R1+0x1130], R26 ;  /* 0x0011301a01007387 */ /* 0x004fe80000100a00 */
[----:B------:R0:W-:Y:S04]  /*275f0*/  STL.64 [R1+0x1128], R24 ;  /* 0x0011281801007387 */ /* 0x0001e80000100a00 */
[----:B0-----:R-:W2:Y:S04]  /*27600*/  LDL.LU R24, [R1+0x670] ;  /* 0x0006700001187983 */ /* 0x001ea80000300800 */
[----:B------:R-:W2:Y:S04]  /*27610*/  LDL.LU R25, [R1+0x674] ;  /* 0x0006740001197983 */ /* 0x000ea80000300800 */
[----:B------:R-:W2:Y:S04]  /*27620*/  LDL.LU R26, [R1+0x678] ;  /* 0x00067800011a7983 */ /* 0x000ea80000300800 */
[----:B------:R-:W2:Y:S04]  /*27630*/  LDL.LU R27, [R1+0x67c] ;  /* 0x00067c00011b7983 */ /* 0x000ea80000300800 */
[----:B----4-:R-:W-:Y:S04]  /*27640*/  STS.128 [R2+0x280], R20 ;  /* 0x0002801402007388 */ /* 0x010fe80000000c00 */
[----:B---3--:R-:W-:Y:S04]  /*27650*/  STS.128 [R2+0x480], R8 ;  /* 0x0004800802007388 */ /* 0x008fe80000000c00 */
[----:B------:R-:W-:Y:S04]  /*27660*/  STS.128 [R2+0x600], R4 ;  /* 0x0006000402007388 */ /* 0x000fe80000000c00 */
[----:B--2---:R-:W-:Y:S04]  /*27670*/  STL.64 [R1+0x1140], R26 ;  /* 0x0011401a01007387 */ /* 0x004fe80000100a00 */
[----:B------:R0:W-:Y:S04]  /*27680*/  STL.64 [R1+0x1138], R24 ;  /* 0x0011381801007387 */ /* 0x0001e80000100a00 */
[----:B0-----:R-:W2:Y:S04]  /*27690*/  LDL.LU R24, [R1+0x660] ;  /* 0x0006600001187983 */ /* 0x001ea80000300800 */
[----:B------:R-:W2:Y:S04]  /*276a0*/  LDL.LU R25, [R1+0x664] ;  /* 0x0006640001197983 */ /* 0x000ea80000300800 */
[----:B------:R-:W2:Y:S04]  /*276b0*/  LDL.LU R26, [R1+0x668] ;  /* 0x00066800011a7983 */ /* 0x000ea80000300800 */
[----:B------:R-:W2:Y:S04]  /*276c0*/  LDL.LU R27, [R1+0x66c] ;  /* 0x00066c00011b7983 */ /* 0x000ea80000300800 */
[----:B------:R-:W-:Y:S04]  /*276d0*/  STL.64 [R1+0x1108], R18 ;  /* 0x0011081201007387 */ /* 0x000fe80000100a00 */
[----:B------:R0:W-:Y:S04]  /*276e0*/  STL.64 [R1+0x1100], R16 ;  /* 0x0011001001007387 */ /* 0x0001e80000100a00 */
[----:B0-----:R-:W3:Y:S04]  /*276f0*/  LDL.LU R16, [R1+0x6a0] ;  /* 0x0006a00001107983 */ /* 0x001ee80000300800 */
[----:B------:R-:W3:Y:S04]  /*27700*/  LDL.LU R17, [R1+0x6a4] ;  /* 0x0006a40001117983 */ /* 0x000ee80000300800 */
[----:B------:R-:W3:Y:S04]  /*27710*/  LDL.LU R18, [R1+0x6a8] ;  /* 0x0006a80001127983 */ /* 0x000ee80000300800 */
[----:B------:R-:W3:Y:S04]  /*27720*/  LDL.LU R19, [R1+0x6ac] ;  /* 0x0006ac0001137983 */ /* 0x000ee80000300800 */
[----:B------:R-:W4:Y:S04]  /*27730*/  LDL.LU R12, [R1+0x6d0] ;  /* 0x0006d000010c7983 */ /* 0x000f280000300800 */
[----:B------:R-:W4:Y:S04]  /*27740*/  LDL.LU R13, [R1+0x6d4] ;  /* 0x0006d400010d7983 */ /* 0x000f280000300800 */
[----:B------:R-:W4:Y:S04]  /*27750*/  LDL.LU R14, [R1+0x6d8] ;  /* 0x0006d800010e7983 */ /* 0x000f280000300800 */
[----:B------:R-:W4:Y:S04]  /*27760*/  LDL.LU R15, [R1+0x6dc] ;  /* 0x0006dc00010f7983 */ /* 0x000f280000300800 */
[----:B------:R-:W3:Y:S04]  /*27770*/  LDL.LU R20, [R1+0x6e0] ;  /* 0x0006e00001147983 */ /* 0x000ee80000300800 */
[----:B------:R-:W3:Y:S04]  /*27780*/  LDL.LU R21, [R1+0x6e4] ;  /* 0x0006e40001157983 */ /* 0x000ee80000300800 */
[----:B------:R-:W3:Y:S04]  /*27790*/  LDL.LU R22, [R1+0x6e8] ;  /* 0x0006e80001167983 */ /* 0x000ee80000300800 */
[----:B------:R-:W3:Y:S04]  /*277a0*/  LDL.LU R23, [R1+0x6ec] ;  /* 0x0006ec0001177983 */ /* 0x000ee80000300800 */
[----:B------:R-:W3:Y:S04]  /*277b0*/  LDL.LU.64 R8, [R1+0x1158] ;  /* 0x0011580001087983 */ /* 0x000ee80000300a00 */
[----:B------:R-:W3:Y:S04]  /*277c0*/  LDL.LU R6, [R1+0x1150] ;  /* 0x0011500001067983 */ /* 0x000ee80000300800 */
[----:B------:R-:W3:Y:S04]  /*277d0*/  LDL.LU.64 R4, [R1+0x1148] ;  /* 0x0011480001047983 */ /* 0x000ee80000300a00 */
[----:B------:R-:W3:Y:S04]  /*277e0*/  LDL R7, [R1+0x128] ;  /* 0x0001280001077983 */ /* 0x000ee80000100800 */
        /* <DEDUP_REMOVED lines=8> */
[----:B---3--:R-:W0:Y:S04]  /*27870*/  LDS.128 R24, [R6] ;  /* 0x0000000006187984 */ /* 0x008e280000000c00 */
[----:B0-----:R-:W-:Y:S04]  /*27880*/  STL.64 [R1+0x300], R24 ;  /* 0x0003001801007387 */ /* 0x001fe80000100a00 */
[----:B------:R-:W-:Y:S04]  /*27890*/  STL.64 [R1+0x308], R26 ;  /* 0x0003081a01007387 */ /* 0x000fe80000100a00 */
[----:B------:R-:W0:Y:S04]  /*278a0*/  LDS.128 R24, [R6+0x800] ;  /* 0x0008000006187984 */ /* 0x000e280000000c00 */
[----:B------:R-:W2:Y:S04]  /*278b0*/  LDL R10, [R1+0x12c] ;  /* 0x00012c00010a7983 */ /* 0x000ea80000100800 */
        /* <DEDUP_REMOVED lines=15> */
[----:B0-----:R-:W3:Y:S04]  /*279b0*/  LDL.LU.64 R26, [R1+0x1140] ;  /* 0x00114000011a7983 */ /* 0x001ee80000300a00 */
[----:B------:R-:W3:Y:S04]  /*279c0*/  LDL.LU.64 R24, [R1+0x1138] ;  /* 0x0011380001187983 */ /* 0x000ee80000300a00 */
[----:B---3--:R0:W-:Y:S04]  /*279d0*/  STS.128 [R2], R24 ;  /* 0x0000001802007388 */ /* 0x0081e80000000c00 */
[----:B0-----:R-:W3:Y:S04]  /*279e0*/  LDL.LU.64 R26, [R1+0x1130] ;  /* 0x00113000011a7983 */ /* 0x001ee80000300a00 */
[----:B------:R-:W3:Y:S04]  /*279f0*/  LDL.LU.64 R24, [R1+0x1128] ;  /* 0x0011280001187983 */ /* 0x000ee80000300a00 */
[----:B---3--:R0:W-:Y:S04]  /*27a00*/  STS.128 [R2+0x80], R24 ;  /* 0x0000801802007388 */ /* 0x0081e80000000c00 */
[----:B0-----:R-:W3:Y:S04]  /*27a10*/  LDL.LU.64 R26, [R1+0x1120] ;  /* 0x00112000011a7983 */ /* 0x001ee80000300a00 */
[----:B------:R-:W3:Y:S04]  /*27a20*/  LDL.LU.64 R24, [R1+0x1118] ;  /* 0x0011180001187983 */ /* 0x000ee80000300a00 */
[----:B------:R-:W-:Y:S04]  /*27a30*/  STS.128 [R2+0x280], R16 ;  /* 0x0002801002007388 */ /* 0x000fe80000000c00 */
[----:B---3--:R0:W-:Y:S04]  /*27a40*/  STS.128 [R2+0x200], R24 ;  /* 0x0002001802007388 */ /* 0x0081e80000000c00 */
[----:B0-----:R-:W3:Y:S04]  /*27a50*/  LDL.LU R27, [R1+0x1114] ;  /* 0x00111400011b7983 */ /* 0x001ee80000300800 */
[----:B------:R-:W2:Y:S04]  /*27a60*/  LDL.LU R25, [R1+0x1110] ;  /* 0x0011100001197983 */ /* 0x000ea80000300800 */
[----:B------:R-:W3:Y:S04]  /*27a70*/  LDL.LU R26, [R1+0x30] ;  /* 0x00003000011a7983 */ /* 0x000ee80000300800 */
[----:B------:R-:W2:Y:S04]  /*27a80*/  LDL.LU.64 R18, [R1+0x1108] ;  /* 0x0011080001127983 */ /* 0x000ea80000300a00 */
[----:B------:R-:W2:Y:S04]  /*27a90*/  LDL.LU.64 R16, [R1+0x1100] ;  /* 0x0011000001107983 */ /* 0x000ea80000300a00 */
[----:B----4-:R-:W-:Y:S04]  /*27aa0*/  STS.128 [R2+0x600], R12 ;  /* 0x0006000c02007388 */ /* 0x010fe80000000c00 */
[----:B--2---:R0:W-:Y:S04]  /*27ab0*/  STS.128 [R2+0x400], R16 ;  /* 0x0004001002007388 */ /* 0x0041e80000000c00 */
[----:B0-----:R-:W2:Y:S04]  /*27ac0*/  LDL.LU.64 R18, [R1+0x10f8] ;  /* 0x0010f80001127983 */ /* 0x001ea80000300a00 */
[----:B------:R-:W2:Y:S04]  /*27ad0*/  LDL.LU.64 R16, [R1+0x10f0] ;  /* 0x0010f00001107983 */ /* 0x000ea80000300a00 */
[----:B------:R-:W4:Y:S04]  /*27ae0*/  LDL R11, [R1+0x8e0] ;  /* 0x0008e000010b7983 */ /* 0x000f280000100800 */
[----:B------:R-:W4:Y:S04]  /*27af0*/  LDL.LU.64 R14, [R1+0x10e8] ;  /* 0x0010e800010e7983 */ /* 0x000f280000300a00 */
[----:B------:R-:W4:Y:S04]  /*27b00*/  LDL.LU.64 R12, [R1+0x10e0] ;  /* 0x0010e000010c7983 */ /* 0x000f280000300a00 */
[----:B------:R-:W4:Y:S01]  /*27b10*/  LDL.LU R28, [R1+0x40] ;  /* 0x00004000011c7983 */ /* 0x000f220000300800 */
[----:B------:R-:W-:-:S03]  /*27b20*/  IADD3 R3, R7, 0x1, RZ ;  /* 0x0000000107037810 */ /* 0x000fc60007ffe0ff */
[----:B------:R0:W-:Y:S01]  /*27b30*/  STS.128 [R2+0x680], R20 ;  /* 0x0006801402007388 */ /* 0x0001e20000000c00 */
[----:B------:R-:W-:Y:S01]  /*27b40*/  ISETP.GE.AND P4, PT, R3, c[0x0][0x17c], PT ;  /* 0x00005f0003007a0c */ /* 0x000fe20003f86270 */
[C---:B------:R-:W-:Y:S01]  /*27b50*/  IMAD R3, R10.reuse, c[0x0][0x194], RZ ;  /* 0x000065000a037a24 */ /* 0x040fe200078e02ff */
[C---:B------:R-:W-:Y:S01]  /*27b60*/  ISETP.GE.AND P0, PT, R10.reuse, c[0x0][0x178], PT ;  /* 0x00005e000a007a0c */ /* 0x040fe20003f06270 */
[----:B------:R-:W4:Y:S01]  /*27b70*/  LDL.LU R6, [R1+0x70] ;  /* 0x0000700001067983 */ /* 0x000f220000300800 */
[C---:B------:R-:W-:Y:S02]  /*27b80*/  ISETP.GE.AND P5, PT, R7.reuse, c[0x0][0x17c], PT ;  /* 0x00005f0007007a0c */ /* 0x040fe40003fa6270 */
[C---:B------:R-:W-:Y:S02]  /*27b90*/  ISETP.LT.AND P0, PT, R7.reuse, c[0x0][0x17c], !P0 ;  /* 0x00005f0007007a0c */ /* 0x040fe40004701270 */
[----:B------:R-:W-:Y:S01]  /*27ba0*/  ISETP.LT.AND P6, PT, R10, c[0x0][0x178], !P4 ;  /* 0x00005e000a007a0c */ /* 0x000fe200067c1270 */
[C---:B0-----:R-:W-:Y:S01]  /*27bb0*/  IMAD R22, R7.reuse, c[0x0][0x198], RZ ;  /* 0x0000660007167a24 */ /* 0x041fe200078e02ff */
[----:B------:R-:W-:-:S02]  /*27bc0*/  IADD3 R23, R7, 0x3, RZ ;  /* 0x0000000307177810 */ /* 0x000fc40007ffe0ff */
[C---:B------:R-:W-:Y:S02]  /*27bd0*/  IADD3 R24, R7.reuse, 0x4, RZ ;  /* 0x0000000407187810 */ /* 0x040fe40007ffe0ff */
[----:B---3--:R-:W-:Y:S01]  /*27be0*/  PRMT R27, R26, 0x7632, R27 ;  /* 0x000076321a1b7816 */ /* 0x008fe2000000001b */
[----:B--2---:R0:W-:Y:S04]  /*27bf0*/  STS.128 [R2+0x480], R16 ;  /* 0x0004801002007388 */ /* 0x0041e80000000c00 */
[----:B------:R-:W-:Y:S01]  /*27c00*/  BAR.SYNC.DEFER_BLOCKING 0x0 ;  /* 0x0000000000007b1d */ /* 0x000fe20000010000 */
[----:B0-----:R-:W-:Y:S01]  /*27c10*/  IADD3 R16, R7, 0x2, RZ ;  /* 0x0000000207107810 */ /* 0x001fe20007ffe0ff */
[----:B------:R-:W-:-:S03]  /*27c20*/  IMAD.MOV.U32 R18, RZ, RZ, c[0x0][0x194] ;  /* 0x00006500ff127624 */ /* 0x000fc600078e00ff */
[----:B------:R-:W-:Y:S01]  /*27c30*/  ISETP.GE.AND P2, PT, R16, c[0x0][0x17c], PT ;  /* 0x00005f0010007a0c */ /* 0x000fe20003f46270 */
[----:B------:R-:W-:Y:S01]  /*27c40*/  IMAD R18, R18, 0x80, R3 ;  /* 0x0000008012127824 */ /* 0x000fe200078e0203 */
[----:B------:R-:W-:-:S04]  /*27c50*/  LEA R16, P1, R3, c[0x0][0x170], 0x1 ;  /* 0x00005c0003107a11 */ /* 0x000fc800078208ff */
[C---:B------:R-:W-:Y:S02]  /*27c60*/  LEA R2, P3, R18.reuse, c[0x0][0x170], 0x1 ;  /* 0x00005c0012027a11 */ /* 0x040fe400078608ff */
[----:B------:R-:W-:Y:S02]  /*27c70*/  LEA.HI.X.SX32 R17, R3, c[0x0][0x174], 0x1, P1 ;  /* 0x00005d0003117a11 */ /* 0x000fe400008f0eff */
[----:B----4-:R-:W-:Y:S02]  /*27c80*/  ISETP.LT.AND P5, PT, R11, c[0x0][0x178], !P5 ;  /* 0x00005e000b007a0c */ /* 0x010fe40006fa1270 */
[----:B------:R-:W-:Y:S01]  /*27c90*/  LEA.HI.X.SX32 R3, R18, c[0x0][0x174], 0x1, P3 ;  /* 0x00005d0012037a11 */ /* 0x000fe200018f0eff */
[----:B------:R-:W-:-:S04]  /*27ca0*/  IMAD.WIDE R18, R22, 0x2, R16 ;  /* 0x0000000216127825 */ /* 0x000fc800078e0210 */
[----:B------:R-:W-:Y:S01]  /*27cb0*/  IMAD.WIDE R20, R22, 0x2, R2 ;  /* 0x0000000216147825 */ /* 0x000fe200078e0202 */
[----:B------:R0:W-:Y:S01]  /*27cc0*/  @P0 STG.E.U16 [R18.64], R26 ;  /* 0x0000001a12000986 */ /* 0x0001e2000c101504 */
[----:B------:R-:W-:Y:S02]  /*27cd0*/  ISETP.GE.AND P3, PT, R23, c[0x0][0x17c], PT ;  /* 0x00005f0017007a0c */ /* 0x000fe40003f66270 */
[----:B------:R-:W-:Y:S02]  /*27ce0*/  ISETP.GE.AND P1, PT, R24, c[0x0][0x17c], PT ;  /* 0x00005f0018007a0c */ /* 0x000fe40003f26270 */
[----:B------:R1:W-:Y:S01]  /*27cf0*/  @P5 STG.E.U16 [R20.64], R25 ;  /* 0x0000001914005986 */ /* 0x0003e2000c101504 */
[----:B------:R-:W-:Y:S02]  /*27d00*/  PRMT R24, R25, 0x7632, R24 ;  /* 0x0000763219187816 */ /* 0x000fe40000000018 */
[----:B0-----:R-:W-:-:S05]  /*27d10*/  IADD3 R18, R22, c[0x0][0x198], RZ ;  /* 0x0000660016127a10 */ /* 0x001fca0007ffe0ff */
[----:B------:R-:W-:Y:S01]  /*27d20*/  IMAD.WIDE R22, R18, 0x2, R16 ;  /* 0x0000000212167825 */ /* 0x000fe200078e0210 */
[----:B-1----:R-:W-:Y:S02]  /*27d30*/  IADD3 R25, R7, 0x6, RZ ;  /* 0x0000000607197810 */ /* 0x002fe40007ffe0ff */
[----:B------:R-:W-:Y:S02]  /*27d40*/  ISETP.LT.AND P4, PT, R11, c[0x0][0x178], !P4 ;  /* 0x00005e000b007a0c */ /* 0x000fe40006781270 */
[----:B------:R0:W-:Y:S01]  /*27d50*/  @P6 STG.E.U16 [R22.64], R27 ;  /* 0x0000001b16006986 */ /* 0x0001e2000c101504 */
[----:B------:R-:W-:Y:S02]  /*27d60*/  ISETP.GE.AND P6, PT, R25, c[0x0][0x17c], PT ;  /* 0x00005f0019007a0c */ /* 0x000fe40003fc6270 */
[----:B------:R-:W-:Y:S01]  /*27d70*/  ISETP.LT.AND P5, PT, R10, c[0x0][0x178], !P2 ;  /* 0x00005e000a007a0c */ /* 0x000fe200057a1270 */
[----:B------:R-:W2:Y:S01]  /*27d80*/  LDL.LU R25, [R1+0x20] ;  /* 0x0000200001197983 */ /* 0x000ea20000300800 */
[----:B------:R-:W-:-:S02]  /*27d90*/  IADD3 R20, R7, 0x5, RZ ;  /* 0x0000000507147810 */ /* 0x000fc40007ffe0ff */
[C---:B------:R-:W-:Y:S01]  /*27da0*/  IADD3 R26, R18.reuse, c[0x0][0x198], RZ ;  /* 0x00006600121a7a10 */ /* 0x040fe20007ffe0ff */
[----:B------:R-:W-:Y:S01]  /*27db0*/  IMAD.WIDE R18, R18, 0x2, R2 ;  /* 0x0000000212127825 */ /* 0x000fe200078e0202 */
[----:B------:R-:W-:-:S03]  /*27dc0*/  ISETP.GE.AND P0, PT, R20, c[0x0][0x17c], PT ;  /* 0x00005f0014007a0c */ /* 0x000fc60003f06270 */
[----:B------:R-:W-:Y:S01]  /*27dd0*/  IMAD.WIDE R20, R26, 0x2, R16 ;  /* 0x000000021a147825 */ /* 0x000fe200078e0210 */
[----:B------:R-:W-:Y:S01]  /*27de0*/  @P4 STG.E.U16 [R18.64], R24 ;  /* 0x0000001812004986 */ /* 0x000fe2000c101504 */
[----:B0-----:R-:W-:-:S03]  /*27df0*/  PRMT R23, R28, 0x7632, R23 ;  /* 0x000076321c177816 */ /* 0x001fc60000000017 */
[----:B------:R0:W-:Y:S04]  /*27e00*/  @P5 STG.E.U16 [R20.64], R28 ;  /* 0x0000001c14005986 */ /* 0x0001e8000c101504 */
[----:B0-----:R-:W3:Y:S01]  /*27e10*/  LDL.LU R28, [R1+0x10d8] ;  /* 0x0010d800011c7983 */ /* 0x001ee20000300800 */
[----:B------:R-:W-:Y:S02]  /*27e20*/  ISETP.LT.AND P2, PT, R11, c[0x0][0x178], !P2 ;  /* 0x00005e000b007a0c */ /* 0x000fe40005741270 */
[----:B------:R-:W-:Y:S01]  /*27e30*/  IADD3 R22, R7, 0x7, RZ ;  /* 0x0000000707167810 */ /* 0x000fe20007ffe0ff */
[----:B------:R-:W-:Y:S01]  /*27e40*/  IMAD.WIDE R18, R26, 0x2, R2 ;  /* 0x000000021a127825 */ /* 0x000fe200078e0202 */
[----:B------:R-:W-:Y:S02]  /*27e50*/  ISETP.LT.AND P4, PT, R10, c[0x0][0x178], !P3 ;  /* 0x00005e000a007a0c */ /* 0x000fe40005f81270 */
[----:B------:R-:W-:-:S02]  /*27e60*/  ISETP.LT.AND P3, PT, R11, c[0x0][0x178], !P3 ;  /* 0x00005e000b007a0c */ /* 0x000fc40005f61270 */
[----:B------:R-:W-:Y:S02]  /*27e70*/  ISETP.GE.AND P5, PT, R22, c[0x0][0x17c], PT ;  /* 0x00005f0016007a0c */ /* 0x000fe40003fa6270 */
[----:B------:R-:W-:-:S05]  /*27e80*/  IADD3 R22, R26, c[0x0][0x198], RZ ;  /* 0x000066001a167a10 */ /* 0x000fca0007ffe0ff */
[----:B------:R-:W-:Y:S01]  /*27e90*/  IMAD.WIDE R20, R22, 0x2, R16 ;  /* 0x0000000216147825 */ /* 0x000fe200078e0210 */
[----:B--2---:R0:W-:Y:S01]  /*27ea0*/  @P2 STG.E.U16 [R18.64], R25 ;  /* 0x0000001912002986 */ /* 0x0041e2000c101504 */
[----:B------:R-:W-:Y:S02]  /*27eb0*/  ISETP.LT.AND P2, PT, R10, c[0x0][0x178], !P1 ;  /* 0x00005e000a007a0c */ /* 0x000fe40004f41270 */
[----:B------:R-:W-:Y:S02]  /*27ec0*/  ISETP.LT.AND P1, PT, R11, c[0x0][0x178], !P1 ;  /* 0x00005e000b007a0c */ /* 0x000fe40004f21270 */
[----:B------:R-:W-:Y:S01]  /*27ed0*/  PRMT R24, R25, 0x7632, R24 ;  /* 0x0000763219187816 */ /* 0x000fe20000000018 */
[----:B------:R1:W-:Y:S01]  /*27ee0*/  @P4 STG.E.U16 [R20.64], R23 ;  /* 0x0000001714004986 */ /* 0x0003e2000c101504 */
[C---:B0-----:R-:W-:Y:S01]  /*27ef0*/  IMAD.WIDE R18, R22.reuse, 0x2, R2 ;  /* 0x0000000216127825 */ /* 0x041fe200078e0202 */
[----:B------:R-:W-:-:S04]  /*27f00*/  IADD3 R22, R22, c[0x0][0x198], RZ ;  /* 0x0000660016167a10 */ /* 0x000fc80007ffe0ff */
[----:B------:R0:W-:Y:S01]  /*27f10*/  @P3 STG.E.U16 [R18.64], R24 ;  /* 0x0000001812003986 */ /* 0x0001e2000c101504 */
[----:B-1----:R-:W-:-:S04]  /*27f20*/  IMAD.WIDE R20, R22, 0x2, R2 ;  /* 0x0000000216147825 */ /* 0x002fc800078e0202 */
[----:B0-----:R-:W-:Y:S01]  /*27f30*/  IMAD.WIDE R18, R22, 0x2, R16 ;  /* 0x0000000216127825 */ /* 0x001fe200078e0210 */
[----:B---3--:R-:W-:-:S04]  /*27f40*/  PRMT R24, R28, 0x7632, R24 ;  /* 0x000076321c187816 */ /* 0x008fc80000000018 */
[----:B------:R-:W-:Y:S04]  /*27f50*/  @P2 STG.E.U16 [R18.64], R6 ;  /* 0x0000000612002986 */ /* 0x000fe8000c101504 */
[----:B------:R0:W-:Y:S04]  /*27f60*/  @P1 STG.E.U16 [R20.64], R28 ;  /* 0x0000001c14001986 */ /* 0x0001e8000c101504 */
[----:B0-----:R-:W2:Y:S01]  /*27f70*/  LDL.LU R28, [R1+0x10d4] ;  /* 0x0010d400011c7983 */ /* 0x001ea20000300800 */
[----:B------:R-:W-:Y:S02]  /*27f80*/  ISETP.LT.AND P3, PT, R10, c[0x0][0x178], !P0 ;  /* 0x00005e000a007a0c */ /* 0x000fe40004761270 */
[----:B------:R-:W-:-:S02]  /*27f90*/  ISETP.LT.AND P0, PT, R11, c[0x0][0x178], !P0 ;  /* 0x00005e000b007a0c */ /* 0x000fc40004701270 */
[C---:B------:R-:W-:Y:S02]  /*27fa0*/  IADD3 R25, R7.reuse, 0x8, RZ ;  /* 0x0000000807197810 */ /* 0x040fe40007ffe0ff */
[----:B------:R-:W-:Y:S02]  /*27fb0*/  IADD3 R22, R22, c[0x0][0x198], RZ ;  /* 0x0000660016167a10 */ /* 0x000fe40007ffe0ff */
[----:B------:R-:W-:Y:S02]  /*27fc0*/  IADD3 R23, R7, 0x9, RZ ;  /* 0x0000000907177810 */ /* 0x000fe40007ffe0ff */
[----:B------:R-:W-:Y:S01]  /*27fd0*/  ISETP.GE.AND P4, PT, R25, c[0x0][0x17c], PT ;  /* 0x00005f0019007a0c */ /* 0x000fe20003f86270 */
[----:B------:R-:W-:Y:S01]  /*27fe0*/  IMAD.WIDE R18, R22, 0x2, R16 ;  /* 0x0000000216127825 */ /* 0x000fe200078e0210 */
[----:B------:R-:W-:Y:S02]  /*27ff0*/  PRMT R25, R6, 0x7632, R25 ;  /* 0x0000763206197816 */ /* 0x000fe40000000019 */
[----:B------:R-:W-:Y:S01]  /*28000*/  ISETP.LT.AND P1, PT, R10, c[0x0][0x178], !P6 ;  /* 0x00005e000a007a0c */ /* 0x000fe20007721270 */
[C---:B------:R-:W-:Y:S01]  /*28010*/  IMAD.WIDE R20, R22.reuse, 0x2, R2 ;  /* 0x0000000216147825 */ /* 0x040fe200078e0202 */
[----:B------:R-:W-:Y:S01]  /*28020*/  ISETP.GE.AND P2, PT, R23, c[0x0][0x17c], PT ;  /* 0x00005f0017007a0c */ /* 0x000fe20003f46270 */
[----:B------:R-:W3:Y:S01]  /*28030*/  LDL.LU R6, [R1+0x60] ;  /* 0x0000600001067983 */ /* 0x000ee20000300800 */
[----:B------:R-:W-:-:S02]  /*28040*/  IADD3 R23, R22, c[0x0][0x198], RZ ;  /* 0x0000660016177a10 */ /* 0x000fc40007ffe0ff */
[----:B------:R-:W-:Y:S01]  /*28050*/  IADD3 R22, R7, 0xa, RZ ;  /* 0x0000000a07167810 */ /* 0x000fe20007ffe0ff */
[----:B------:R0:W-:Y:S01]  /*28060*/  @P3 STG.E.U16 [R18.64], R25 ;  /* 0x0000001912003986 */ /* 0x0001e2000c101504 */
[----:B------:R-:W-:-:S03]  /*28070*/  ISETP.LT.AND P6, PT, R11, c[0x0][0x178], !P6 ;  /* 0x00005e000b007a0c */ /* 0x000fc600077c1270 */
[----:B------:R1:W-:Y:S01]  /*28080*/  @P0 STG.E.U16 [R20.64], R24 ;  /* 0x0000001814000986 */ /* 0x0003e2000c101504 */
[----:B------:R-:W-:Y:S02]  /*28090*/  ISETP.LT.AND P0, PT, R10, c[0x0][0x178], !P5 ;  /* 0x00005e000a007a0c */ /* 0x000fe40006f01270 */
[----:B------:R-:W-:Y:S02]  /*280a0*/  ISETP.GE.AND P3, PT, R22, c[0x0][0x17c], PT ;  /* 0x00005f0016007a0c */ /* 0x000fe40003f66270 */
[C---:B------:R-:W-:Y:S01]  /*280b0*/  IADD3 R22, R23.reuse, c[0x0][0x198], RZ ;  /* 0x0000660017167a10 */ /* 0x040fe20007ffe0ff */
[----:B0-----:R-:W-:Y:S01]  /*280c0*/  IMAD.WIDE R18, R23, 0x2, R16 ;  /* 0x0000000217127825 */ /* 0x001fe200078e0210 */
[C---:B-1----:R-:W-:Y:S02]  /*280d0*/  IADD3 R20, R7.reuse, 0xb, RZ ;  /* 0x0000000b07147810 */ /* 0x042fe40007ffe0ff */
[----:B------:R-:W-:Y:S02]  /*280e0*/  IADD3 R25, R7, 0xc, RZ ;  /* 0x0000000c07197810 */ /* 0x000fe40007ffe0ff */
[----:B------:R-:W-:Y:S01]  /*280f0*/  PRMT R27, R29, 0x7632, R27 ;  /* 0x000076321d1b7816 */ /* 0x000fe2000000001b */
[----:B--2---:R0:W-:Y:S01]  /*28100*/  @P1 STG.E.U16 [R18.64], R28 ;  /* 0x0000001c12001986 */ /* 0x0041e2000c101504 */
[----:B------:R-:W-:Y:S01]  /*28110*/  ISETP.GE.AND P1, PT, R20, c[0x0][0x17c], PT ;  /* 0x00005f0014007a0c */ /* 0x000fe20003f26270 */
[----:B------:R-:W-:-:S04]  /*28120*/  IMAD.WIDE R20, R22, 0x2, R16 ;  /* 0x0000000216147825 */ /* 0x000fc800078e0210 */
[----:B0-----:R-:W-:Y:S01]  /*28130*/  IMAD.WIDE R18, R23, 0x2, R2 ;  /* 0x0000000217127825 */ /* 0x001fe200078e0202 */
[----:B------:R-:W-:Y:S02]  /*28140*/  PRMT R23, R28, 0x7632, R23 ;  /* 0x000076321c177816 */ /* 0x000fe40000000017 */
[----:B------:R-:W3:Y:S04]  /*28150*/  LDL.LU R28, [R1+0x10d0] ;  /* 0x0010d000011c7983 */ /* 0x000ee80000300800 */
[----:B------:R0:W-:Y:S04]  /*28160*/  @P6 STG.E.U16 [R18.64], R29 ;  /* 0x0000001d12006986 */ /* 0x0001e8000c101504 */
[----:B------:R1:W-:Y:S01]  /*28170*/  @P0 STG.E.U16 [R20.64], R23 ;  /* 0x0000001714000986 */ /* 0x0003e2000c101504 */
[----:B------:R-:W-:-:S03]  /*28180*/  ISETP.GE.AND P0, PT, R25, c[0x0][0x17c], PT ;  /* 0x00005f0019007a0c */ /* 0x000fc60003f06270 */
[----:B0-----:R-:W2:Y:S04]  /*28190*/  LDL.LU R29, [R1+0x10cc] ;  /* 0x0010cc00011d7983 */ /* 0x001ea80000300800 */
[----:B------:R-:W4:Y:S01]  /*281a0*/  LDL.LU R25, [R1+0x150] ;  /* 0x0001500001197983 */ /* 0x000f220000300800 */
[C---:B------:R-:W-:Y:S02]  /*281b0*/  ISETP.LT.AND P5, PT, R11.reuse, c[0x0][0x178], !P5 ;  /* 0x00005e000b007a0c */ /* 0x040fe40006fa1270 */
[----:B------:R-:W-:Y:S02]  /*281c0*/  ISETP.LT.AND P6, PT, R10, c[0x0][0x178], !P4 ;  /* 0x00005e000a007a0c */ /* 0x000fe400067c1270 */
[----:B------:R-:W-:Y:S02]  /*281d0*/  ISETP.LT.AND P4, PT, R11, c[0x0][0x178], !P4 ;  /* 0x00005e000b007a0c */ /* 0x000fe40006781270 */
[C---:B------:R-:W-:Y:S01]  /*281e0*/  IADD3 R24, R22.reuse, c[0x0][0x198], RZ ;  /* 0x0000660016187a10 */ /* 0x040fe20007ffe0ff */
[----:B-1----:R-:W-:-:S04]  /*281f0*/  IMAD.WIDE R22, R22, 0x2, R2 ;  /* 0x0000000216167825 */ /* 0x002fc800078e0202 */
[----:B------:R-:W-:-:S04]  /*28200*/  IMAD.WIDE R18, R24, 0x2, R16 ;  /* 0x0000000218127825 */ /* 0x000fc800078e0210 */
[----:B------:R-:W-:Y:S01]  /*28210*/  IMAD.WIDE R20, R24, 0x2, R2 ;  /* 0x0000000218147825 */ /* 0x000fe200078e0202 */
[----:B------:R-:W-:Y:S01]  /*28220*/  @P5 STG.E.U16 [R22.64], R27 ;  /* 0x0000001b16005986 */ /* 0x000fe2000c101504 */
[----:B---3--:R-:W-:-:S03]  /*28230*/  PRMT R28, R6, 0x7632, R28 ;  /* 0x00007632061c7816 */ /* 0x008fc6000000001c */
[----:B----4-:R0:W-:Y:S04]  /*28240*/  @P6 STG.E.U16 [R18.64], R25 ;  /* 0x0000001912006986 */ /* 0x0101e8000c101504 */
[----:B------:R1:W-:Y:S01]  /*28250*/  @P4 STG.E.U16 [R20.64], R6 ;  /* 0x0000000614004986 */ /* 0x0003e2000c101504 */
[----:B------:R-:W-:Y:S02]  /*28260*/  ISETP.LT.AND P4, PT, R10, c[0x0][0x178], !P2 ;  /* 0x00005e000a007a0c */ /* 0x000fe40005781270 */
[----:B--2---:R-:W-:Y:S02]  /*28270*/  PRMT R29, R25, 0x7632, R29 ;  /* 0x00007632191d7816 */ /* 0x004fe4000000001d */
[----:B0-----:R-:W-:Y:S01]  /*28280*/  IADD3 R18, R24, c[0x0][0x198], RZ ;  /* 0x0000660018127a10 */ /* 0x001fe20007ffe0ff */
[----:B-1----:R-:W2:Y:S04]  /*28290*/  LDL.LU R6, [R1+0x80] ;  /* 0x0000800001067983 */ /* 0x002ea80000300800 */
[----:B------:R-:W-:-:S05]  /*282a0*/  IMAD.WIDE R24, R18, 0x2, R16 ;  /* 0x0000000212187825 */ /* 0x000fca00078e0210 */
[----:B------:R0:W-:Y:S04]  /*282b0*/  @P4 STG.E.U16 [R24.64], R29 ;  /* 0x0000001d18004986 */ /* 0x0001e8000c101504 */
[----:B0-----:R-:W3:Y:S04]  /*282c0*/  LDL.LU R29, [R1+0x160] ;  /* 0x00016000011d7983 */ /* 0x001ee80000300800 */
[----:B------:R-:W4:Y:S01]  /*282d0*/  LDL.LU R25, [R1+0xa0] ;  /* 0x0000a00001197983 */ /* 0x000f220000300800 */
[----:B------:R-:W-:Y:S02]  /*282e0*/  IADD3 R26, R7, 0xd, RZ ;  /* 0x0000000d071a7810 */ /* 0x000fe40007ffe0ff */
[----:B------:R-:W-:-:S02]  /*282f0*/  ISETP.LT.AND P2, PT, R11, c[0x0][0x178], !P2 ;  /* 0x00005e000b007a0c */ /* 0x000fc40005741270 */
[----:B------:R-:W-:Y:S02]  /*28300*/  ISETP.LT.AND P6, PT, R10, c[0x0][0x178], !P3 ;  /* 0x00005e000a007a0c */ /* 0x000fe40005fc1270 */
[----:B------:R-:W-:Y:S02]  /*28310*/  ISETP.GE.AND P5, PT, R26, c[0x0][0x17c], PT ;  /* 0x00005f001a007a0c */ /* 0x000fe40003fa6270 */
[C---:B------:R-:W-:Y:S01]  /*28320*/  IADD3 R26, R18.reuse, c[0x0][0x198], RZ ;  /* 0x00006600121a7a10 */ /* 0x040fe20007ffe0ff */
[----:B------:R-:W-:Y:S01]  /*28330*/  IMAD.WIDE R22, R18, 0x2, R2 ;  /* 0x0000000212167825 */ /* 0x000fe200078e0202 */
[----:B------:R-:W-:-:S03]  /*28340*/  ISETP.LT.AND P3, PT, R11, c[0x0][0x178], !P3 ;  /* 0x00005e000b007a0c */ /* 0x000fc60005f61270 */
[C---:B------:R-:W-:Y:S02]  /*28350*/  IMAD.WIDE R18, R26.reuse, 0x2, R16 ;  /* 0x000000021a127825 */ /* 0x040fe400078e0210 */
[----:B------:R-:W-:Y:S01]  /*28360*/  @P2 STG.E.U16 [R22.64], R28 ;  /* 0x0000001c16002986 */ /* 0x000fe2000c101504 */
[----:B------:R-:W-:Y:S01]  /*28370*/  IADD3 R27, R7, 0xe, RZ ;  /* 0x0000000e071b7810 */ /* 0x000fe20007ffe0ff */
[----:B------:R-:W-:-:S03]  /*28380*/  IMAD.WIDE R20, R26, 0x2, R2 ;  /* 0x000000021a147825 */ /* 0x000fc600078e0202 */
[----:B------:R-:W-:Y:S01]  /*28390*/  ISETP.GE.AND P4, PT, R27, c[0x0][0x17c], PT ;  /* 0x00005f001b007a0c */ /* 0x000fe20003f86270 */
[----:B---3--:R0:W-:Y:S01]  /*283a0*/  @P6 STG.E.U16 [R18.64], R29 ;  /* 0x0000001d12006986 */ /* 0x0081e2000c101504 */
[----:B------:R-:W-:Y:S02]  /*283b0*/  ISETP.LT.AND P6, PT, R10, c[0x0][0x178], !P1 ;  /* 0x00005e000a007a0c */ /* 0x000fe40004fc1270 */
[----:B------:R-:W-:Y:S01]  /*283c0*/  PRMT R27, R29, 0x7632, R27 ;  /* 0x000076321d1b7816 */ /* 0x000fe2000000001b */
[----:B----4-:R1:W-:Y:S01]  /*283d0*/  @P3 STG.E.U16 [R20.64], R25 ;  /* 0x0000001914003986 */ /* 0x0103e2000c101504 */
[----:B------:R-:W-:Y:S02]  /*283e0*/  PRMT R24, R25, 0x7632, R24 ;  /* 0x0000763219187816 */ /* 0x000fe40000000018 */
[----:B0-----:R-:W-:Y:S01]  /*283f0*/  IADD3 R18, R26, c[0x0][0x198], RZ ;  /* 0x000066001a127a10 */ /* 0x001fe20007ffe0ff */
[----:B------:R-:W3:Y:S01]  /*28400*/  LDL.LU R29, [R1+0x180] ;  /* 0x00018000011d7983 */ /* 0x000ee20000300800 */
[----:B-1----:R-:W-:-:S03]  /*28410*/  IADD3 R25, R7, 0x10, RZ ;  /* 0x0000001007197810 */ /* 0x002fc60007ffe0ff */
[----:B------:R-:W-:-:S05]  /*28420*/  IMAD.WIDE R22, R18, 0x2, R16 ;  /* 0x0000000212167825 */ /* 0x000fca00078e0210 */
[----:B------:R0:W-:Y:S01]  /*28430*/  @P6 STG.E.U16 [R22.64], R27 ;  /* 0x0000001b16006986 */ /* 0x0001e2000c101504 */
[----:B------:R-:W-:-:S03]  /*28440*/  ISETP.GE.AND P6, PT, R25, c[0x0][0x17c], PT ;  /* 0x00005f0019007a0c */ /* 0x000fc60003fc6270 */
[----:B------:R-:W4:Y:S01]  /*28450*/  LDL.LU R25, [R1+0x170] ;  /* 0x0001700001197983 */ /* 0x000f220000300800 */
[C---:B------:R-:W-:Y:S02]  /*28460*/  ISETP.LT.AND P1, PT, R11.reuse, c[0x0][0x178], !P1 ;  /* 0x00005e000b007a0c */ /* 0x040fe40004f21270 */
[----:B------:R-:W-:Y:S02]  /*28470*/  ISETP.LT.AND P3, PT, R10, c[0x0][0x178], !P0 ;  /* 0x00005e000a007a0c */ /* 0x000fe40004761270 */
[----:B------:R-:W-:Y:S02]  /*28480*/  ISETP.LT.AND P0, PT, R11, c[0x0][0x178], !P0 ;  /* 0x00005e000b007a0c */ /* 0x000fe40004701270 */
[C---:B------:R-:W-:Y:S01]  /*28490*/  IADD3 R26, R18.reuse, c[0x0][0x198], RZ ;  /* 0x00006600121a7a10 */ /* 0x040fe20007ffe0ff */
[----:B------:R-:W-:Y:S01]  /*284a0*/  IMAD.WIDE R18, R18, 0x2, R2 ;  /* 0x0000000212127825 */ /* 0x000fe200078e0202 */
[----:B------:R-:W-:-:S04]  /*284b0*/  IADD3 R20, R7, 0xf, RZ ;  /* 0x0000000f07147810 */ /* 0x000fc80007ffe0ff */
[----:B------:R-:W-:Y:S01]  /*284c0*/  ISETP.GE.AND P2, PT, R20, c[0x0][0x17c], PT ;  /* 0x00005f0014007a0c */ /* 0x000fe20003f46270 */
[C---:B------:R-:W-:Y:S01]  /*284d0*/  IMAD.WIDE R20, R26.reuse, 0x2, R16 ;  /* 0x000000021a147825 */ /* 0x040fe200078e0210 */
[----:B------:R1:W-:Y:S01]  /*284e0*/  @P1 STG.E.U16 [R18.64], R24 ;  /* 0x0000001812001986 */ /* 0x0003e2000c101504 */
[----:B0-----:R-:W-:Y:S02]  /*284f0*/  IADD3 R22, R7, 0x11, RZ ;  /* 0x0000001107167810 */ /* 0x001fe40007ffe0ff */
[----:B-1----:R-:W-:Y:S01]  /*28500*/  IMAD.WIDE R18, R26, 0x2, R2 ;  /* 0x000000021a127825 */ /* 0x002fe200078e0202 */
[----:B--2---:R-:W-:Y:S02]  /*28510*/  PRMT R24, R6, 0x7632, R24 ;  /* 0x0000763206187816 */ /* 0x004fe40000000018 */
[----:B------:R-:W-:Y:S02]  /*28520*/  ISETP.LT.AND P1, PT, R10, c[0x0][0x178], !P5 ;  /* 0x00005e000a007a0c */ /* 0x000fe40006f21270 */
[----:B------:R-:W-:Y:S01]  /*28530*/  ISETP.LT.AND P5, PT, R11, c[0x0][0x178], !P5 ;  /* 0x00005e000b007a0c */ /* 0x000fe20006fa1270 */
[----:B----4-:R-:W-:Y:S04]  /*28540*/  @P3 STG.E.U16 [R20.64], R25 ;  /* 0x0000001914003986 */ /* 0x010fe8000c101504 */
[----:B------:R0:W-:Y:S01]  /*28550*/  @P0 STG.E.U16 [R18.64], R6 ;  /* 0x0000000612000986 */ /* 0x0001e2000c101504 */
[----:B------:R-:W-:-:S02]  /*28560*/  ISETP.GE.AND P3, PT, R22, c[0x0][0x17c], PT ;  /* 0x00005f0016007a0c */ /* 0x000fc40003f66270 */
[----:B------:R-:W-:Y:S01]  /*28570*/  IADD3 R22, R26, c[0x0][0x198], RZ ;  /* 0x000066001a167a10 */ /* 0x000fe20007ffe0ff */
[----:B0-----:R-:W2:Y:S04]  /*28580*/  LDL.LU R6, [R1+0x34] ;  /* 0x0000340001067983 */ /* 0x001ea80000300800 */
[----:B------:R-:W4:Y:S01]  /*28590*/  LDL.LU R26, [R1+0x4] ;  /* 0x00000400011a7983 */ /* 0x000f220000300800 */
[----:B------:R-:W-:Y:S01]  /*285a0*/  PRMT R23, R25, 0x7632, R23 ;  /* 0x0000763219177816 */ /* 0x000fe20000000017 */
[----:B------:R-:W-:Y:S01]  /*285b0*/  IMAD.WIDE R20, R22, 0x2, R16 ;  /* 0x0000000216147825 */ /* 0x000fe200078e0210 */
[----:B------:R-:W-:Y:S02]  /*285c0*/  ISETP.LT.AND P0, PT, R10, c[0x0][0x178], !P4 ;  /* 0x00005e000a007a0c */ /* 0x000fe40006701270 */
[----:B------:R-:W-:Y:S01]  /*285d0*/  ISETP.LT.AND P4, PT, R11, c[0x0][0x178], !P4 ;  /* 0x00005e000b007a0c */ /* 0x000fe20006781270 */
[C---:B------:R-:W-:Y:S01]  /*285e0*/  IMAD.WIDE R18, R22.reuse, 0x2, R2 ;  /* 0x0000000216127825 */ /* 0x040fe200078e0202 */
[----:B------:R-:W-:Y:S01]  /*285f0*/  IADD3 R22, R22, c[0x0][0x198], RZ ;  /* 0x0000660016167a10 */ /* 0x000fe20007ffe0ff */
[----:B------:R0:W-:Y:S04]  /*28600*/  @P1 STG.E.U16 [R20.64], R23 ;  /* 0x0000001714001986 */ /* 0x0001e8000c101504 */
[----:B------:R1:W-:Y:S01]  /*28610*/  @P5 STG.E.U16 [R18.64], R24 ;  /* 0x0000001812005986 */ /* 0x0003e2000c101504 */
[----:B------:R-:W-:-:S02]  /*28620*/  ISETP.LT.AND P5, PT, R10, c[0x0][0x178], !P2 ;  /* 0x00005e000a007a0c */ /* 0x000fc400057a1270 */
[----:B------:R-:W-:Y:S01]  /*28630*/  ISETP.LT.AND P2, PT, R11, c[0x0][0x178], !P2 ;  /* 0x00005e000b007a0c */ /* 0x000fe20005741270 */
[----:B0-----:R-:W-:Y:S01]  /*28640*/  IMAD.WIDE R20, R22, 0x2, R2 ;  /* 0x0000000216147825 */ /* 0x001fe200078e0202 */
[----:B------:R-:W-:-:S03]  /*28650*/  IADD3 R23, R7, 0x13, RZ ;  /* 0x0000001307177810 */ /* 0x000fc60007ffe0ff */
[C---:B-1----:R-:W-:Y:S01]  /*28660*/  IMAD.WIDE R18, R22.reuse, 0x2, R16 ;  /* 0x0000000216127825 */ /* 0x042fe200078e0210 */
[----:B------:R-:W-:-:S04]  /*28670*/  IADD3 R22, R22, c[0x0][0x198], RZ ;  /* 0x0000660016167a10 */ /* 0x000fc80007ffe0ff */
[----:B---3--:R0:W-:Y:S01]  /*28680*/  @P0 STG.E.U16 [R18.64], R29 ;  /* 0x0000001d12000986 */ /* 0x0081e2000c101504 */
[----:B------:R-:W-:Y:S02]  /*28690*/  ISETP.GE.AND P0, PT, R23, c[0x0][0x17c], PT ;  /* 0x00005f0017007a0c */ /* 0x000fe40003f06270 */
[----:B------:R-:W-:Y:S01]  /*286a0*/  PRMT R23, R29, 0x7632, R23 ;  /* 0x000076321d177816 */ /* 0x000fe20000000017 */
[----:B------:R1:W-:Y:S01]  /*286b0*/  @P4 STG.E.U16 [R20.64], R4 ;  /* 0x0000000414004986 */ /* 0x0003e2000c101504 */
[----:B------:R-:W-:Y:S02]  /*286c0*/  ISETP.LT.AND P4, PT, R10, c[0x0][0x178], !P6 ;  /* 0x00005e000a007a0c */ /* 0x000fe40007781270 */
[----:B------:R-:W-:Y:S01]  /*286d0*/  PRMT R24, R4, 0x7632, R24 ;  /* 0x0000763204187816 */ /* 0x000fe20000000018 */
[C---:B0-----:R-:W-:Y:S01]  /*286e0*/  IMAD.WIDE R18, R22.reuse, 0x2, R16 ;  /* 0x0000000216127825 */ /* 0x041fe200078e0210 */
[C---:B------:R-:W-:Y:S01]  /*286f0*/  IADD3 R25, R7.reuse, 0x12, RZ ;  /* 0x0000001207197810 */ /* 0x040fe20007ffe0ff */
[----:B------:R-:W3:Y:S02]  /*28700*/  LDL.LU R29, [R1+0x24] ;  /* 0x00002400011d7983 */ /* 0x000ee40000300800 */
[C---:B-1----:R-:W-:Y:S01]  /*28710*/  IMAD.WIDE R20, R22.reuse, 0x2, R2 ;  /* 0x0000000216147825 */ /* 0x042fe200078e0202 */
[----:B------:R-:W-:Y:S01]  /*28720*/  IADD3 R4, R22, c[0x0][0x198], RZ ;  /* 0x0000660016047a10 */ /* 0x000fe20007ffe0ff */
[----:B------:R0:W-:Y:S01]  /*28730*/  @P5 STG.E.U16 [R18.64], R23 ;  /* 0x0000001712005986 */ /* 0x0001e2000c101504 */
[----:B------:R-:W-:-:S02]  /*28740*/  IADD3 R22, R7, 0x14, RZ ;  /* 0x0000001407167810 */ /* 0x000fc40007ffe0ff */
[----:B------:R-:W-:Y:S01]  /*28750*/  ISETP.LT.AND P6, PT, R11, c[0x0][0x178], !P6 ;  /* 0x00005e000b007a0c */ /* 0x000fe200077c1270 */
[----:B------:R1:W-:Y:S01]  /*28760*/  @P2 STG.E.U16 [R20.64], R24 ;  /* 0x0000001814002986 */ /* 0x0003e2000c101504 */
[----:B------:R-:W-:Y:S02]  /*28770*/  ISETP.LT.AND P2, PT, R10, c[0x0][0x178], !P3 ;  /* 0x00005e000a007a0c */ /* 0x000fe40005f41270 */
[----:B------:R-:W-:Y:S02]  /*28780*/  ISETP.GE.AND P5, PT, R22, c[0x0][0x17c], PT ;  /* 0x00005f0016007a0c */ /* 0x000fe40003fa6270 */
[C---:B------:R-:W-:Y:S01]  /*28790*/  IADD3 R22, R4.reuse, c[0x0][0x198], RZ ;  /* 0x0000660004167a10 */ /* 0x040fe20007ffe0ff */
[----:B0-----:R-:W-:Y:S01]  /*287a0*/  IMAD.WIDE R18, R4, 0x2, R16 ;  /* 0x0000000204127825 */ /* 0x001fe200078e0210 */
[----:B-1----:R-:W-:Y:S02]  /*287b0*/  IADD3 R20, R7, 0x15, RZ ;  /* 0x0000001507147810 */ /* 0x002fe40007ffe0ff */
[----:B------:R-:W-:-:S02]  /*287c0*/  ISETP.GE.AND P1, PT, R25, c[0x0][0x17c], PT ;  /* 0x00005f0019007a0c */ /* 0x000fc40003f26270 */
[----:B------:R-:W-:Y:S01]  /*287d0*/  IADD3 R25, R7, 0x16, RZ ;  /* 0x0000001607197810 */ /* 0x000fe20007ffe0ff */
[----:B--2---:R0:W-:Y:S01]  /*287e0*/  @P4 STG.E.U16 [R18.64], R6 ;  /* 0x0000000612004986 */ /* 0x0041e2000c101504 */
[----:B------:R-:W-:Y:S01]  /*287f0*/  ISETP.GE.AND P4, PT, R20, c[0x0][0x17c], PT ;  /* 0x00005f0014007a0c */ /* 0x000fe20003f86270 */
[----:B------:R-:W-:-:S04]  /*28800*/  IMAD.WIDE R20, R22, 0x2, R16 ;  /* 0x0000000216147825 */ /* 0x000fc800078e0210 */
[----:B0-----:R-:W-:Y:S01]  /*28810*/  IMAD.WIDE R18, R4, 0x2, R2 ;  /* 0x0000000204127825 */ /* 0x001fe200078e0202 */
[----:B------:R-:W-:Y:S02]  /*28820*/  PRMT R4, R6, 0x7632, R4 ;  /* 0x0000763206047816 */ /* 0x000fe40000000004 */
[----:B------:R-:W2:Y:S04]  /*28830*/  LDL.LU R6, [R1+0x14] ;  /* 0x0000140001067983 */ /* 0x000ea80000300800 */
[----:B----4-:R-:W-:Y:S04]  /*28840*/  @P6 STG.E.U16 [R18.64], R26 ;  /* 0x0000001a12006986 */ /* 0x010fe8000c101504 */
[----:B------:R0:W-:Y:S01]  /*28850*/  @P2 STG.E.U16 [R20.64], R4 ;  /* 0x0000000414002986 */ /* 0x0001e2000c101504 */
[----:B------:R-:W-:-:S03]  /*28860*/  ISETP.GE.AND P2, PT, R25, c[0x0][0x17c], PT ;  /* 0x00005f0019007a0c */ /* 0x000fc60003f46270 */
[----:B------:R-:W4:Y:S01]  /*28870*/  LDL.LU R25, [R1+0x44] ;  /* 0x0000440001197983 */ /* 0x000f220000300800 */
[C---:B------:R-:W-:Y:S02]  /*28880*/  ISETP.LT.AND P3, PT, R11.reuse, c[0x0][0x178], !P3 ;  /* 0x00005e000b007a0c */ /* 0x040fe40005f61270 */
[----:B------:R-:W-:Y:S02]  /*28890*/  ISETP.LT.AND P6, PT, R10, c[0x0][0x178], !P1 ;  /* 0x00005e000a007a0c */ /* 0x000fe40004fc1270 */
[----:B------:R-:W-:Y:S02]  /*288a0*/  ISETP.LT.AND P1, PT, R11, c[0x0][0x178], !P1 ;  /* 0x00005e000b007a0c */ /* 0x000fe40004f21270 */
[C---:B0-----:R-:W-:Y:S01]  /*288b0*/  IADD3 R4, R22.reuse, c[0x0][0x198], RZ ;  /* 0x0000660016047a10 */ /* 0x041fe20007ffe0ff */
[----:B------:R-:W-:Y:S01]  /*288c0*/  IMAD.WIDE R22, R22, 0x2, R2 ;  /* 0x0000000216167825 */ /* 0x000fe200078e0202 */
[----:B------:R-:W-:-:S03]  /*288d0*/  PRMT R24, R26, 0x7632, R24 ;  /* 0x000076321a187816 */ /* 0x000fc60000000018 */
[----:B------:R-:W-:-:S04]  /*288e0*/  IMAD.WIDE R18, R4, 0x2, R16 ;  /* 0x0000000204127825 */ /* 0x000fc800078e0210 */
[----:B------:R-:W-:Y:S01]  /*288f0*/  IMAD.WIDE R20, R4, 0x2, R2 ;  /* 0x0000000204147825 */ /* 0x000fe200078e0202 */
[----:B------:R-:W-:Y:S01]  /*28900*/  @P3 STG.E.U16 [R22.64], R24 ;  /* 0x0000001816003986 */ /* 0x000fe2000c101504 */
[----:B------:R-:W-:-:S04]  /*28910*/  IADD3 R26, R7, 0x17, RZ ;  /* 0x00000017071a7810 */ /* 0x000fc80007ffe0ff */
[----:B------:R-:W-:Y:S02]  /*28920*/  ISETP.GE.AND P3, PT, R26, c[0x0][0x17c], PT ;  /* 0x00005f001a007a0c */ /* 0x000fe40003f66270 */
[----:B------:R-:W-:Y:S02]  /*28930*/  IADD3 R26, R7, 0x18, RZ ;  /* 0x00000018071a7810 */ /* 0x000fe40007ffe0ff */
[----:B---3--:R-:W-:Y:S01]  /*28940*/  PRMT R27, R29, 0x7632, R27 ;  /* 0x000076321d1b7816 */ /* 0x008fe2000000001b */
[----:B----4-:R0:W-:Y:S04]  /*28950*/  @P6 STG.E.U16 [R18.64], R25 ;  /* 0x0000001912006986 */ /* 0x0101e8000c101504 */
[----:B------:R1:W-:Y:S01]  /*28960*/  @P1 STG.E.U16 [R20.64], R29 ;  /* 0x0000001d14001986 */ /* 0x0003e2000c101504 */
[----:B------:R-:W-:-:S02]  /*28970*/  ISETP.LT.AND P1, PT, R10, c[0x0][0x178], !P0 ;  /* 0x00005e000a007a0c */ /* 0x000fc40004721270 */
[----:B------:R-:W-:Y:S02]  /*28980*/  PRMT R28, R25, 0x7632, R28 ;  /* 0x00007632191c7816 */ /* 0x000fe4000000001c */
[----:B0-----:R-:W-:Y:S01]  /*28990*/  IADD3 R18, R4, c[0x0][0x198], RZ ;  /* 0x0000660004127a10 */ /* 0x001fe20007ffe0ff */
[----:B-1----:R-:W3:Y:S04]  /*289a0*/  LDL.LU R29, [R1+0x54] ;  /* 0x00005400011d7983 */ /* 0x002ee80000300800 */
        /* <DEDUP_REMOVED lines=8> */
[----:B------:R-:W-:-:S04]  /*28a30*/  IMAD.WIDE R22, R18, 0x2, R2 ;  /* 0x0000000212167825 */ /* 0x000fc800078e0202 */
[----:B------:R-:W-:-:S04]  /*28a40*/  IMAD.WIDE R18, R4, 0x2, R16 ;  /* 0x0000000204127825 */ /* 0x000fc800078e0210 */
[----:B------:R-:W-:Y:S01]  /*28a50*/  IMAD.WIDE R20, R4, 0x2, R2 ;  /* 0x0000000204147825 */ /* 0x000fe200078e0202 */
[----:B------:R-:W-:Y:S01]  /*28a60*/  @P0 STG.E.U16 [R22.64], R27 ;  /* 0x0000001b16000986 */ /* 0x000fe2000c101504 */
[----:B--2---:R-:W-:-:S03]  /*28a70*/  PRMT R24, R6, 0x7632, R24 ;  /* 0x0000763206187816 */ /* 0x004fc60000000018 */
[----:B----4-:R0:W-:Y:S04]  /*28a80*/  @P6 STG.E.U16 [R18.64], R26 ;  /* 0x0000001a12006986 */ /* 0x0101e8000c101504 */
[----:B------:R1:W-:Y:S01]  /*28a90*/  @P5 STG.E.U16 [R20.64], R6 ;  /* 0x0000000614005986 */ /* 0x0003e2000c101504 */
[----:B------:R-:W-:Y:S02]  /*28aa0*/  ISETP.LT.AND P5, PT, R10, c[0x0][0x178], !P4 ;  /* 0x00005e000a007a0c */ /* 0x000fe400067a1270 */
[----:B------:R-:W-:Y:S02]  /*28ab0*/  PRMT R25, R26, 0x7632, R25 ;  /* 0x000076321a197816 */ /* 0x000fe40000000019 */
[----:B0-----:R-:W-:Y:S01]  /*28ac0*/  IADD3 R18, R4, c[0x0][0x198], RZ ;  /* 0x0000660004127a10 */ /* 0x001fe20007ffe0ff */
[----:B-1----:R-:W2:Y:S04]  /*28ad0*/  LDL.LU R6, [R1+0x154] ;  /* 0x0001540001067983 */ /* 0x002ea80000300800 */
[----:B------:R-:W-:-:S05]  /*28ae0*/  IMAD.WIDE R22, R18, 0x2, R16 ;  /* 0x0000000212167825 */ /* 0x000fca00078e0210 */
[----:B------:R0:W-:Y:S04]  /*28af0*/  @P5 STG.E.U16 [R22.64], R25 ;  /* 0x0000001916005986 */ /* 0x0001e8000c101504 */
[----:B0-----:R-:W4:Y:S01]  /*28b00*/  LDL.LU R25, [R1+0x144] ;  /* 0x0001440001197983 */ /* 0x001f220000300800 */
[----:B------:R-:W-:Y:S02]  /*28b10*/  ISETP.LT.AND P4, PT, R11, c[0x0][0x178], !P4 ;  /* 0x00005e000b007a0c */ /* 0x000fe40006781270 */
[----:B------:R-:W-:Y:S02]  /*28b20*/  ISETP.LT.AND P6, PT, R10, c[0x0][0x178], !P2 ;  /* 0x00005e000a007a0c */ /* 0x000fe400057c1270 */
[----:B------:R-:W-:Y:S02]  /*28b30*/  IADD3 R20, R7, 0x19, RZ ;  /* 0x0000001907147810 */ /* 0x000fe40007ffe0ff */
[----:B------:R-:W-:-:S02]  /*28b40*/  IADD3 R26, R18, c[0x0][0x198], RZ ;  /* 0x00006600121a7a10 */ /* 0x000fc40007ffe0ff */
[C---:B------:R-:W-:Y:S01]  /*28b50*/  IADD3 R4, R7.reuse, 0x1a, RZ ;  /* 0x0000001a07047810 */ /* 0x040fe20007ffe0ff */
[----:B------:R-:W-:Y:S01]  /*28b60*/  IMAD.WIDE R18, R18, 0x2, R2 ;  /* 0x0000000212127825 */ /* 0x000fe200078e0202 */
[----:B------:R-:W-:Y:S02]  /*28b70*/  ISETP.GE.AND P0, PT, R20, c[0x0][0x17c], PT ;  /* 0x00005f0014007a0c */ /* 0x000fe40003f06270 */
[----:B------:R-:W-:Y:S01]  /*28b80*/  ISETP.GE.AND P5, PT, R4, c[0x0][0x17c], PT ;  /* 0x00005f0004007a0c */ /* 0x000fe20003fa6270 */
[C---:B------:R-:W-:Y:S01]  /*28b90*/  IMAD.WIDE R20, R26.reuse, 0x2, R16 ;  /* 0x000000021a147825 */ /* 0x040fe200078e0210 */
[----:B------:R-:W-:Y:S01]  /*28ba0*/  IADD3 R4, R7, 0x1b, RZ ;  /* 0x0000001b07047810 */ /* 0x000fe20007ffe0ff */
[----:B------:R0:W-:Y:S01]  /*28bb0*/  @P4 STG.E.U16 [R18.64], R24 ;  /* 0x0000001812004986 */ /* 0x0001e2000c101504 */
[----:B------:R-:W-:Y:S01]  /*28bc0*/  ISETP.LT.AND P2, PT, R11, c[0x0][0x178], !P2 ;  /* 0x00005e000b007a0c */ /* 0x000fe20005741270 */
[----:B0-----:R-:W-:Y:S01]  /*28bd0*/  IMAD.WIDE R18, R26, 0x2, R2 ;  /* 0x000000021a127825 */ /* 0x001fe200078e0202 */
[----:B---3--:R-:W-:Y:S01]  /*28be0*/  PRMT R23, R29, 0x7632, R23 ;  /* 0x000076321d177816 */ /* 0x008fe20000000017 */
[----:B----4-:R0:W-:Y:S01]  /*28bf0*/  @P6 STG.E.U16 [R20.64], R25 ;  /* 0x0000001914006986 */ /* 0x0101e2000c101504 */
[----:B------:R-:W-:-:S02]  /*28c00*/  ISETP.GE.AND P6, PT, R4, c[0x0][0x17c], PT ;  /* 0x00005f0004007a0c */ /* 0x000fc40003fc6270 */
[----:B------:R-:W-:Y:S02]  /*28c10*/  IADD3 R4, R26, c[0x0][0x198], RZ ;  /* 0x000066001a047a10 */ /* 0x000fe40007ffe0ff */
[----:B------:R-:W3:Y:S01]  /*28c20*/  LDL.LU R26, [R1+0x64] ;  /* 0x00006400011a7983 */ /* 0x000ee20000300800 */
[----:B------:R-:W-:-:S03]  /*28c30*/  PRMT R22, R25, 0x7632, R22 ;  /* 0x0000763219167816 */ /* 0x000fc60000000016 */
[----:B0-----:R-:W4:Y:S04]  /*28c40*/  LDL.LU R25, [R1+0x164] ;  /* 0x0001640001197983 */ /* 0x001f280000300800 */
[----:B------:R0:W-:Y:S04]  /*28c50*/  @P2 STG.E.U16 [R18.64], R29 ;  /* 0x0000001d12002986 */ /* 0x0001e8000c101504 */
[----:B0-----:R-:W4:Y:S01]  /*28c60*/  LDL.LU R29, [R1+0xa4] ;  /* 0x0000a400011d7983 */ /* 0x001f220000300800 */
[----:B------:R-:W-:Y:S02]  /*28c70*/  ISETP.LT.AND P4, PT, R10, c[0x0][0x178], !P3 ;  /* 0x00005e000a007a0c */ /* 0x000fe40005f81270 */
[----:B------:R-:W-:Y:S01]  /*28c80*/  ISETP.LT.AND P3, PT, R11, c[0x0][0x178], !P3 ;  /* 0x00005e000b007a0c */ /* 0x000fe20005f61270 */
[----:B------:R-:W-:Y:S01]  /*28c90*/  IMAD.WIDE R20, R4, 0x2, R16 ;  /* 0x0000000204147825 */ /* 0x000fe200078e0210 */
[----:B------:R-:W-:-:S02]  /*28ca0*/  ISETP.LT.AND P2, PT, R10, c[0x0][0x178], !P1 ;  /* 0x00005e000a007a0c */ /* 0x000fc40004f41270 */
[----:B------:R-:W-:Y:S01]  /*28cb0*/  ISETP.LT.AND P1, PT, R11, c[0x0][0x178], !P1 ;  /* 0x00005e000b007a0c */ /* 0x000fe20004f21270 */
[C---:B------:R-:W-:Y:S01]  /*28cc0*/  IMAD.WIDE R18, R4.reuse, 0x2, R2 ;  /* 0x0000000204127825 */ /* 0x040fe200078e0202 */
[----:B------:R-:W-:-:S05]  /*28cd0*/  IADD3 R4, R4, c[0x0][0x198], RZ ;  /* 0x0000660004047a10 */ /* 0x000fca0007ffe0ff */
[----:B------:R0:W-:Y:S04]  /*28ce0*/  @P4 STG.E.U16 [R20.64], R22 ;  /* 0x0000001614004986 */ /* 0x0001e8000c101504 */
[----:B------:R1:W-:Y:S01]  /*28cf0*/  @P3 STG.E.U16 [R18.64], R23 ;  /* 0x0000001712003986 */ /* 0x0003e2000c101504 */
[----:B------:R-:W-:Y:S02]  /*28d00*/  ISETP.LT.AND P3, PT, R10, c[0x0][0x178], !P0 ;  /* 0x00005e000a007a0c */ /* 0x000fe40004761270 */
[----:B------:R-:W-:Y:S01]  /*28d10*/  ISETP.LT.AND P0, PT, R11, c[0x0][0x178], !P0 ;  /* 0x00005e000b007a0c */ /* 0x000fe20004701270 */
[----:B0-----:R-:W-:Y:S01]  /*28d20*/  IMAD.WIDE R20, R4, 0x2, R2 ;  /* 0x0000000204147825 */ /* 0x001fe200078e0202 */
[----:B------:R-:W-:-:S03]  /*28d30*/  IADD3 R22, R7, 0x1d, RZ ;  /* 0x0000001d07167810 */ /* 0x000fc60007ffe0ff */
[C---:B-1----:R-:W-:Y:S01]  /*28d40*/  IMAD.WIDE R18, R4.reuse, 0x2, R16 ;  /* 0x0000000204127825 */ /* 0x042fe200078e0210 */
[----:B------:R-:W-:Y:S02]  /*28d50*/  IADD3 R4, R4, c[0x0][0x198], RZ ;  /* 0x0000660004047a10 */ /* 0x000fe40007ffe0ff */
[----:B--2---:R-:W-:Y:S02]  /*28d60*/  PRMT R23, R6, 0x7632, R23 ;  /* 0x0000763206177816 */ /* 0x004fe40000000017 */
[----:B------:R0:W-:Y:S01]  /*28d70*/  @P2 STG.E.U16 [R18.64], R6 ;  /* 0x0000000612002986 */ /* 0x0001e2000c101504 */
[----:B------:R-:W-:Y:S01]  /*28d80*/  ISETP.GE.AND P2, PT, R22, c[0x0][0x17c], PT ;  /* 0x00005f0016007a0c */ /* 0x000fe20003f46270 */
[----:B0-----:R-:W-:Y:S01]  /*28d90*/  IMAD.WIDE R18, R4, 0x2, R16 ;  /* 0x0000000204127825 */ /* 0x001fe200078e0210 */
[----:B------:R-:W-:Y:S01]  /*28da0*/  IADD3 R24, R7, 0x1c, RZ ;  /* 0x0000001c07187810 */ /* 0x000fe20007ffe0ff */
[----:B------:R-:W2:Y:S03]  /*28db0*/  LDL.LU R6, [R1+0x10c8] ;  /* 0x0010c80001067983 */ /* 0x000ea60000300800 */
[----:B------:R-:W-:Y:S01]  /*28dc0*/  ISETP.GE.AND P4, PT, R24, c[0x0][0x17c], PT ;  /* 0x00005f0018007a0c */ /* 0x000fe20003f86270 */
[----:B---3--:R0:W-:Y:S01]  /*28dd0*/  @P1 STG.E.U16 [R20.64], R26 ;  /* 0x0000001a14001986 */ /* 0x0081e2000c101504 */
[----:B------:R-:W-:-:S02]  /*28de0*/  ISETP.LT.AND P1, PT, R10, c[0x0][0x178], !P5 ;  /* 0x00005e000a007a0c */ /* 0x000fc40006f21270 */
[----:B------:R-:W-:Y:S01]  /*28df0*/  PRMT R22, R26, 0x7632, R22 ;  /* 0x000076321a167816 */ /* 0x000fe20000000016 */
[----:B------:R1:W-:Y:S01]  /*28e00*/  @P3 STG.E.U16 [R18.64], R23 ;  /* 0x0000001712003986 */ /* 0x0003e2000c101504 */
[----:B------:R-:W-:Y:S01]  /*28e10*/  ISETP.LT.AND P5, PT, R11, c[0x0][0x178], !P5 ;  /* 0x00005e000b007a0c */ /* 0x000fe20006fa1270 */
[C---:B0-----:R-:W-:Y:S01]  /*28e20*/  IMAD.WIDE R20, R4.reuse, 0x2, R2 ;  /* 0x0000000204147825 */ /* 0x041fe200078e0202 */
[----:B------:R-:W-:-:S04]  /*28e30*/  IADD3 R4, R4, c[0x0][0x198], RZ ;  /* 0x0000660004047a10 */ /* 0x000fc80007ffe0ff */
[----:B------:R0:W-:Y:S01]  /*28e40*/  @P0 STG.E.U16 [R20.64], R22 ;  /* 0x0000001614000986 */ /* 0x0001e2000c101504 */
[----:B------:R-:W-:Y:S01]  /*28e50*/  ISETP.LT.AND P0, PT, R10, c[0x0][0x178], !P6 ;  /* 0x00005e000a007a0c */ /* 0x000fe20007701270 */
[----:B-1----:R-:W-:Y:S01]  /*28e60*/  IMAD.WIDE R18, R4, 0x2, R16 ;  /* 0x0000000204127825 */ /* 0x002fe200078e0210 */
[----:B------:R-:W-:-:S04]  /*28e70*/  ISETP.LT.AND P6, PT, R11, c[0x0][0x178], !P6 ;  /* 0x00005e000b007a0c */ /* 0x000fc800077c1270 */
[----:B----4-:R1:W-:Y:S01]  /*28e80*/  @P1 STG.E.U16 [R18.64], R25 ;  /* 0x0000001912001986 */ /* 0x0103e2000c101504 */
[----:B0-----:R-:W-:Y:S02]  /*28e90*/  IADD3 R20, R7, 0x1f, RZ ;  /* 0x0000001f07147810 */ /* 0x001fe40007ffe0ff */
[----:B------:R-:W-:Y:S02]  /*28ea0*/  IADD3 R22, R4, c[0x0][0x198], RZ ;  /* 0x0000660004167a10 */ /* 0x000fe40007ffe0ff */
[----:B------:R-:W-:Y:S01]  /*28eb0*/  ISETP.GE.AND P1, PT, R20, c[0x0][0x17c], PT ;  /* 0x00005f0014007a0c */ /* 0x000fe20003f26270 */
[----:B-1----:R-:W-:Y:S01]  /*28ec0*/  IMAD.WIDE R18, R4, 0x2, R2 ;  /* 0x0000000204127825 */ /* 0x002fe200078e0202 */
[----:B------:R-:W-:-:S03]  /*28ed0*/  PRMT R4, R25, 0x7632, R4 ;  /* 0x0000763219047816 */ /* 0x000fc60000000004 */
[C---:B------:R-:W-:Y:S01]  /*28ee0*/  IMAD.WIDE R20, R22.reuse, 0x2, R16 ;  /* 0x0000000216147825 */ /* 0x040fe200078e0210 */
[C---:B------:R-:W-:Y:S01]  /*28ef0*/  IADD3 R23, R7.reuse, 0x1e, RZ ;  /* 0x0000001e07177810 */ /* 0x040fe20007ffe0ff */
[----:B------:R0:W-:Y:S01]  /*28f00*/  @P5 STG.E.U16 [R18.64], R29 ;  /* 0x0000001d12005986 */ /* 0x0001e2000c101504 */
[----:B------:R-:W-:Y:S02]  /*28f10*/  IADD3 R25, R7, 0x20, RZ ;  /* 0x0000002007197810 */ /* 0x000fe40007ffe0ff */
[----:B------:R-:W-:Y:S01]  /*28f20*/  ISETP.GE.AND P3, PT, R23, c[0x0][0x17c], PT ;  /* 0x00005f0017007a0c */ /* 0x000fe20003f66270 */
[----:B------:R1:W-:Y:S01]  /*28f30*/  @P0 STG.E.U16 [R20.64], R4 ;  /* 0x0000000414000986 */ /* 0x0003e2000c101504 */
[----:B------:R-:W-:Y:S02]  /*28f40*/  PRMT R24, R29, 0x7632, R24 ;  /* 0x000076321d187816 */ /* 0x000fe40000000018 */
[----:B------:R-:W-:Y:S01]  /*28f50*/  ISETP.GE.AND P0, PT, R25, c[0x0][0x17c], PT ;  /* 0x00005f0019007a0c */ /* 0x000fe20003f06270 */
[----:B0-----:R-:W3:Y:S01]  /*28f60*/  LDL.LU R29, [R1+0x184] ;  /* 0x00018400011d7983 */ /* 0x001ee20000300800 */
[C---:B-1----:R-:W-:Y:S01]  /*28f70*/  IADD3 R4, R22.reuse, c[0x0][0x198], RZ ;  /* 0x0000660016047a10 */ /* 0x042fe20007ffe0ff */
[----:B------:R-:W-:-:S02]  /*28f80*/  IMAD.WIDE R22, R22, 0x2, R2 ;  /* 0x0000000216167825 */ /* 0x000fc400078e0202 */
[----:B------:R-:W4:Y:S04]  /*28f90*/  LDL.LU R25, [R1+0x84] ;  /* 0x0000840001197983 */ /* 0x000f280000300800 */
[----:B------:R0:W-:Y:S04]  /*28fa0*/  @P6 STG.E.U16 [R22.64], R24 ;  /* 0x0000001816006986 */ /* 0x0001e8000c101504 */
[----:B0-----:R-:W2:Y:S01]  /*28fb0*/  LDL.LU R23, [R1+0x174] ;  /* 0x0001740001177983 */ /* 0x001ea20000300800 */
[----:B------:R-:W-:Y:S01]  /*28fc0*/  ISETP.LT.AND P5, PT, R10, c[0x0][0x178], !P4 ;  /* 0x00005e000a007a0c */ /* 0x000fe200067a1270 */
[----:B------:R-:W-:Y:S01]  /*28fd0*/  IMAD.WIDE R18, R4, 0x2, R16 ;  /* 0x0000000204127825 */ /* 0x000fe200078e0210 */
[----:B------:R-:W-:-:S03]  /*28fe0*/  ISETP.LT.AND P4, PT, R11, c[0x0][0x178], !P4 ;  /* 0x00005e000b007a0c */ /* 0x000fc60006781270 */
[----:B------:R-:W-:Y:S01]  /*28ff0*/  IMAD.WIDE R20, R4, 0x2, R2 ;  /* 0x0000000204147825 */ /* 0x000fe200078e0202 */
[----:B------:R-:W-:-:S04]  /*29000*/  IADD3 R26, R7, 0x21, RZ ;  /* 0x00000021071a7810 */ /* 0x000fc80007ffe0ff */
[----:B------:R-:W-:Y:S02]  /*29010*/  ISETP.GE.AND P6, PT, R26, c[0x0][0x17c], PT ;  /* 0x00005f001a007a0c */ /* 0x000fe40003fc6270 */
[----:B------:R-:W-:Y:S02]  /*29020*/  IADD3 R26, R7, 0x22, RZ ;  /* 0x00000022071a7810 */ /* 0x000fe40007ffe0ff */
[----:B------:R-:W3:Y:S01]  /*29030*/  LDL.LU R7, [R1+0x10c4] ;  /* 0x0010c40001077983 */ /* 0x000ee20000300800 */
[----:B----4-:R-:W-:-:S03]  /*29040*/  PRMT R27, R25, 0x7632, R27 ;  /* 0x00007632191b7816 */ /* 0x010fc6000000001b */
[----:B--2---:R0:W-:Y:S01]  /*29050*/  @P5 STG.E.U16 [R18.64], R23 ;  /* 0x0000001712005986 */ /* 0x0041e2000c101504 */
[----:B------:R-:W-:Y:S02]  /*29060*/  ISETP.LT.AND P5, PT, R10, c[0x0][0x178], !P2 ;  /* 0x00005e000a007a0c */ /* 0x000fe400057a1270 */
[----:B------:R-:W-:Y:S01]  /*29070*/  ISETP.LT.AND P2, PT, R11, c[0x0][0x178], !P2 ;  /* 0x00005e000b007a0c */ /* 0x000fe20005741270 */
[----:B------:R1:W-:Y:S01]  /*29080*/  @P4 STG.E.U16 [R20.64], R25 ;  /* 0x0000001914004986 */ /* 0x0003e2000c101504 */
[----:B------:R-:W-:Y:S02]  /*29090*/  PRMT R28, R23, 0x7632, R28 ;  /* 0x00007632171c7816 */ /* 0x000fe4000000001c */
[----:B0-----:R-:W-:-:S05]  /*290a0*/  IADD3 R18, R4, c[0x0][0x198], RZ ;  /* 0x0000660004127a10 */ /* 0x001fca0007ffe0ff */
[----:B-1----:R-:W-:-:S04]  /*290b0*/  IMAD.WIDE R24, R18, 0x2, R16 ;  /* 0x0000000212187825 */ /* 0x002fc800078e0210 */
[----:B------:R-:W-:Y:S01]  /*290c0*/  IMAD.WIDE R22, R18, 0x2, R2 ;  /* 0x0000000212167825 */ /* 0x000fe200078e0202 */
[----:B------:R0:W-:Y:S01]  /*290d0*/  @P5 STG.E.U16 [R24.64], R28 ;  /* 0x0000001c18005986 */ /* 0x0001e2000c101504 */
[----:B------:R-:W-:-:S03]  /*290e0*/  ISETP.GE.AND P5, PT, R26, c[0x0][0x17c], PT ;  /* 0x00005f001a007a0c */ /* 0x000fc60003fa6270 */
[----:B------:R-:W-:Y:S04]  /*290f0*/  @P2 STG.E.U16 [R22.64], R27 ;  /* 0x0000001b16002986 */ /* 0x000fe8000c101504 */
[----:B0-----:R-:W2:Y:S04]  /*29100*/  LDL R28, [R1+0x128] ;  /* 0x00012800011c7983 */ /* 0x001ea80000100800 */
[----:B------:R0:W-:Y:S04]  /*29110*/  STL [R1+0x10a0], R26 ;  /* 0x0010a01a01007387 */ /* 0x0001e80000100800 */
[----:B0-----:R-:W4:Y:S04]  /*29120*/  LDL.LU R26, [R1+0x8] ;  /* 0x00000800011a7983 */ /* 0x001f280000300800 */
[----:B------:R-:W4:Y:S01]  /*29130*/  LDL.LU R27, [R1+0x38] ;  /* 0x00003800011b7983 */ /* 0x000f220000300800 */
[----:B------:R-:W-:-:S02]  /*29140*/  ISETP.LT.AND P4, PT, R10, c[0x0][0x178], !P3 ;  /* 0x00005e000a007a0c */ /* 0x000fc40005f81270 */
[----:B------:R-:W-:Y:S02]  /*29150*/  ISETP.LT.AND P3, PT, R11, c[0x0][0x178], !P3 ;  /* 0x00005e000b007a0c */ /* 0x000fe40005f61270 */
[----:B------:R-:W-:-:S05]  /*29160*/  IADD3 R4, R18, c[0x0][0x198], RZ ;  /* 0x0000660012047a10 */ /* 0x000fca0007ffe0ff */
[----:B------:R-:W-:-:S04]  /*29170*/  IMAD.WIDE R18, R4, 0x2, R16 ;  /* 0x0000000204127825 */ /* 0x000fc800078e0210 */
[----:B------:R-:W-:Y:S01]  /*29180*/  IMAD.WIDE R20, R4, 0x2, R2 ;  /* 0x0000000204147825 */ /* 0x000fe200078e0202 */
[----:B---3--:R0:W-:Y:S04]  /*29190*/  @P4 STG.E.U16 [R18.64], R29 ;  /* 0x0000001d12004986 */ /* 0x0081e8000c101504 */
[----:B------:R1:W-:Y:S01]  /*291a0*/  @P3 STG.E.U16 [R20.64], R5 ;  /* 0x0000000514003986 */ /* 0x0003e2000c101504 */
[----:B------:R-:W-:Y:S02]  /*291b0*/  ISETP.LT.AND P3, PT, R10, c[0x0][0x178], !P1 ;  /* 0x00005e000a007a0c */ /* 0x000fe40004f61270 */
[----:B------:R-:W-:Y:S02]  /*291c0*/  ISETP.LT.AND P1, PT, R11, c[0x0][0x178], !P1 ;  /* 0x00005e000b007a0c */ /* 0x000fe40004f21270 */
[----:B------:R-:W-:-:S02]  /*291d0*/  IADD3 R4, R4, c[0x0][0x198], RZ ;  /* 0x0000660004047a10 */ /* 0x000fc40007ffe0ff */
[----:B------:R-:W-:Y:S02]  /*291e0*/  PRMT R22, R29, 0x7632, R22 ;  /* 0x000076321d167816 */ /* 0x000fe40000000016 */
[----:B------:R-:W-:Y:S01]  /*291f0*/  ISETP.LT.AND P2, PT, R10, c[0x0][0x178], !P0 ;  /* 0x00005e000a007a0c */ /* 0x000fe20004741270 */
[C---:B0-----:R-:W-:Y:S01]  /*29200*/  IMAD.WIDE R18, R4.reuse, 0x2, R16 ;  /* 0x0000000204127825 */ /* 0x041fe200078e0210 */
[----:B------:R-:W-:Y:S01]  /*29210*/  ISETP.LT.AND P0, PT, R11, c[0x0][0x178], !P0 ;  /* 0x00005e000b007a0c */ /* 0x000fe20004701270 */
[----:B------:R-:W3:Y:S01]  /*29220*/  LDL.LU R29, [R1+0x28] ;  /* 0x00002800011d7983 */ /* 0x000ee20000300800 */
[----:B-1----:R-:W-:Y:S02]  /*29230*/  PRMT R21, R5, 0x7632, R21 ;  /* 0x0000763205157816 */ /* 0x002fe40000000015 */
[C---:B------:R-:W-:Y:S01]  /*29240*/  IADD3 R20, R4.reuse, c[0x0][0x198], RZ ;  /* 0x0000660004147a10 */ /* 0x040fe20007ffe0ff */
[----:B------:R-:W-:Y:S01]  /*29250*/  IMAD.WIDE R4, R4, 0x2, R2 ;  /* 0x0000000204047825 */ /* 0x000fe200078e0202 */
[----:B------:R0:W-:Y:S04]  /*29260*/  @P3 STG.E.U16 [R18.64], R22 ;  /* 0x0000001612003986 */ /* 0x0001e8000c101504 */
[----:B------:R1:W-:Y:S01]  /*29270*/  @P1 STG.E.U16 [R4.64], R21 ;  /* 0x0000001504001986 */ /* 0x0003e2000c101504 */
[----:B------:R-:W-:Y:S01]  /*29280*/  ISETP.LT.AND P1, PT, R10, c[0x0][0x178], !P6 ;  /* 0x00005e000a007a0c */ /* 0x000fe20007721270 */
[----:B0-----:R-:W-:-:S04]  /*29290*/  IMAD.WIDE R18, R20, 0x2, R16 ;  /* 0x0000000214127825 */ /* 0x001fc800078e0210 */
[C---:B-1----:R-:W-:Y:S01]  /*292a0*/  IMAD.WIDE R4, R20.reuse, 0x2, R2 ;  /* 0x0000000214047825 */ /* 0x042fe200078e0202 */
[----:B------:R-:W-:Y:S02]  /*292b0*/  IADD3 R20, R20, c[0x0][0x198], RZ ;  /* 0x0000660014147a10 */ /* 0x000fe40007ffe0ff */
[C---:B--2---:R-:W-:Y:S02]  /*292c0*/  IADD3 R23, R28.reuse, 0x23, RZ ;  /* 0x000000231c177810 */ /* 0x044fe40007ffe0ff */
[----:B------:R-:W-:Y:S02]  /*292d0*/  IADD3 R21, R28, 0x25, RZ ;  /* 0x000000251c157810 */ /* 0x000fe40007ffe0ff */
[----:B------:R-:W-:Y:S01]  /*292e0*/  ISETP.GE.AND P4, PT, R23, c[0x0][0x17c], PT ;  /* 0x00005f0017007a0c */ /* 0x000fe20003f86270 */
[----:B----4-:R0:W-:Y:S01]  /*292f0*/  @P2 STG.E.U16 [R18.64], R27 ;  /* 0x0000001b12002986 */ /* 0x0101e2000c101504 */
[----:B------:R-:W-:-:S03]  /*29300*/  PRMT R23, R27, 0x7632, R23 ;  /* 0x000076321b177816 */ /* 0x000fc60000000017 */
[----:B------:R1:W-:Y:S01]  /*29310*/  @P0 STG.E.U16 [R4.64], R26 ;  /* 0x0000001a04000986 */ /* 0x0003e2000c101504 */
[----:B------:R-:W-:Y:S02]  /*29320*/  ISETP.GE.AND P2, PT, R21, c[0x0][0x17c], PT ;  /* 0x00005f0015007a0c */ /* 0x000fe40003f46270 */
[----:B------:R-:W-:Y:S01]  /*29330*/  PRMT R21, R26, 0x7632, R21 ;  /* 0x000076321a157816 */ /* 0x000fe20000000015 */
[----:B0-----:R-:W2:Y:S01]  /*29340*/  LDL.LU R27, [R1+0x78] ;  /* 0x00007800011b7983 */ /* 0x001ea20000300800 */
[----:B-1----:R-:W-:-:S03]  /*29350*/  IMAD.WIDE R4, R20, 0x2, R16 ;  /* 0x0000000214047825 */ /* 0x002fc600078e0210 */
[----:B------:R-:W4:Y:S04]  /*29360*/  LDL.LU R26, [R1+0x18] ;  /* 0x00001800011a7983 */ /* 0x000f280000300800 */
[----:B------:R0:W-:Y:S04]  /*29370*/  @P1 STG.E.U16 [R4.64], R23 ;  /* 0x0000001704001986 */ /* 0x0001e8000c101504 */
[----:B0-----:R-:W3:Y:S01]  /*29380*/  LDL.LU R23, [R1+0x48] ;  /* 0x0000480001177983 */ /* 0x001ee20000300800 */
[----:B------:R-:W-:Y:S01]  /*29390*/  ISETP.LT.AND P6, PT, R11, c[0x0][0x178], !P6 ;  /* 0x00005e000b007a0c */ /* 0x000fe200077c1270 */
[----:B------:R-:W-:Y:S01]  /*293a0*/  IMAD.WIDE R18, R20, 0x2, R2 ;  /* 0x0000000214127825 */ /* 0x000fe200078e0202 */
[----:B------:R-:W-:-:S02]  /*293b0*/  ISETP.LT.AND P0, PT, R10, c[0x0][0x178], !P5 ;  /* 0x00005e000a007a0c */ /* 0x000fc40006f01270 */
[----:B------:R-:W-:Y:S02]  /*293c0*/  ISETP.LT.AND P5, PT, R11, c[0x0][0x178], !P5 ;  /* 0x00005e000b007a0c */ /* 0x000fe40006fa1270 */
[----:B------:R-:W-:Y:S02]  /*293d0*/  IADD3 R4, R20, c[0x0][0x198], RZ ;  /* 0x0000660014047a10 */ /* 0x000fe40007ffe0ff */
[----:B------:R-:W-:Y:S02]  /*293e0*/  IADD3 R22, R28, 0x26, RZ ;  /* 0x000000261c167810 */ /* 0x000fe40007ffe0ff */
[----:B------:R-:W-:-:S03]  /*293f0*/  IADD3 R20, R4, c[0x0][0x198], RZ ;  /* 0x0000660004147a10 */ /* 0x000fc60007ffe0ff */
[----:B------:R0:W-:Y:S01]  /*29400*/  @P6 STG.E.U16 [R18.64], R21 ;  /* 0x0000001512006986 */ /* 0x0001e2000c101504 */
[----:B------:R-:W-:Y:S02]  /*29410*/  ISETP.LT.AND P6, PT, R10, c[0x0][0x178], !P4 ;  /* 0x00005e000a007a0c */ /* 0x000fe400067c1270 */
[----:B------:R-:W-:Y:S02]  /*29420*/  ISETP.LT.AND P4, PT, R11, c[0x0][0x178], !P4 ;  /* 0x00005e000b007a0c */ /* 0x000fe40006781270 */
[----:B------:R-:W-:Y:S02]  /*29430*/  IADD3 R24, R28, 0x24, RZ ;  /* 0x000000241c187810 */ /* 0x000fe40007ffe0ff */
[----:B------:R-:W-:Y:S01]  /*29440*/  ISETP.GE.AND P1, PT, R22, c[0x0][0x17c], PT ;  /* 0x00005f0016007a0c */ /* 0x000fe20003f26270 */
[----:B0-----:R-:W-:Y:S01]  /*29450*/  IMAD.WIDE R18, R4, 0x2, R16 ;  /* 0x0000000204127825 */ /* 0x001fe200078e0210 */
[----:B------:R-:W-:-:S03]  /*29460*/  IADD3 R21, R28, 0x27, RZ ;  /* 0x000000271c157810 */ /* 0x000fc60007ffe0ff */
[----:B------:R-:W-:Y:S01]  /*29470*/  IMAD.WIDE R4, R4, 0x2, R2 ;  /* 0x0000000204047825 */ /* 0x000fe200078e0202 */
[----:B------:R-:W-:Y:S02]  /*29480*/  ISETP.GE.AND P3, PT, R24, c[0x0][0x17c], PT ;  /* 0x00005f0018007a0c */ /* 0x000fe40003f66270 */
[----:B--2---:R-:W-:Y:S01]  /*29490*/  PRMT R24, R27, 0x7632, R24 ;  /* 0x000076321b187816 */ /* 0x004fe20000000018 */
[----:B---3--:R0:W-:Y:S01]  /*294a0*/  @P0 STG.E.U16 [R18.64], R23 ;  /* 0x0000001712000986 */ /* 0x0081e2000c101504 */
[----:B------:R-:W-:Y:S02]  /*294b0*/  PRMT R22, R23, 0x7632, R22 ;  /* 0x0000763217167816 */ /* 0x000fe40000000016 */
[----:B------:R-:W-:Y:S01]  /*294c0*/  ISETP.GE.AND P0, PT, R21, c[0x0][0x17c], PT ;  /* 0x00005f0015007a0c */ /* 0x000fe20003f06270 */
[----:B------:R1:W-:Y:S01]  /*294d0*/  @P5 STG.E.U16 [R4.64], R29 ;  /* 0x0000001d04005986 */ /* 0x0003e2000c101504 */
[----:B------:R-:W-:Y:S02]  /*294e0*/  PRMT R21, R29, 0x7632, R21 ;  /* 0x000076321d157816 */ /* 0x000fe40000000015 */
[----:B------:R-:W-:Y:S01]  /*294f0*/  ISETP.LT.AND P5, PT, R10, c[0x0][0x178], !P3 ;  /* 0x00005e000a007a0c */ /* 0x000fe20005fa1270 */
[----:B0-----:R-:W-:-:S04]  /*29500*/  IMAD.WIDE R18, R20, 0x2, R16 ;  /* 0x0000000214127825 */ /* 0x001fc800078e0210 */
[----:B-1----:R-:W-:Y:S01]  /*29510*/  IMAD.WIDE R4, R20, 0x2, R2 ;  /* 0x0000000214047825 */ /* 0x002fe200078e0202 */
[----:B------:R0:W-:Y:S01]  /*29520*/  @P6 STG.E.U16 [R18.64], R22 ;  /* 0x0000001612006986 */ /* 0x0001e2000c101504 */
[----:B------:R-:W-:-:S03]  /*29530*/  ISETP.LT.AND P3, PT, R11, c[0x0][0x178], !P3 ;  /* 0x00005e000b007a0c */ /* 0x000fc60005f61270 */
[----:B------:R1:W-:Y:S01]  /*29540*/  @P4 STG.E.U16 [R4.64], R21 ;  /* 0x0000001504004986 */ /* 0x0003e2000c101504 */
[----:B------:R-:W-:-:S03]  /*29550*/  ISETP.LT.AND P4, PT, R10, c[0x0][0x178], !P2 ;  /* 0x00005e000a007a0c */ /* 0x000fc60005781270 */
[----:B------:R-:W2:Y:S01]  /*29560*/  LDL.LU R29, [R1+0x58] ;  /* 0x00005800011d7983 */ /* 0x000ea20000300800 */
[----:B0-----:R-:W-:Y:S02]  /*29570*/  IADD3 R19, R20, c[0x0][0x198], RZ ;  /* 0x0000660014137a10 */ /* 0x001fe40007ffe0ff */
[----:B------:R-:W-:Y:S02]  /*29580*/  IADD3 R18, R28, 0x28, RZ ;  /* 0x000000281c127810 */ /* 0x000fe40007ffe0ff */
[C---:B------:R-:W-:Y:S01]  /*29590*/  IADD3 R23, R19.reuse, c[0x0][0x198], RZ ;  /* 0x0000660013177a10 */ /* 0x040fe20007ffe0ff */
[----:B-1----:R-:W-:Y:S01]  /*295a0*/  IMAD.WIDE R4, R19, 0x2, R16 ;  /* 0x0000000213047825 */ /* 0x002fe200078e0210 */
[----:B------:R-:W-:-:S03]  /*295b0*/  ISETP.GE.AND P6, PT, R18, c[0x0][0x17c], PT ;  /* 0x00005f0012007a0c */ /* 0x000fc60003fc6270 */
[----:B------:R-:W-:Y:S01]  /*295c0*/  IMAD.WIDE R18, R19, 0x2, R2 ;  /* 0x0000000213127825 */ /* 0x000fe200078e0202 */
[----:B------:R-:W-:Y:S03]  /*295d0*/  @P5 STG.E.U16 [R4.64], R27 ;  /* 0x0000001b04005986 */ /* 0x000fe6000c101504 */
[----:B------:R-:W-:Y:S01]  /*295e0*/  IMAD.WIDE R20, R23, 0x2, R16 ;  /* 0x0000000217147825 */ /* 0x000fe200078e0210 */
[----:B----4-:R-:W-:Y:S04]  /*295f0*/  @P3 STG.E.U16 [R18.64], R26 ;  /* 0x0000001a12003986 */ /* 0x010fe8000c101504 */
[----:B------:R0:W-:Y:S04]  /*29600*/  @P4 STG.E.U16 [R20.64], R24 ;  /* 0x0000001814004986 */ /* 0x0001e8000c101504 */
[----:B0-----:R-:W3:Y:S04]  /*29610*/  LDL.LU R24, [R1+0x148] ;  /* 0x0001480001187983 */ /* 0x001ee80000300800 */
[----:B------:R-:W4:Y:S01]  /*29620*/  LDL.LU R27, [R1+0x158] ;  /* 0x00015800011b7983 */ /* 0x000f220000300800 */
[----:B------:R-:W-:-:S03]  /*29630*/  PRMT R20, R26, 0x7632, R20 ;  /* 0x000076321a147816 */ /* 0x000fc60000000014 */
[----:B------:R-:W4:Y:S01]  /*29640*/  LDL.LU R26, [R1+0x68] ;  /* 0x00006800011a7983 */ /* 0x000f220000300800 */
[C---:B------:R-:W-:Y:S02]  /*29650*/  ISETP.LT.AND P2, PT, R11.reuse, c[0x0][0x178], !P2 ;  /* 0x00005e000b007a0c */ /* 0x040fe40005741270 */
[----:B------:R-:W-:Y:S02]  /*29660*/  ISETP.LT.AND P3, PT, R10, c[0x0][0x178], !P1 ;  /* 0x00005e000a007a0c */ /* 0x000fe40004f61270 */
[----:B------:R-:W-:Y:S01]  /*29670*/  ISETP.LT.AND P1, PT, R11, c[0x0][0x178], !P1 ;  /* 0x00005e000b007a0c */ /* 0x000fe20004f21270 */
[C---:B------:R-:W-:Y:S01]  /*29680*/  IMAD.WIDE R4, R23.reuse, 0x2, R2 ;  /* 0x0000000217047825 */ /* 0x040fe200078e0202 */
[----:B------:R-:W-:Y:S02]  /*29690*/  IADD3 R22, R28, 0x29, RZ ;  /* 0x000000291c167810 */ /* 0x000fe40007ffe0ff */
[----:B------:R-:W-:Y:S02]  /*296a0*/  IADD3 R21, R23, c[0x0][0x198], RZ ;  /* 0x0000660017157a10 */ /* 0x000fe40007ffe0ff */
[----:B------:R-:W-:-:S02]  /*296b0*/  ISETP.GE.AND P5, PT, R22, c[0x0][0x17c], PT ;  /* 0x00005f0016007a0c */ /* 0x000fc40003fa6270 */
[----:B------:R-:W-:Y:S01]  /*296c0*/  IADD3 R22, R28, 0x2a, RZ ;  /* 0x0000002a1c167810 */ /* 0x000fe20007ffe0ff */
[----:B------:R-:W-:Y:S01]  /*296d0*/  IMAD.WIDE R18, R21, 0x2, R16 ;  /* 0x0000000215127825 */ /* 0x000fe200078e0210 */
[----:B------:R0:W-:Y:S01]  /*296e0*/  @P2 STG.E.U16 [R4.64], R20 ;  /* 0x0000001404002986 */ /* 0x0001e2000c101504 */
[----:B------:R-:W-:Y:S02]  /*296f0*/  ISETP.LT.AND P4, PT, R10, c[0x0][0x178], !P0 ;  /* 0x00005e000a007a0c */ /* 0x000fe40004781270 */
[----:B------:R-:W-:Y:S02]  /*29700*/  ISETP.GE.AND P2, PT, R22, c[0x0][0x17c], PT ;  /* 0x00005f0016007a0c */ /* 0x000fe40003f46270 */
[----:B------:R-:W-:Y:S02]  /*29710*/  IADD3 R22, R28, 0x2b, RZ ;  /* 0x0000002b1c167810 */ /* 0x000fe40007ffe0ff */
[----:B------:R-:W-:Y:S01]  /*29720*/  ISETP.LT.AND P0, PT, R11, c[0x0][0x178], !P0 ;  /* 0x00005e000b007a0c */ /* 0x000fe20004701270 */
[C---:B0-----:R-:W-:Y:S01]  /*29730*/  IMAD.WIDE R4, R21.reuse, 0x2, R2 ;  /* 0x0000000215047825 */ /* 0x041fe200078e0202 */
[----:B------:R-:W-:-:S02]  /*29740*/  IADD3 R20, R21, c[0x0][0x198], RZ ;  /* 0x0000660015147a10 */ /* 0x000fc40007ffe0ff */
[----:B--2---:R-:W-:Y:S01]  /*29750*/  PRMT R23, R29, 0x7632, R23 ;  /* 0x000076321d177816 */ /* 0x004fe20000000017 */
[----:B---3--:R0:W-:Y:S01]  /*29760*/  @P3 STG.E.U16 [R18.64], R24 ;  /* 0x0000001812003986 */ /* 0x0081e2000c101504 */
[----:B------:R-:W-:-:S03]  /*29770*/  PRMT R21, R24, 0x7632, R21 ;  /* 0x0000763218157816 */ /* 0x000fc60000000015 */
[----:B------:R1:W-:Y:S01]  /*29780*/  @P1 STG.E.U16 [R4.64], R29 ;  /* 0x0000001d04001986 */ /* 0x0003e2000c101504 */
[----:B------:R-:W-:Y:S02]  /*29790*/  ISETP.LT.AND P1, PT, R10, c[0x0][0x178], !P6 ;  /* 0x00005e000a007a0c */ /* 0x000fe40007721270 */
[----:B------:R-:W-:Y:S02]  /*297a0*/  ISETP.GE.AND P3, PT, R22, c[0x0][0x17c], PT ;  /* 0x00005f0016007a0c */ /* 0x000fe40003f66270 */
[C---:B------:R-:W-:Y:S01]  /*297b0*/  IADD3 R22, R20.reuse, c[0x0][0x198], RZ ;  /* 0x0000660014167a10 */ /* 0x040fe20007ffe0ff */
[----:B0-----:R-:W-:Y:S01]  /*297c0*/  IMAD.WIDE R18, R20, 0x2, R16 ;  /* 0x0000000214127825 */ /* 0x001fe200078e0210 */
[----:B------:R-:W-:-:S03]  /*297d0*/  ISETP.LT.AND P6, PT, R11, c[0x0][0x178], !P6 ;  /* 0x00005e000b007a0c */ /* 0x000fc600077c1270 */
[----:B-1----:R-:W-:Y:S01]  /*297e0*/  IMAD.WIDE R4, R20, 0x2, R2 ;  /* 0x0000000214047825 */ /* 0x002fe200078e0202 */
[----:B------:R0:W-:Y:S04]  /*297f0*/  @P4 STG.E.U16 [R18.64], R21 ;  /* 0x0000001512004986 */ /* 0x0001e8000c101504 */
[----:B------:R1:W-:Y:S01]  /*29800*/  @P0 STG.E.U16 [R4.64], R23 ;  /* 0x0000001704000986 */ /* 0x0003e2000c101504 */
[----:B----4-:R-:W-:-:S03]  /*29810*/  PRMT R25, R27, 0x7632, R25 ;  /* 0x000076321b197816 */ /* 0x010fc60000000019 */
[----:B------:R-:W2:Y:S01]  /*29820*/  LDL.LU R29, [R1+0xa8] ;  /* 0x0000a800011d7983 */ /* 0x000ea20000300800 */
[----:B0-----:R-:W-:Y:S01]  /*29830*/  IMAD.WIDE R18, R22, 0x2, R16 ;  /* 0x0000000216127825 */ /* 0x001fe200078e0210 */
[----:B------:R-:W-:-:S04]  /*29840*/  IADD3 R21, R28, 0x2c, RZ ;  /* 0x0000002c1c157810 */ /* 0x000fc80007ffe0ff */
[----:B------:R0:W-:Y:S01]  /*29850*/  @P1 STG.E.U16 [R18.64], R27 ;  /* 0x0000001b12001986 */ /* 0x0001e2000c101504 */
[----:B------:R-:W-:Y:S02]  /*29860*/  ISETP.LT.AND P1, PT, R10, c[0x0][0x178], !P5 ;  /* 0x00005e000a007a0c */ /* 0x000fe40006f21270 */
[----:B------:R-:W-:Y:S01]  /*29870*/  ISETP.GE.AND P4, PT, R21, c[0x0][0x17c], PT ;  /* 0x00005f0015007a0c */ /* 0x000fe20003f86270 */
[C---:B------:R-:W-:Y:S01]  /*29880*/  IMAD.WIDE R20, R22.reuse, 0x2, R2 ;  /* 0x0000000216147825 */ /* 0x040fe200078e0202 */
[----:B-1----:R-:W-:-:S04]  /*29890*/  IADD3 R4, R22, c[0x0][0x198], RZ ;  /* 0x0000660016047a10 */ /* 0x002fc80007ffe0ff */
[----:B------:R1:W-:Y:S01]  /*298a0*/  @P6 STG.E.U16 [R20.64], R26 ;  /* 0x0000001a14006986 */ /* 0x0003e2000c101504 */
[----:B------:R-:W-:-:S03]  /*298b0*/  PRMT R23, R26, 0x7632, R23 ;  /* 0x000076321a177816 */ /* 0x000fc60000000017 */
[----:B0-----:R-:W3:Y:S01]  /*298c0*/  LDL.LU R27, [R1+0x178] ;  /* 0x00017800011b7983 */ /* 0x001ee20000300800 */
[----:B-1----:R-:W-:-:S03]  /*298d0*/  IMAD.WIDE R20, R4, 0x2, R16 ;  /* 0x0000000204147825 */ /* 0x002fc600078e0210 */
[----:B------:R-:W4:Y:S04]  /*298e0*/  LDL.LU R26, [R1+0x88] ;  /* 0x00008800011a7983 */ /* 0x000f280000300800 */
[----:B------:R0:W-:Y:S04]  /*298f0*/  @P1 STG.E.U16 [R20.64], R25 ;  /* 0x0000001914001986 */ /* 0x0001e8000c101504 */
[----:B0-----:R-:W2:Y:S01]  /*29900*/  LDL.LU R25, [R1+0x168] ;  /* 0x0001680001197983 */ /* 0x001ea20000300800 */
[----:B------:R-:W-:Y:S02]  /*29910*/  ISETP.LT.AND P5, PT, R11, c[0x0][0x178], !P5 ;  /* 0x00005e000b007a0c */ /* 0x000fe40006fa1270 */
[----:B------:R-:W-:-:S02]  /*29920*/  ISETP.LT.AND P6, PT, R10, c[0x0][0x178], !P2 ;  /* 0x00005e000a007a0c */ /* 0x000fc400057c1270 */
[C---:B------:R-:W-:Y:S02]  /*29930*/  IADD3 R22, R4.reuse, c[0x0][0x198], RZ ;  /* 0x0000660004167a10 */ /* 0x040fe40007ffe0ff */
[----:B------:R-:W-:Y:S01]  /*29940*/  ISETP.LT.AND P2, PT, R11, c[0x0][0x178], !P2 ;  /* 0x00005e000b007a0c */ /* 0x000fe20005741270 */
[----:B------:R-:W-:-:S04]  /*29950*/  IMAD.WIDE R18, R4, 0x2, R2 ;  /* 0x0000000204127825 */ /* 0x000fc800078e0202 */
[C---:B------:R-:W-:Y:S02]  /*29960*/  IMAD.WIDE R4, R22.reuse, 0x2, R16 ;  /* 0x0000000216047825 */ /* 0x040fe400078e0210 */
[----:B------:R0:W-:Y:S02]  /*29970*/  @P5 STG.E.U16 [R18.64], R23 ;  /* 0x0000001712005986 */ /* 0x0001e4000c101504 */
[----:B------:R-:W-:Y:S01]  /*29980*/  IMAD.WIDE R20, R22, 0x2, R2 ;  /* 0x0000000216147825 */ /* 0x000fe200078e0202 */
[----:B------:R-:W-:Y:S02]  /*29990*/  ISETP.LT.AND P5, PT, R10, c[0x0][0x178], !P4 ;  /* 0x00005e000a007a0c */ /* 0x000fe400067a1270 */
[----:B------:R-:W-:Y:S02]  /*299a0*/  ISETP.LT.AND P4, PT, R11, c[0x0][0x178], !P4 ;  /* 0x00005e000b007a0c */ /* 0x000fe40006781270 */
[----:B0-----:R-:W-:Y:S01]  /*299b0*/  IADD3 R23, R28, 0x2f, RZ ;  /* 0x0000002f1c177810 */ /* 0x001fe20007ffe0ff */
[----:B--2---:R0:W-:Y:S01]  /*299c0*/  @P6 STG.E.U16 [R4.64], R25 ;  /* 0x0000001904006986 */ /* 0x0041e2000c101504 */
[----:B------:R-:W-:-:S02]  /*299d0*/  ISETP.LT.AND P6, PT, R10, c[0x0][0x178], !P3 ;  /* 0x00005e000a007a0c */ /* 0x000fc40005fc1270 */
[----:B------:R-:W-:Y:S01]  /*299e0*/  ISETP.LT.AND P3, PT, R11, c[0x0][0x178], !P3 ;  /* 0x00005e000b007a0c */ /* 0x000fe20005f61270 */
[----:B------:R1:W-:Y:S01]  /*299f0*/  @P2 STG.E.U16 [R20.64], R29 ;  /* 0x0000001d14002986 */ /* 0x0003e2000c101504 */
[----:B0-----:R-:W-:Y:S02]  /*29a00*/  IADD3 R4, R22, c[0x0][0x198], RZ ;  /* 0x0000660016047a10 */ /* 0x001fe40007ffe0ff */
[----:B-1----:R-:W-:Y:S02]  /*29a10*/  PRMT R21, R29, 0x7632, R21 ;  /* 0x000076321d157816 */ /* 0x002fe40000000015 */
[----:B------:R-:W2:Y:S01]  /*29a20*/  LDL.LU R29, [R1+0x188] ;  /* 0x00018800011d7983 */ /* 0x000ea20000300800 */
[----:B------:R-:W-:Y:S01]  /*29a30*/  PRMT R22, R25, 0x7632, R22 ;  /* 0x0000763219167816 */ /* 0x000fe20000000016 */
[C---:B------:R-:W-:Y:S01]  /*29a40*/  IMAD.WIDE R18, R4.reuse, 0x2, R16 ;  /* 0x0000000204127825 */ /* 0x040fe200078e0210 */
[----:B------:R-:W-:-:S03]  /*29a50*/  IADD3 R20, R4, c[0x0][0x198], RZ ;  /* 0x0000660004147a10 */ /* 0x000fc60007ffe0ff */
[----:B------:R-:W-:Y:S01]  /*29a60*/  IMAD.WIDE R4, R4, 0x2, R2 ;  /* 0x0000000204047825 */ /* 0x000fe200078e0202 */
[----:B------:R0:W-:Y:S04]  /*29a70*/  @P6 STG.E.U16 [R18.64], R22 ;  /* 0x0000001612006986 */ /* 0x0001e8000c101504 */
[----:B------:R1:W-:Y:S01]  /*29a80*/  @P3 STG.E.U16 [R4.64], R21 ;  /* 0x0000001504003986 */ /* 0x0003e2000c101504 */
[----:B0-----:R-:W-:-:S05]  /*29a90*/  IMAD.WIDE R18, R20, 0x2, R16 ;  /* 0x0000000214127825 */ /* 0x001fca00078e0210 */
[----:B---3--:R0:W-:Y:S01]  /*29aa0*/  @P5 STG.E.U16 [R18.64], R27 ;  /* 0x0000001b12005986 */ /* 0x0081e2000c101504 */
[----:B-1----:R-:W-:Y:S01]  /*29ab0*/  IMAD.WIDE R4, R20, 0x2, R2 ;  /* 0x0000000214047825 */ /* 0x002fe200078e0202 */
[----:B------:R-:W-:Y:S02]  /*29ac0*/  ISETP.GE.AND P2, PT, R23, c[0x0][0x17c], PT ;  /* 0x00005f0017007a0c */ /* 0x000fe40003f46270 */
[----:B----4-:R-:W-:Y:S02]  /*29ad0*/  PRMT R23, R26, 0x7632, R23 ;  /* 0x000076321a177816 */ /* 0x010fe40000000017 */
[----:B0-----:R-:W-:Y:S02]  /*29ae0*/  PRMT R19, R27, 0x7632, R19 ;  /* 0x000076321b137816 */ /* 0x001fe40000000013 */
[----:B------:R-:W3:Y:S04]  /*29af0*/  LDL.LU R27, [R1+0x3c] ;  /* 0x00003c00011b7983 */ /* 0x000ee80000300800 */
[----:B------:R0:W-:Y:S04]  /*29b00*/  @P4 STG.E.U16 [R4.64], R26 ;  /* 0x0000001a04004986 */ /* 0x0001e8000c101504 */
[----:B0-----:R-:W4:Y:S01]  /*29b10*/  LDL.LU R26, [R1+0xc] ;  /* 0x00000c00011a7983 */ /* 0x001f220000300800 */
[----:B------:R-:W-:-:S04]  /*29b20*/  IADD3 R24, R28, 0x2d, RZ ;  /* 0x0000002d1c187810 */ /* 0x000fc80007ffe0ff */
[----:B------:R-:W-:-:S04]  /*29b30*/  ISETP.GE.AND P0, PT, R24, c[0x0][0x17c], PT ;  /* 0x00005f0018007a0c */ /* 0x000fc80003f06270 */
[----:B------:R-:W-:Y:S02]  /*29b40*/  ISETP.LT.AND P6, PT, R10, c[0x0][0x178], !P0 ;  /* 0x00005e000a007a0c */ /* 0x000fe400047c1270 */
[----:B------:R-:W-:Y:S02]  /*29b50*/  IADD3 R24, R28, 0x2e, RZ ;  /* 0x0000002e1c187810 */ /* 0x000fe40007ffe0ff */
[----:B------:R-:W-:Y:S02]  /*29b60*/  IADD3 R18, R20, c[0x0][0x198], RZ ;  /* 0x0000660014127a10 */ /* 0x000fe40007ffe0ff */
[----:B------:R-:W-:Y:S02]  /*29b70*/  ISETP.LT.AND P0, PT, R11, c[0x0][0x178], !P0 ;  /* 0x00005e000b007a0c */ /* 0x000fe40004701270 */
[----:B------:R-:W-:Y:S01]  /*29b80*/  ISETP.GE.AND P1, PT, R24, c[0x0][0x17c], PT ;  /* 0x00005f0018007a0c */ /* 0x000fe20003f26270 */
[----:B------:R-:W-:Y:S01]  /*29b90*/  IMAD.WIDE R4, R18, 0x2, R16 ;  /* 0x0000000212047825 */ /* 0x000fe200078e0210 */
[----:B------:R-:W-:-:S02]  /*29ba0*/  IADD3 R22, R28, 0x30, RZ ;  /* 0x000000301c167810 */ /* 0x000fc40007ffe0ff */
[----:B------:R-:W-:Y:S02]  /*29bb0*/  IADD3 R20, R28, 0x31, RZ ;  /* 0x000000311c147810 */ /* 0x000fe40007ffe0ff */
[----:B------:R-:W-:Y:S01]  /*29bc0*/  ISETP.LT.AND P5, PT, R10, c[0x0][0x178], !P1 ;  /* 0x00005e000a007a0c */ /* 0x000fe20004fa1270 */
[----:B------:R0:W-:Y:S01]  /*29bd0*/  @P6 STG.E.U16 [R4.64], R19 ;  /* 0x0000001304006986 */ /* 0x0001e2000c101504 */
[----:B------:R-:W-:Y:S02]  /*29be0*/  ISETP.LT.AND P1, PT, R11, c[0x0][0x178], !P1 ;  /* 0x00005e000b007a0c */ /* 0x000fe40004f21270 */
[----:B------:R-:W-:Y:S02]  /*29bf0*/  ISETP.GE.AND P3, PT, R22, c[0x0][0x17c], PT ;  /* 0x00005f0016007a0c */ /* 0x000fe40003f66270 */
[----:B------:R-:W-:Y:S02]  /*29c00*/  ISETP.GE.AND P4, PT, R20, c[0x0][0x17c], PT ;  /* 0x00005f0014007a0c */ /* 0x000fe40003f86270 */
[----:B------:R-:W-:-:S02]  /*29c10*/  IADD3 R22, R18, c[0x0][0x198], RZ ;  /* 0x0000660012167a10 */ /* 0x000fc40007ffe0ff */
[----:B------:R-:W-:Y:S01]  /*29c20*/  IADD3 R20, R28, 0x32, RZ ;  /* 0x000000321c147810 */ /* 0x000fe20007ffe0ff */
[----:B0-----:R-:W-:-:S03]  /*29c30*/  IMAD.WIDE R4, R18, 0x2, R2 ;  /* 0x0000000212047825 */ /* 0x001fc600078e0202 */
[----:B------:R-:W-:Y:S01]  /*29c40*/  ISETP.GE.AND P6, PT, R20, c[0x0][0x17c], PT ;  /* 0x00005f0014007a0c */ /* 0x000fe20003fc6270 */
[----:B------:R-:W-:Y:S01]  /*29c50*/  IMAD.WIDE R18, R22, 0x2, R16 ;  /* 0x0000000216127825 */ /* 0x000fe200078e0210 */
[----:B------:R0:W-:Y:S01]  /*29c60*/  @P0 STG.E.U16 [R4.64], R23 ;  /* 0x0000001704000986 */ /* 0x0001e2000c101504 */
[----:B------:R-:W-:Y:S02]  /*29c70*/  ISETP.LT.AND P0, PT, R10, c[0x0][0x178], !P2 ;  /* 0x00005e000a007a0c */ /* 0x000fe40005701270 */
[C---:B------:R-:W-:Y:S01]  /*29c80*/  IMAD.WIDE R20, R22.reuse, 0x2, R2 ;  /* 0x0000000216147825 */ /* 0x040fe200078e0202 */
[----:B------:R-:W-:Y:S02]  /*29c90*/  ISETP.LT.AND P2, PT, R11, c[0x0][0x178], !P2 ;  /* 0x00005e000b007a0c */ /* 0x000fe40005741270 */
[----:B0-----:R-:W-:Y:S02]  /*29ca0*/  IADD3 R4, R22, c[0x0][0x198], RZ ;  /* 0x0000660016047a10 */ /* 0x001fe40007ffe0ff */
[----:B------:R-:W-:Y:S01]  /*29cb0*/  IADD3 R24, R28, 0x33, RZ ;  /* 0x000000331c187810 */ /* 0x000fe20007ffe0ff */
[----:B--2---:R0:W-:Y:S04]  /*29cc0*/  @P5 STG.E.U16 [R18.64], R29 ;  /* 0x0000001d12005986 */ /* 0x0041e8000c101504 */
[----:B------:R1:W-:Y:S01]  /*29cd0*/  @P1 STG.E.U16 [R20.64], R6 ;  /* 0x0000000614001986 */ /* 0x0003e2000c101504 */
[----:B------:R-:W-:Y:S01]  /*29ce0*/  ISETP.LT.AND P1, PT, R10, c[0x0][0x178], !P3 ;  /* 0x00005e000a007a0c */ /* 0x000fe20005f21270 */
[----:B0-----:R-:W-:Y:S01]  /*29cf0*/  IMAD.WIDE R18, R4, 0x2, R16 ;  /* 0x0000000204127825 */ /* 0x001fe200078e0210 */
[----:B-1----:R-:W-:-:S02]  /*29d00*/  PRMT R21, R29, 0x7632, R21 ;  /* 0x000076321d157816 */ /* 0x002fc40000000015 */
[C---:B------:R-:W-:Y:S01]  /*29d10*/  IADD3 R20, R4.reuse, c[0x0][0x198], RZ ;  /* 0x0000660004147a10 */ /* 0x040fe20007ffe0ff */
[----:B------:R-:W-:Y:S01]  /*29d20*/  IMAD.WIDE R4, R4, 0x2, R2 ;  /* 0x0000000204047825 */ /* 0x000fe200078e0202 */
[----:B------:R-:W-:Y:S01]  /*29d30*/  PRMT R6, R6, 0x7632, R6 ;  /* 0x0000763206067816 */ /* 0x000fe20000000006 */
[----:B------:R0:W-:Y:S01]  /*29d40*/  @P0 STG.E.U16 [R18.64], R21 ;  /* 0x0000001512000986 */ /* 0x0001e2000c101504 */
[----:B------:R-:W-:-:S03]  /*29d50*/  ISETP.LT.AND P3, PT, R11, c[0x0][0x178], !P3 ;  /* 0x00005e000b007a0c */ /* 0x000fc60005f61270 */
[----:B------:R1:W-:Y:S01]  /*29d60*/  @P2 STG.E.U16 [R4.64], R6 ;  /* 0x0000000604002986 */ /* 0x0003e2000c101504 */
[----:B------:R-:W-:-:S03]  /*29d70*/  ISETP.GE.AND P5, PT, R24, c[0x0][0x17c], PT ;  /* 0x00005f0018007a0c */ /* 0x000fc60003fa6270 */
[----:B------:R-:W2:Y:S01]  /*29d80*/  LDL.LU R29, [R1+0x2c] ;  /* 0x00002c00011d7983 */ /* 0x000ea20000300800 */
[----:B0-----:R-:W-:-:S05]  /*29d90*/  IMAD.WIDE R18, R20, 0x2, R16 ;  /* 0x0000000214127825 */ /* 0x001fca00078e0210 */
[----:B---3--:R0:W-:Y:S01]  /*29da0*/  @P1 STG.E.U16 [R18.64], R27 ;  /* 0x0000001b12001986 */ /* 0x0081e2000c101504 */
[----:B------:R-:W-:Y:S01]  /*29db0*/  ISETP.LT.AND P1, PT, R10, c[0x0][0x178], !P4 ;  /* 0x00005e000a007a0c */ /* 0x000fe20006721270 */
[----:B-1----:R-:W-:Y:S01]  /*29dc0*/  IMAD.WIDE R4, R20, 0x2, R2 ;  /* 0x0000000214047825 */ /* 0x002fe200078e0202 */
[----:B------:R-:W-:Y:S02]  /*29dd0*/  PRMT R6, R27, 0x7632, R6 ;  /* 0x000076321b067816 */ /* 0x000fe40000000006 */
[----:B------:R-:W-:Y:S02]  /*29de0*/  IADD3 R24, R28, 0x36, RZ ;  /* 0x000000361c187810 */ /* 0x000fe40007ffe0ff */
[----:B0-----:R-:W-:Y:S01]  /*29df0*/  IADD3 R18, R20, c[0x0][0x198], RZ ;  /* 0x0000660014127a10 */ /* 0x001fe20007ffe0ff */
[----:B------:R-:W3:Y:S04]  /*29e00*/  LDL.LU R27, [R1+0x7c] ;  /* 0x00007c00011b7983 */ /* 0x000ee80000300800 */
[----:B----4-:R0:W-:Y:S01]  /*29e10*/  @P3 STG.E.U16 [R4.64], R26 ;  /* 0x0000001a04003986 */ /* 0x0101e2000c101504 */
[----:B------:R-:W-:Y:S01]  /*29e20*/  PRMT R23, R26, 0x7632, R23 ;  /* 0x000076321a177816 */ /* 0x000fe20000000017 */
[----:B0-----:R-:W-:-:S02]  /*29e30*/  IMAD.WIDE R4, R18, 0x2, R16 ;  /* 0x0000000212047825 */ /* 0x001fc400078e0210 */
[----:B------:R-:W4:Y:S04]  /*29e40*/  LDL.LU R26, [R1+0x1c] ;  /* 0x00001c00011a7983 */ /* 0x000f280000300800 */
[----:B------:R0:W-:Y:S01]  /*29e50*/  @P1 STG.E.U16 [R4.64], R6 ;  /* 0x0000000604001986 */ /* 0x0001e2000c101504 */
[----:B------:R-:W-:-:S03]  /*29e60*/  ISETP.GE.AND P1, PT, R24, c[0x0][0x17c], PT ;  /* 0x00005f0018007a0c */ /* 0x000fc60003f26270 */
[----:B------:R-:W3:Y:S01]  /*29e70*/  LDL.LU R24, [R1+0x4c] ;  /* 0x00004c0001187983 */ /* 0x000ee20000300800 */
[----:B------:R-:W-:Y:S02]  /*29e80*/  IADD3 R22, R28, 0x34, RZ ;  /* 0x000000341c167810 */ /* 0x000fe40007ffe0ff */
[C---:B------:R-:W-:Y:S02]  /*29e90*/  ISETP.LT.AND P4, PT, R11.reuse, c[0x0][0x178], !P4 ;  /* 0x00005e000b007a0c */ /* 0x040fe40006781270 */
[----:B------:R-:W-:Y:S02]  /*29ea0*/  ISETP.LT.AND P3, PT, R10, c[0x0][0x178], !P6 ;  /* 0x00005e000a007a0c */ /* 0x000fe40007761270 */
[----:B------:R-:W-:Y:S02]  /*29eb0*/  ISETP.GE.AND P0, PT, R22, c[0x0][0x17c], PT ;  /* 0x00005f0016007a0c */ /* 0x000fe40003f06270 */
[----:B------:R-:W-:Y:S02]  /*29ec0*/  IADD3 R21, R28, 0x35, RZ ;  /* 0x000000351c157810 */ /* 0x000fe40007ffe0ff */
[C---:B------:R-:W-:Y:S01]  /*29ed0*/  IADD3 R22, R18.reuse, c[0x0][0x198], RZ ;  /* 0x0000660012167a10 */ /* 0x040fe20007ffe0ff */
[----:B------:R-:W-:Y:S01]  /*29ee0*/  IMAD.WIDE R18, R18, 0x2, R2 ;  /* 0x0000000212127825 */ /* 0x000fe200078e0202 */
[----:B------:R-:W-:-:S02]  /*29ef0*/  ISETP.LT.AND P6, PT, R11, c[0x0][0x178], !P6 ;  /* 0x00005e000b007a0c */ /* 0x000fc400077c1270 */
[----:B------:R-:W-:Y:S01]  /*29f00*/  ISETP.GE.AND P2, PT, R21, c[0x0][0x17c], PT ;  /* 0x00005f0015007a0c */ /* 0x000fe20003f46270 */
[C---:B------:R-:W-:Y:S01]  /*29f10*/  IMAD.WIDE R20, R22.reuse, 0x2, R16 ;  /* 0x0000000216147825 */ /* 0x040fe200078e0210 */
[----:B------:R1:W-:Y:S03]  /*29f20*/  @P4 STG.E.U16 [R18.64], R23 ;  /* 0x0000001712004986 */ /* 0x0003e6000c101504 */
[C---:B0-----:R-:W-:Y:S01]  /*29f30*/  IMAD.WIDE R4, R22.reuse, 0x2, R2 ;  /* 0x0000000216047825 */ /* 0x041fe200078e0202 */
[----:B------:R-:W-:-:S05]  /*29f40*/  IADD3 R22, R22, c[0x0][0x198], RZ ;  /* 0x0000660016167a10 */ /* 0x000fca0007ffe0ff */
[----:B-1----:R-:W-:Y:S01]  /*29f50*/  IMAD.WIDE R18, R22, 0x2, R16 ;  /* 0x0000000216127825 */ /* 0x002fe200078e0210 */
[----:B------:R-:W-:Y:S02]  /*29f60*/  IADD3 R23, R28, 0x38, RZ ;  /* 0x000000381c177810 */ /* 0x000fe40007ffe0ff */
[----:B--2---:R-:W-:Y:S01]  /*29f70*/  PRMT R6, R29, 0x7632, R6 ;  /* 0x000076321d067816 */ /* 0x004fe20000000006 */
[----:B---3--:R0:W-:Y:S01]  /*29f80*/  @P3 STG.E.U16 [R20.64], R24 ;  /* 0x0000001814003986 */ /* 0x0081e2000c101504 */
[C---:B------:R-:W-:Y:S02]  /*29f90*/  ISETP.LT.AND P3, PT, R10.reuse, c[0x0][0x178], !P5 ;  /* 0x00005e000a007a0c */ /* 0x040fe40006f61270 */
[----:B------:R-:W-:Y:S01]  /*29fa0*/  ISETP.LT.AND P5, PT, R11, c[0x0][0x178], !P5 ;  /* 0x00005e000b007a0c */ /* 0x000fe20006fa1270 */
[----:B------:R1:W-:Y:S01]  /*29fb0*/  @P6 STG.E.U16 [R4.64], R29 ;  /* 0x0000001d04006986 */ /* 0x0003e2000c101504 */
[----:B------:R-:W-:Y:S02]  /*29fc0*/  ISETP.LT.AND P6, PT, R10, c[0x0][0x178], !P0 ;  /* 0x00005e000a007a0c */ /* 0x000fe400047c1270 */
[----:B0-----:R-:W-:-:S02]  /*29fd0*/  PRMT R21, R24, 0x7632, R21 ;  /* 0x0000763218157816 */ /* 0x001fc40000000015 */
[C---:B------:R-:W-:Y:S01]  /*29fe0*/  IADD3 R20, R22.reuse, c[0x0][0x198], RZ ;  /* 0x0000660016147a10 */ /* 0x040fe20007ffe0ff */
[----:B-1----:R-:W-:-:S04]  /*29ff0*/  IMAD.WIDE R4, R22, 0x2, R2 ;  /* 0x0000000216047825 */ /* 0x002fc800078e0202 */
[----:B------:R0:W-:Y:S01]  /*2a000*/  @P3 STG.E.U16 [R18.64], R21 ;  /* 0x0000001512003986 */ /* 0x0001e2000c101504 */
[----:B------:R-:W-:-:S03]  /*2a010*/  ISETP.LT.AND P0, PT, R11, c[0x0][0x178], !P0 ;  /* 0x00005e000b007a0c */ /* 0x000fc60004701270 */
[----:B------:R1:W-:Y:S04]  /*2a020*/  @P5 STG.E.U16 [R4.64], R6 ;  /* 0x0000000604005986 */ /* 0x0003e8000c101504 */
[----:B------:R-:W2:Y:S01]  /*2a030*/  LDL.LU R29, [R1+0x5c] ;  /* 0x00005c00011d7983 */ /* 0x000ea20000300800 */
[----:B0-----:R-:W-:-:S05]  /*2a040*/  IMAD.WIDE R18, R20, 0x2, R16 ;  /* 0x0000000214127825 */ /* 0x001fca00078e0210 */
[----:B------:R0:W-:Y:S01]  /*2a050*/  @P6 STG.E.U16 [R18.64], R27 ;  /* 0x0000001b12006986 */ /* 0x0001e2000c101504 */
[----:B------:R-:W-:Y:S01]  /*2a060*/  ISETP.LT.AND P6, PT, R10, c[0x0][0x178], !P2 ;  /* 0x00005e000a007a0c */ /* 0x000fe200057c1270 */
[----:B-1----:R-:W-:Y:S01]  /*2a070*/  IMAD.WIDE R4, R20, 0x2, R2 ;  /* 0x0000000214047825 */ /* 0x002fe200078e0202 */
[----:B------:R-:W-:Y:S02]  /*2a080*/  PRMT R6, R27, 0x7632, R6 ;  /* 0x000076321b067816 */ /* 0x000fe40000000006 */
[----:B------:R-:W-:Y:S02]  /*2a090*/  IADD3 R24, R28, 0x3a, RZ ;  /* 0x0000003a1c187810 */ /* 0x000fe40007ffe0ff */
[----:B----4-:R1:W-:Y:S01]  /*2a0a0*/  @P0 STG.E.U16 [R4.64], R26 ;  /* 0x0000001a04000986 */ /* 0x0103e2000c101504 */
[----:B0-----:R-:W-:-:S03]  /*2a0b0*/  IADD3 R18, R20, c[0x0][0x198], RZ ;  /* 0x0000660014127a10 */ /* 0x001fc60007ffe0ff */
[----:B------:R-:W3:Y:S01]  /*2a0c0*/  LDL.LU R27, [R1+0x15c] ;  /* 0x00015c00011b7983 */ /* 0x000ee20000300800 */
[----:B------:R-:W-:Y:S01]  /*2a0d0*/  ISETP.GE.AND P3, PT, R23, c[0x0][0x17c], PT ;  /* 0x00005f0017007a0c */ /* 0x000fe20003f66270 */
[----:B-1----:R-:W-:Y:S01]  /*2a0e0*/  IMAD.WIDE R4, R18, 0x2, R16 ;  /* 0x0000000212047825 */ /* 0x002fe200078e0210 */
[----:B------:R-:W-:Y:S02]  /*2a0f0*/  PRMT R23, R26, 0x7632, R23 ;  /* 0x000076321a177816 */ /* 0x000fe40000000017 */
[----:B------:R-:W4:Y:S04]  /*2a100*/  LDL.LU R26, [R1+0x6c] ;  /* 0x00006c00011a7983 */ /* 0x000f280000300800 */
[----:B------:R0:W-:Y:S01]  /*2a110*/  @P6 STG.E.U16 [R4.64], R6 ;  /* 0x0000000604006986 */ /* 0x0001e2000c101504 */
[----:B------:R-:W-:-:S03]  /*2a120*/  ISETP.GE.AND P6, PT, R24, c[0x0][0x17c], PT ;  /* 0x00005f0018007a0c */ /* 0x000fc60003fc6270 */
[----:B------:R-:W3:Y:S01]  /*2a130*/  LDL.LU R24, [R1+0x14c] ;  /* 0x00014c0001187983 */ /* 0x000ee20000300800 */
[C---:B------:R-:W-:Y:S02]  /*2a140*/  ISETP.LT.AND P2, PT, R11.reuse, c[0x0][0x178], !P2 ;  /* 0x00005e000b007a0c */ /* 0x040fe40005741270 */
[----:B------:R-:W-:Y:S02]  /*2a150*/  ISETP.LT.AND P0, PT, R10, c[0x0][0x178], !P1 ;  /* 0x00005e000a007a0c */ /* 0x000fe40004f01270 */
[----:B------:R-:W-:Y:S02]  /*2a160*/  IADD3 R21, R28, 0x39, RZ ;  /* 0x000000391c157810 */ /* 0x000fe40007ffe0ff */
[C---:B------:R-:W-:Y:S01]  /*2a170*/  IADD3 R22, R18.reuse, c[0x0][0x198], RZ ;  /* 0x0000660012167a10 */ /* 0x040fe20007ffe0ff */
[----:B------:R-:W-:Y:S01]  /*2a180*/  IMAD.WIDE R18, R18, 0x2, R2 ;  /* 0x0000000212127825 */ /* 0x000fe200078e0202 */
[----:B------:R-:W-:Y:S02]  /*2a190*/  IADD3 R25, R28, 0x37, RZ ;  /* 0x000000371c197810 */ /* 0x000fe40007ffe0ff */
[----:B------:R-:W-:-:S02]  /*2a1a0*/  ISETP.LT.AND P1, PT, R11, c[0x0][0x178], !P1 ;  /* 0x00005e000b007a0c */ /* 0x000fc40004f21270 */
[----:B------:R-:W-:Y:S01]  /*2a1b0*/  ISETP.GE.AND P5, PT, R21, c[0x0][0x17c], PT ;  /* 0x00005f0015007a0c */ /* 0x000fe20003fa6270 */
[C---:B------:R-:W-:Y:S01]  /*2a1c0*/  IMAD.WIDE R20, R22.reuse, 0x2, R16 ;  /* 0x0000000216147825 */ /* 0x040fe200078e0210 */
[----:B------:R-:W-:Y:S01]  /*2a1d0*/  ISETP.GE.AND P4, PT, R25, c[0x0][0x17c], PT ;  /* 0x00005f0019007a0c */ /* 0x000fe20003f86270 */
[----:B------:R1:W-:Y:S02]  /*2a1e0*/  @P2 STG.E.U16 [R18.64], R23 ;  /* 0x0000001712002986 */ /* 0x0003e4000c101504 */
        /* <DEDUP_REMOVED lines=35> */
[----:B------:R-:W-:Y:S02]  /*2a420*/  ISETP.LT.AND P6, PT, R11, c[0x0][0x178], !P6 ;  /* 0x00005e000b007a0c */ /* 0x000fe400077c1270 */
[----:B------:R-:W-:Y:S02]  /*2a430*/  IADD3 R21, R28, 0x3d, RZ ;  /* 0x0000003d1c157810 */ /* 0x000fe40007ffe0ff */
[C---:B------:R-:W-:Y:S01]  /*2a440*/  IADD3 R22, R18.reuse, c[0x0][0x198], RZ ;  /* 0x0000660012167a10 */ /* 0x040fe20007ffe0ff */
[----:B------:R-:W-:Y:S01]  /*2a450*/  IMAD.WIDE R18, R18, 0x2, R2 ;  /* 0x0000000212127825 */ /* 0x000fe200078e0202 */
[----:B------:R-:W-:-:S02]  /*2a460*/  IADD3 R25, R28, 0x3b, RZ ;  /* 0x0000003b1c197810 */ /* 0x000fc40007ffe0ff */
[----:B------:R-:W-:Y:S01]  /*2a470*/  ISETP.GE.AND P4, PT, R21, c[0x0][0x17c], PT ;  /* 0x00005f0015007a0c */ /* 0x000fe20003f86270 */
[----:B------:R-:W-:Y:S01]  /*2a480*/  IMAD.WIDE R20, R22, 0x2, R16 ;  /* 0x0000000216147825 */ /* 0x000fe200078e0210 */
[----:B------:R-:W-:-:S03]  /*2a490*/  ISETP.GE.AND P2, PT, R25, c[0x0][0x17c], PT ;  /* 0x00005f0019007a0c */ /* 0x000fc60003f46270 */
[C---:B0-----:R-:W-:Y:S01]  /*2a4a0*/  IMAD.WIDE R4, R22.reuse, 0x2, R2 ;  /* 0x0000000216047825 */ /* 0x041fe200078e0202 */
[----:B------:R0:W-:Y:S01]  /*2a4b0*/  @P5 STG.E.U16 [R18.64], R23 ;  /* 0x0000001712005986 */ /* 0x0001e2000c101504 */
[----:B------:R-:W-:-:S05]  /*2a4c0*/  IADD3 R22, R22, c[0x0][0x198], RZ ;  /* 0x0000660016167a10 */ /* 0x000fca0007ffe0ff */
[----:B0-----:R-:W-:Y:S01]  /*2a4d0*/  IMAD.WIDE R18, R22, 0x2, R16 ;  /* 0x0000000216127825 */ /* 0x001fe200078e0210 */
[----:B--2---:R-:W-:Y:S01]  /*2a4e0*/  PRMT R6, R29, 0x7632, R6 ;  /* 0x000076321d067816 */ /* 0x004fe20000000006 */
[----:B---3--:R-:W-:Y:S01]  /*2a4f0*/  @P3 STG.E.U16 [R20.64], R24 ;  /* 0x0000001814003986 */ /* 0x008fe2000c101504 */
[----:B------:R-:W-:-:S03]  /*2a500*/  ISETP.LT.AND P3, PT, R10, c[0x0][0x178], !P2 ;  /* 0x00005e000a007a0c */ /* 0x000fc60005761270 */
[----:B------:R0:W-:Y:S01]  /*2a510*/  @P6 STG.E.U16 [R4.64], R29 ;  /* 0x0000001d04006986 */ /* 0x0001e2000c101504 */
[C---:B------:R-:W-:Y:S02]  /*2a520*/  ISETP.LT.AND P2, PT, R11.reuse, c[0x0][0x178], !P2 ;  /* 0x00005e000b007a0c */ /* 0x040fe40005741270 */
[----:B------:R-:W-:Y:S02]  /*2a530*/  ISETP.LT.AND P6, PT, R10, c[0x0][0x178], !P0 ;  /* 0x00005e000a007a0c */ /* 0x000fe400047c1270 */
[----:B------:R-:W-:Y:S01]  /*2a540*/  ISETP.LT.AND P0, PT, R11, c[0x0][0x178], !P0 ;  /* 0x00005e000b007a0c */ /* 0x000fe20004701270 */
[----:B0-----:R-:W2:Y:S01]  /*2a550*/  LDL.LU R29, [R1+0x18c] ;  /* 0x00018c00011d7983 */ /* 0x001ea20000300800 */
[----:B------:R-:W-:Y:S01]  /*2a560*/  PRMT R21, R24, 0x7632, R21 ;  /* 0x0000763218157816 */ /* 0x000fe20000000015 */
[C---:B------:R-:W-:Y:S01]  /*2a570*/  IMAD.WIDE R4, R22.reuse, 0x2, R2 ;  /* 0x0000000216047825 */ /* 0x040fe200078e0202 */
[----:B------:R-:W-:-:S03]  /*2a580*/  IADD3 R20, R22, c[0x0][0x198], RZ ;  /* 0x0000660016147a10 */ /* 0x000fc60007ffe0ff */
[----:B------:R0:W-:Y:S04]  /*2a590*/  @P3 STG.E.U16 [R18.64], R21 ;  /* 0x0000001512003986 */ /* 0x0001e8000c101504 */
[----:B------:R1:W-:Y:S01]  /*2a5a0*/  @P2 STG.E.U16 [R4.64], R6 ;  /* 0x0000000604002986 */ /* 0x0003e2000c101504 */
[----:B----4-:R-:W-:Y:S01]  /*2a5b0*/  PRMT R22, R26, 0x7632, R22 ;  /* 0x000076321a167816 */ /* 0x010fe20000000016 */
[----:B0-----:R-:W-:-:S04]  /*2a5c0*/  IMAD.WIDE R18, R20, 0x2, R16 ;  /* 0x0000000214127825 */ /* 0x001fc800078e0210 */
[----:B-1----:R-:W-:Y:S01]  /*2a5d0*/  IMAD.WIDE R4, R20, 0x2, R2 ;  /* 0x0000000214047825 */ /* 0x002fe200078e0202 */
[----:B------:R-:W-:Y:S01]  /*2a5e0*/  PRMT R6, R27, 0x7632, R6 ;  /* 0x000076321b067816 */ /* 0x000fe20000000006 */
[----:B------:R0:W-:Y:S04]  /*2a5f0*/  @P6 STG.E.U16 [R18.64], R27 ;  /* 0x0000001b12006986 */ /* 0x0001e8000c101504 */
[----:B------:R1:W-:Y:S04]  /*2a600*/  @P0 STG.E.U16 [R4.64], R26 ;  /* 0x0000001a04000986 */ /* 0x0003e8000c101504 */
[----:B0-----:R-:W3:Y:S04]  /*2a610*/  LDL.LU R27, [R1+0xc0] ;  /* 0x0000c000011b7983 */ /* 0x001ee80000300800 */
[----:B-1----:R-:W4:Y:S01]  /*2a620*/  LDL.LU R26, [R1+0xb0] ;  /* 0x0000b000011a7983 */ /* 0x002f220000300800 */
[----:B------:R-:W-:-:S02]  /*2a630*/  ISETP.LT.AND P6, PT, R10, c[0x0][0x178], !P4 ;  /* 0x00005e000a007a0c */ /* 0x000fc400067c1270 */
[----:B------:R-:W-:Y:S02]  /*2a640*/  ISETP.LT.AND P4, PT, R11, c[0x0][0x178], !P4 ;  /* 0x00005e000b007a0c */ /* 0x000fe40006781270 */
[----:B------:R-:W-:Y:S02]  /*2a650*/  IADD3 R18, R20, c[0x0][0x198], RZ ;  /* 0x0000660014127a10 */ /* 0x000fe40007ffe0ff */
[----:B------:R-:W-:Y:S02]  /*2a660*/  ISETP.LT.AND P0, PT, R10, c[0x0][0x178], !P1 ;  /* 0x00005e000a007a0c */ /* 0x000fe40004f01270 */
[----:B------:R-:W-:Y:S02]  /*2a670*/  IADD3 R21, R28, 0x41, RZ ;  /* 0x000000411c157810 */ /* 0x000fe40007ffe0ff */
[C---:B------:R-:W-:Y:S01]  /*2a680*/  IADD3 R24, R18.reuse, c[0x0][0x198], RZ ;  /* 0x0000660012187a10 */ /* 0x040fe20007ffe0ff */
[----:B------:R-:W-:Y:S01]  /*2a690*/  IMAD.WIDE R4, R18, 0x2, R16 ;  /* 0x0000000212047825 */ /* 0x000fe200078e0210 */
[----:B------:R-:W-:-:S02]  /*2a6a0*/  IADD3 R25, R28, 0x3f, RZ ;  /* 0x0000003f1c197810 */ /* 0x000fc40007ffe0ff */
[----:B------:R-:W-:Y:S01]  /*2a6b0*/  ISETP.LT.AND P1, PT, R11, c[0x0][0x178], !P1 ;  /* 0x00005e000b007a0c */ /* 0x000fe20004f21270 */
[----:B------:R-:W-:Y:S01]  /*2a6c0*/  IMAD.WIDE R18, R18, 0x2, R2 ;  /* 0x0000000212127825 */ /* 0x000fe200078e0202 */
[----:B------:R-:W-:-:S03]  /*2a6d0*/  ISETP.GE.AND P2, PT, R21, c[0x0][0x17c], PT ;  /* 0x00005f0015007a0c */ /* 0x000fc60003f46270 */
[----:B------:R-:W-:Y:S01]  /*2a6e0*/  IMAD.WIDE R20, R24, 0x2, R16 ;  /* 0x0000000218147825 */ /* 0x000fe200078e0210 */
[----:B------:R-:W-:Y:S01]  /*2a6f0*/  ISETP.GE.AND P5, PT, R25, c[0x0][0x17c], PT ;  /* 0x00005f0019007a0c */ /* 0x000fe20003fa6270 */
[----:B------:R0:W-:Y:S01]  /*2a700*/  @P6 STG.E.U16 [R4.64], R6 ;  /* 0x0000000604006986 */ /* 0x0001e2000c101504 */
[----:B------:R-:W-:-:S03]  /*2a710*/  IADD3 R23, R28, 0x40, RZ ;  /* 0x000000401c177810 */ /* 0x000fc60007ffe0ff */
[----:B------:R1:W-:Y:S01]  /*2a720*/  @P4 STG.E.U16 [R18.64], R22 ;  /* 0x0000001612004986 */ /* 0x0003e2000c101504 */
[----:B------:R-:W-:Y:S02]  /*2a730*/  ISETP.GE.AND P3, PT, R23, c[0x0][0x17c], PT ;  /* 0x00005f0017007a0c */ /* 0x000fe40003f66270 */
[----:B------:R-:W-:Y:S01]  /*2a740*/  IADD3 R23, R28, 0x42, RZ ;  /* 0x000000421c177810 */ /* 0x000fe20007ffe0ff */
[C---:B0-----:R-:W-:Y:S01]  /*2a750*/  IMAD.WIDE R4, R24.reuse, 0x2, R2 ;  /* 0x0000000218047825 */ /* 0x041fe200078e0202 */
[----:B------:R-:W-:Y:S02]  /*2a760*/  IADD3 R6, R24, c[0x0][0x198], RZ ;  /* 0x0000660018067a10 */ /* 0x000fe40007ffe0ff */
[----:B------:R-:W-:Y:S02]  /*2a770*/  ISETP.GE.AND P6, PT, R23, c[0x0][0x17c], PT ;  /* 0x00005f0017007a0c */ /* 0x000fe40003fc6270 */
[----:B-1----:R-:W-:Y:S02]  /*2a780*/  PRMT R19, R7, 0x7632, R19 ;  /* 0x0000763207137816 */ /* 0x002fe40000000013 */
[----:B------:R-:W-:-:S04]  /*2a790*/  IADD3 R25, R28, 0x43, RZ ;  /* 0x000000431c197810 */ /* 0x000fc80007ffe0ff */
[----:B------:R-:W-:Y:S01]  /*2a7a0*/  ISETP.GE.AND P4, PT, R25, c[0x0][0x17c], PT ;  /* 0x00005f0019007a0c */ /* 0x000fe20003f86270 */
[----:B--2---:R0:W-:Y:S01]  /*2a7b0*/  @P0 STG.E.U16 [R20.64], R29 ;  /* 0x0000001d14000986 */ /* 0x0041e2000c101504 */
[----:B------:R-:W-:Y:S02]  /*2a7c0*/  PRMT R18, R29, 0x7632, R18 ;  /* 0x000076321d127816 */ /* 0x000fe40000000012 */
[C---:B------:R-:W-:Y:S02]  /*2a7d0*/  ISETP.LT.AND P0, PT, R10.reuse, c[0x0][0x178], !P5 ;  /* 0x00005e000a007a0c */ /* 0x040fe40006f01270 */
[C---:B------:R-:W-:Y:S01]  /*2a7e0*/  ISETP.LT.AND P5, PT, R11.reuse, c[0x0][0x178], !P5 ;  /* 0x00005e000b007a0c */ /* 0x040fe20006fa1270 */
[----:B------:R1:W-:Y:S04]  /*2a7f0*/  @P1 STG.E.U16 [R4.64], R7 ;  /* 0x0000000704001986 */ /* 0x0003e8000c101504 */
[----:B0-----:R-:W2:Y:S01]  /*2a800*/  LDL.LU R29, [R1+0xf0] ;  /* 0x0000f000011d7983 */ /* 0x001ea20000300800 */
[----:B------:R-:W-:Y:S01]  /*2a810*/  ISETP.LT.AND P1, PT, R10, c[0x0][0x178], !P3 ;  /* 0x00005e000a007a0c */ /* 0x000fe20005f21270 */
[C---:B------:R-:W-:Y:S01]  /*2a820*/  IMAD.WIDE R20, R6.reuse, 0x2, R2 ;  /* 0x0000000206147825 */ /* 0x040fe200078e0202 */
[----:B------:R-:W-:Y:S01]  /*2a830*/  ISETP.LT.AND P3, PT, R11, c[0x0][0x178], !P3 ;  /* 0x00005e000b007a0c */ /* 0x000fe20005f61270 */
[----:B------:R-:W2:Y:S02]  /*2a840*/  LDL.LU R23, [R1+0x90] ;  /* 0x0000900001177983 */ /* 0x000ea40000300800 */
[C-C-:B-1----:R-:W-:Y:S01]  /*2a850*/  IMAD.WIDE R4, R6.reuse, 0x2, R16.reuse ;  /* 0x0000000206047825 */ /* 0x142fe200078e0210 */
[----:B------:R-:W-:Y:S01]  /*2a860*/  IADD3 R6, R6, c[0x0][0x198], RZ ;  /* 0x0000660006067a10 */ /* 0x000fe20007ffe0ff */
[----:B------:R-:W2:Y:S04]  /*2a870*/  LDL.LU R25, [R1+0x100] ;  /* 0x0001000001197983 */ /* 0x000ea80000300800 */
[----:B------:R0:W-:Y:S04]  /*2a880*/  @P0 STG.E.U16 [R4.64], R18 ;  /* 0x0000001204000986 */ /* 0x0001e8000c101504 */
[----:B------:R1:W-:Y:S01]  /*2a890*/  @P5 STG.E.U16 [R20.64], R19 ;  /* 0x0000001314005986 */ /* 0x0003e2000c101504 */
[----:B0-----:R-:W-:-:S04]  /*2a8a0*/  IMAD.WIDE R4, R6, 0x2, R16 ;  /* 0x0000000206047825 */ /* 0x001fc800078e0210 */
[----:B-1----:R-:W-:Y:S01]  /*2a8b0*/  IMAD.WIDE R18, R6, 0x2, R2 ;  /* 0x0000000206127825 */ /* 0x002fe200078e0202 */
[----:B---3--:R-:W-:Y:S04]  /*2a8c0*/  @P1 STG.E.U16 [R4.64], R27 ;  /* 0x0000001b04001986 */ /* 0x008fe8000c101504 */
[----:B----4-:R0:W-:Y:S02]  /*2a8d0*/  @P3 STG.E.U16 [R18.64], R26 ;  /* 0x0000001a12003986 */ /* 0x0101e4000c101504 */
[----:B0-----:R-:W-:Y:S02]  /*2a8e0*/  PRMT R18, R26, 0x7632, R18 ;  /* 0x000076321a127816 */ /* 0x001fe40000000012 */
[----:B------:R-:W3:Y:S01]  /*2a8f0*/  LDL.LU R26, [R1+0xe0] ;  /* 0x0000e000011a7983 */ /* 0x000ee20000300800 */
[----:B------:R-:W-:-:S02]  /*2a900*/  ISETP.LT.AND P5, PT, R10, c[0x0][0x178], !P2 ;  /* 0x00005e000a007a0c */ /* 0x000fc400057a1270 */
[----:B------:R-:W-:Y:S02]  /*2a910*/  IADD3 R7, R28, 0x44, RZ ;  /* 0x000000441c077810 */ /* 0x000fe40007ffe0ff */
[----:B------:R-:W-:Y:S02]  /*2a920*/  IADD3 R20, R6, c[0x0][0x198], RZ ;  /* 0x0000660006147a10 */ /* 0x000fe40007ffe0ff */
[----:B------:R-:W-:Y:S02]  /*2a930*/  ISETP.LT.AND P2, PT, R11, c[0x0][0x178], !P2 ;  /* 0x00005e000b007a0c */ /* 0x000fe40005741270 */
[----:B------:R-:W-:Y:S01]  /*2a940*/  ISETP.LT.AND P3, PT, R10, c[0x0][0x178], !P6 ;  /* 0x00005e000a007a0c */ /* 0x000fe20007761270 */
[----:B------:R-:W-:Y:S01]  /*2a950*/  IMAD.WIDE R4, R20, 0x2, R16 ;  /* 0x0000000214047825 */ /* 0x000fe200078e0210 */
[----:B------:R-:W-:Y:S02]  /*2a960*/  ISETP.GE.AND P0, PT, R7, c[0x0][0x17c], PT ;  /* 0x00005f0007007a0c */ /* 0x000fe40003f06270 */
[----:B------:R-:W-:-:S02]  /*2a970*/  IADD3 R7, R28, 0x45, RZ ;  /* 0x000000451c077810 */ /* 0x000fc40007ffe0ff */
[----:B------:R-:W-:Y:S02]  /*2a980*/  PRMT R21, R27, 0x7632, R21 ;  /* 0x000076321b157816 */ /* 0x000fe40000000015 */
[C---:B------:R-:W-:Y:S01]  /*2a990*/  IADD3 R19, R20.reuse, c[0x0][0x198], RZ ;  /* 0x0000660014137a10 */ /* 0x040fe20007ffe0ff */
[----:B------:R-:W4:Y:S01]  /*2a9a0*/  LDL.LU R27, [R1+0x1a0] ;  /* 0x0001a000011b7983 */ /* 0x000f220000300800 */
[----:B------:R-:W-:Y:S01]  /*2a9b0*/  ISETP.GE.AND P1, PT, R7, c[0x0][0x17c], PT ;  /* 0x00005f0007007a0c */ /* 0x000fe20003f26270 */
[----:B------:R-:W-:Y:S01]  /*2a9c0*/  IMAD.WIDE R6, R20, 0x2, R2 ;  /* 0x0000000214067825 */ /* 0x000fe200078e0202 */
[----:B------:R-:W-:Y:S01]  /*2a9d0*/  ISETP.LT.AND P6, PT, R11, c[0x0][0x178], !P6 ;  /* 0x00005e000b007a0c */ /* 0x000fe200077c1270 */
[----:B------:R0:W-:Y:S04]  /*2a9e0*/  @P5 STG.E.U16 [R4.64], R21 ;  /* 0x0000001504005986 */ /* 0x0001e8000c101504 */
[----:B------:R1:W-:Y:S01]  /*2a9f0*/  @P2 STG.E.U16 [R6.64], R18 ;  /* 0x0000001206002986 */ /* 0x0003e2000c101504 */
[----:B------:R-:W-:Y:S01]  /*2aa00*/  ISETP.LT.AND P2, PT, R10, c[0x0][0x178], !P4 ;  /* 0x00005e000a007a0c */ /* 0x000fe20006741270 */
[C---:B0-----:R-:W-:Y:S01]  /*2aa10*/  IMAD.WIDE R4, R19.reuse, 0x2, R16 ;  /* 0x0000000213047825 */ /* 0x041fe200078e0210 */
[----:B-1----:R-:W-:-:S02]  /*2aa20*/  IADD3 R18, R19, c[0x0][0x198], RZ ;  /* 0x0000660013127a10 */ /* 0x002fc40007ffe0ff */
[C---:B------:R-:W-:Y:S02]  /*2aa30*/  IADD3 R6, R28.reuse, 0x47, RZ ;  /* 0x000000471c067810 */ /* 0x040fe40007ffe0ff */
[----:B------:R-:W-:Y:S02]  /*2aa40*/  IADD3 R20, R28, 0x46, RZ ;  /* 0x000000461c147810 */ /* 0x000fe40007ffe0ff */
[----:B------:R-:W-:Y:S02]  /*2aa50*/  ISETP.LT.AND P4, PT, R11, c[0x0][0x178], !P4 ;  /* 0x00005e000b007a0c */ /* 0x000fe40006781270 */
[----:B------:R-:W-:Y:S02]  /*2aa60*/  ISETP.GE.AND P5, PT, R20, c[0x0][0x17c], PT ;  /* 0x00005f0014007a0c */ /* 0x000fe40003fa6270 */
[----:B------:R-:W-:Y:S02]  /*2aa70*/  IADD3 R20, R18, c[0x0][0x198], RZ ;  /* 0x0000660012147a10 */ /* 0x000fe40007ffe0ff */
[----:B------:R-:W-:Y:S01]  /*2aa80*/  IADD3 R22, R28, 0x48, RZ ;  /* 0x000000481c167810 */ /* 0x000fe20007ffe0ff */
[----:B--2---:R0:W-:Y:S01]  /*2aa90*/  @P3 STG.E.U16 [R4.64], R29 ;  /* 0x0000001d04003986 */ /* 0x0041e2000c101504 */
[----:B------:R-:W-:Y:S01]  /*2aaa0*/  ISETP.GE.AND P3, PT, R6, c[0x0][0x17c], PT ;  /* 0x00005f0006007a0c */ /* 0x000fe20003f66270 */
[----:B------:R-:W-:-:S04]  /*2aab0*/  IMAD.WIDE R6, R18, 0x2, R16 ;  /* 0x0000000212067825 */ /* 0x000fc800078e0210 */
[----:B0-----:R-:W-:Y:S01]  /*2aac0*/  IMAD.WIDE R4, R19, 0x2, R2 ;  /* 0x0000000213047825 */ /* 0x001fe200078e0202 */
[----:B------:R-:W-:Y:S02]  /*2aad0*/  PRMT R19, R29, 0x7632, R19 ;  /* 0x000076321d137816 */ /* 0x000fe40000000013 */
[----:B------:R-:W2:Y:S04]  /*2aae0*/  LDL.LU R29, [R1+0xd0] ;  /* 0x0000d000011d7983 */ /* 0x000ea80000300800 */
[----:B------:R0:W-:Y:S01]  /*2aaf0*/  @P6 STG.E.U16 [R4.64], R23 ;  /* 0x0000001704006986 */ /* 0x0001e2000c101504 */
[----:B------:R-:W-:Y:S02]  /*2ab00*/  ISETP.LT.AND P6, PT, R10, c[0x0][0x178], !P0 ;  /* 0x00005e000a007a0c */ /* 0x000fe400047c1270 */
[----:B------:R-:W-:Y:S01]  /*2ab10*/  ISETP.LT.AND P0, PT, R11, c[0x0][0x178], !P0 ;  /* 0x00005e000b007a0c */ /* 0x000fe20004701270 */
[----:B------:R1:W-:Y:S01]  /*2ab20*/  @P2 STG.E.U16 [R6.64], R19 ;  /* 0x0000001306002986 */ /* 0x0003e2000c101504 */
[----:B------:R-:W-:Y:S01]  /*2ab30*/  PRMT R21, R23, 0x7632, R21 ;  /* 0x0000763217157816 */ /* 0x000fe20000000015 */
[----:B0-----:R-:W-:-:S04]  /*2ab40*/  IMAD.WIDE R4, R18, 0x2, R2 ;  /* 0x0000000212047825 */ /* 0x001fc800078e0202 */
[C---:B-1----:R-:W-:Y:S01]  /*2ab50*/  IMAD.WIDE R6, R20.reuse, 0x2, R16 ;  /* 0x0000000214067825 */ /* 0x042fe200078e0210 */
[----:B------:R-:W-:Y:S03]  /*2ab60*/  @P4 STG.E.U16 [R4.64], R21 ;  /* 0x0000001504004986 */ /* 0x000fe6000c101504 */
[----:B------:R-:W-:Y:S01]  /*2ab70*/  IMAD.WIDE R18, R20, 0x2, R2 ;  /* 0x0000000214127825 */ /* 0x000fe200078e0202 */
[----:B------:R0:W-:Y:S04]  /*2ab80*/  @P6 STG.E.U16 [R6.64], R25 ;  /* 0x0000001906006986 */ /* 0x0001e8000c101504 */
[----:B---3--:R1:W-:Y:S01]  /*2ab90*/  @P0 STG.E.U16 [R18.64], R26 ;  /* 0x0000001a12000986 */ /* 0x0083e2000c101504 */
[----:B------:R-:W-:-:S02]  /*2aba0*/  ISETP.LT.AND P0, PT, R10, c[0x0][0x178], !P1 ;  /* 0x00005e000a007a0c */ /* 0x000fc40004f01270 */
[----:B0-----:R-:W-:Y:S02]  /*2abb0*/  IADD3 R6, R20, c[0x0][0x198], RZ ;  /* 0x0000660014067a10 */ /* 0x001fe40007ffe0ff */
[----:B------:R-:W-:Y:S02]  /*2abc0*/  ISETP.GE.AND P2, PT, R22, c[0x0][0x17c], PT ;  /* 0x00005f0016007a0c */ /* 0x000fe40003f46270 */
[----:B------:R-:W-:Y:S01]  /*2abd0*/  PRMT R22, R25, 0x7632, R22 ;  /* 0x0000763219167816 */ /* 0x000fe20000000016 */
[----:B------:R-:W-:Y:S01]  /*2abe0*/  IMAD.WIDE R4, R6, 0x2, R16 ;  /* 0x0000000206047825 */ /* 0x000fe200078e0210 */
[----:B------:R-:W-:Y:S02]  /*2abf0*/  IADD3 R25, R28, 0x4a, RZ ;  /* 0x0000004a1c197810 */ /* 0x000fe40007ffe0ff */
[----:B------:R-:W-:-:S03]  /*2ac00*/  PRMT R24, R26, 0x7632, R24 ;  /* 0x000076321a187816 */ /* 0x000fc60000000018 */
[----:B------:R-:W-:Y:S01]  /*2ac10*/  @P0 STG.E.U16 [R4.64], R22 ;  /* 0x0000001604000986 */ /* 0x000fe2000c101504 */
[----:B------:R-:W-:-:S03]  /*2ac20*/  ISETP.GE.AND P0, PT, R25, c[0x0][0x17c], PT ;  /* 0x00005f0019007a0c */ /* 0x000fc60003f06270 */
[----:B-1----:R-:W3:Y:S04]  /*2ac30*/  LDL.LU R26, [R1+0x130] ;  /* 0x00013000011a7983 */ /* 0x002ee80000300800 */
[----:B------:R-:W3:Y:S01]  /*2ac40*/  LDL.LU R25, [R1+0x1d0] ;  /* 0x0001d00001197983 */ /* 0x000ee20000300800 */
[----:B------:R-:W-:Y:S02]  /*2ac50*/  IADD3 R23, R28, 0x49, RZ ;  /* 0x000000491c177810 */ /* 0x000fe40007ffe0ff */
[C---:B------:R-:W-:Y:S02]  /*2ac60*/  ISETP.LT.AND P1, PT, R11.reuse, c[0x0][0x178], !P1 ;  /* 0x00005e000b007a0c */ /* 0x040fe40004f21270 */
[----:B------:R-:W-:Y:S02]  /*2ac70*/  ISETP.LT.AND P6, PT, R10, c[0x0][0x178], !P5 ;  /* 0x00005e000a007a0c */ /* 0x000fe40006fc1270 */
[----:B------:R-:W-:-:S02]  /*2ac80*/  ISETP.LT.AND P5, PT, R11, c[0x0][0x178], !P5 ;  /* 0x00005e000b007a0c */ /* 0x000fc40006fa1270 */
[----:B------:R-:W-:Y:S02]  /*2ac90*/  ISETP.GE.AND P4, PT, R23, c[0x0][0x17c], PT ;  /* 0x00005f0017007a0c */ /* 0x000fe40003f86270 */
[C---:B------:R-:W-:Y:S01]  /*2aca0*/  IADD3 R23, R6.reuse, c[0x0][0x198], RZ ;  /* 0x0000660006177a10 */ /* 0x040fe20007ffe0ff */
[----:B------:R-:W-:-:S04]  /*2acb0*/  IMAD.WIDE R6, R6, 0x2, R2 ;  /* 0x0000000206067825 */ /* 0x000fc800078e0202 */
[C---:B------:R-:W-:Y:S01]  /*2acc0*/  IMAD.WIDE R18, R23.reuse, 0x2, R16 ;  /* 0x0000000217127825 */ /* 0x040fe200078e0210 */
[----:B------:R0:W-:Y:S03]  /*2acd0*/  @P1 STG.E.U16 [R6.64], R24 ;  /* 0x0000001806001986 */ /* 0x0001e6000c101504 */
[----:B------:R-:W-:Y:S01]  /*2ace0*/  IMAD.WIDE R20, R23, 0x2, R2 ;  /* 0x0000000217147825 */ /* 0x000fe200078e0202 */
[----:B----4-:R1:W-:Y:S01]  /*2acf0*/  @P6 STG.E.U16 [R18.64], R27 ;  /* 0x0000001b12006986 */ /* 0x0103e2000c101504 */
[----:B------:R-:W-:Y:S02]  /*2ad00*/  ISETP.LT.AND P6, PT, R10, c[0x0][0x178], !P3 ;  /* 0x00005e000a007a0c */ /* 0x000fe40005fc1270 */
[----:B------:R-:W-:Y:S02]  /*2ad10*/  ISETP.LT.AND P3, PT, R11, c[0x0][0x178], !P3 ;  /* 0x00005e000b007a0c */ /* 0x000fe40005f61270 */
[----:B0-----:R-:W-:-:S02]  /*2ad20*/  IADD3 R6, R23, c[0x0][0x198], RZ ;  /* 0x0000660017067a10 */ /* 0x001fc40007ffe0ff */
[----:B-1----:R-:W-:-:S03]  /*2ad30*/  IADD3 R18, R28, 0x4b, RZ ;  /* 0x0000004b1c127810 */ /* 0x002fc60007ffe0ff */
[C---:B------:R-:W-:Y:S01]  /*2ad40*/  IMAD.WIDE R4, R6.reuse, 0x2, R16 ;  /* 0x0000000206047825 */ /* 0x040fe200078e0210 */
[----:B------:R-:W-:Y:S02]  /*2ad50*/  IADD3 R23, R6, c[0x0][0x198], RZ ;  /* 0x0000660006177a10 */ /* 0x000fe40007ffe0ff */
[----:B------:R-:W-:Y:S01]  /*2ad60*/  ISETP.GE.AND P1, PT, R18, c[0x0][0x17c], PT ;  /* 0x00005f0012007a0c */ /* 0x000fe20003f26270 */
[----:B------:R-:W-:-:S04]  /*2ad70*/  IMAD.WIDE R6, R6, 0x2, R2 ;  /* 0x0000000206067825 */ /* 0x000fc800078e0202 */
[----:B------:R-:W-:Y:S01]  /*2ad80*/  IMAD.WIDE R18, R23, 0x2, R16 ;  /* 0x0000000217127825 */ /* 0x000fe200078e0210 */
[----:B--2---:R0:W-:Y:S02]  /*2ad90*/  @P5 STG.E.U16 [R20.64], R29 ;  /* 0x0000001d14005986 */ /* 0x0041e4000c101504 */
[----:B0-----:R-:W-:Y:S02]  /*2ada0*/  PRMT R21, R27, 0x7632, R21 ;  /* 0x000076321b157816 */ /* 0x001fe40000000015 */
[----:B------:R-:W-:Y:S01]  /*2adb0*/  PRMT R20, R29, 0x7632, R20 ;  /* 0x000076321d147816 */ /* 0x000fe20000000014 */
[----:B------:R-:W2:Y:S04]  /*2adc0*/  LDL.LU R27, [R1+0x1f0] ;  /* 0x0001f000011b7983 */ /* 0x000ea80000300800 */
[----:B------:R-:W4:Y:S01]  /*2add0*/  LDL.LU R29, [R1+0x110] ;  /* 0x00011000011d7983 */ /* 0x000f220000300800 */
[----:B------:R-:W-:-:S02]  /*2ade0*/  ISETP.LT.AND P5, PT, R10, c[0x0][0x178], !P2 ;  /* 0x00005e000a007a0c */ /* 0x000fc400057a1270 */
[----:B------:R-:W-:Y:S01]  /*2adf0*/  ISETP.LT.AND P2, PT, R11, c[0x0][0x178], !P2 ;  /* 0x00005e000b007a0c */ /* 0x000fe20005741270 */
[----:B------:R0:W-:Y:S04]  /*2ae00*/  @P6 STG.E.U16 [R4.64], R21 ;  /* 0x0000001504006986 */ /* 0x0001e8000c101504 */
[----:B------:R3:W-:Y:S01]  /*2ae10*/  @P3 STG.E.U16 [R6.64], R20 ;  /* 0x0000001406003986 */ /* 0x0007e2000c101504 */
[----:B0-----:R-:W-:Y:S01]  /*2ae20*/  IMAD.WIDE R4, R23, 0x2, R2 ;  /* 0x0000000217047825 */ /* 0x001fe200078e0202 */
[----:B---3--:R-:W-:-:S04]  /*2ae30*/  PRMT R20, R26, 0x7632, R20 ;  /* 0x000076321a147816 */ /* 0x008fc80000000014 */
[----:B------:R-:W-:Y:S04]  /*2ae40*/  @P5 STG.E.U16 [R18.64], R25 ;  /* 0x0000001912005986 */ /* 0x000fe8000c101504 */
[----:B------:R0:W-:Y:S04]  /*2ae50*/  @P2 STG.E.U16 [R4.64], R26 ;  /* 0x0000001a04002986 */ /* 0x0001e8000c101504 */
[----:B0-----:R-:W3:Y:S01]  /*2ae60*/  LDL.LU R26, [R1+0x200] ;  /* 0x00020000011a7983 */ /* 0x001ee20000300800 */
[----:B------:R-:W-:Y:S02]  /*2ae70*/  ISETP.LT.AND P3, PT, R10, c[0x0][0x178], !P4 ;  /* 0x00005e000a007a0c */ /* 0x000fe40006761270 */
[----:B------:R-:W-:-:S02]  /*2ae80*/  IADD3 R22, R28, 0x4c, RZ ;  /* 0x0000004c1c167810 */ /* 0x000fc40007ffe0ff */
[----:B------:R-:W-:Y:S02]  /*2ae90*/  ISETP.LT.AND P4, PT, R11, c[0x0][0x178], !P4 ;  /* 0x00005e000b007a0c */ /* 0x000fe40006781270 */
[----:B------:R-:W-:Y:S02]  /*2aea0*/  IADD3 R6, R28, 0x4d, RZ ;  /* 0x0000004d1c067810 */ /* 0x000fe40007ffe0ff */
[----:B------:R-:W-:Y:S02]  /*2aeb0*/  IADD3 R18, R23, c[0x0][0x198], RZ ;  /* 0x0000660017127a10 */ /* 0x000fe40007ffe0ff */
[----:B------:R-:W-:Y:S02]  /*2aec0*/  ISETP.GE.AND P6, PT, R22, c[0x0][0x17c], PT ;  /* 0x00005f0016007a0c */ /* 0x000fe40003fc6270 */
[----:B------:R-:W-:Y:S01]  /*2aed0*/  ISETP.GE.AND P5, PT, R6, c[0x0][0x17c], PT ;  /* 0x00005f0006007a0c */ /* 0x000fe20003fa6270 */
[----:B------:R-:W3:Y:S01]  /*2aee0*/  LDL.LU R22, [R1+0x1b0] ;  /* 0x0001b00001167983 */ /* 0x000ee20000300800 */
[----:B------:R-:W-:Y:S01]  /*2aef0*/  ISETP.LT.AND P2, PT, R10, c[0x0][0x178], !P0 ;  /* 0x00005e000a007a0c */ /* 0x000fe20004741270 */
[----:B------:R-:W-:Y:S01]  /*2af00*/  IMAD.WIDE R6, R18, 0x2, R16 ;  /* 0x0000000212067825 */ /* 0x000fe200078e0210 */
[----:B------:R-:W-:-:S02]  /*2af10*/  PRMT R19, R25, 0x7632, R19 ;  /* 0x0000763219137816 */ /* 0x000fc40000000013 */
[----:B------:R-:W-:Y:S01]  /*2af20*/  ISETP.LT.AND P0, PT, R11, c[0x0][0x178], !P0 ;  /* 0x00005e000b007a0c */ /* 0x000fe20004701270 */
[C---:B------:R-:W-:Y:S01]  /*2af30*/  IMAD.WIDE R4, R18.reuse, 0x2, R2 ;  /* 0x0000000212047825 */ /* 0x040fe200078e0202 */
[----:B------:R-:W-:Y:S01]  /*2af40*/  IADD3 R18, R18, c[0x0][0x198], RZ ;  /* 0x0000660012127a10 */ /* 0x000fe20007ffe0ff */
[----:B------:R0:W-:Y:S01]  /*2af50*/  @P3 STG.E.U16 [R6.64], R19 ;  /* 0x0000001306003986 */ /* 0x0001e2000c101504 */
[----:B------:R-:W-:-:S03]  /*2af60*/  IADD3 R21, R28, 0x4e, RZ ;  /* 0x0000004e1c157810 */ /* 0x000fc60007ffe0ff */
[----:B------:R1:W-:Y:S01]  /*2af70*/  @P4 STG.E.U16 [R4.64], R20 ;  /* 0x0000001404004986 */ /* 0x0003e2000c101504 */
[----:B------:R-:W-:-:S03]  /*2af80*/  ISETP.GE.AND P3, PT, R21, c[0x0][0x17c], PT ;  /* 0x00005f0015007a0c */ /* 0x000fc60003f66270 */
[----:B------:R-:W3:Y:S01]  /*2af90*/  LDL.LU R25, [R1+0x210] ;  /* 0x0002100001197983 */ /* 0x000ee20000300800 */
[----:B0-----:R-:W-:-:S04]  /*2afa0*/  IMAD.WIDE R6, R18, 0x2, R2 ;  /* 0x0000000212067825 */ /* 0x001fc800078e0202 */
[----:B-1----:R-:W-:Y:S01]  /*2afb0*/  IMAD.WIDE R4, R18, 0x2, R16 ;  /* 0x0000000212047825 */ /* 0x002fe200078e0210 */
[----:B------:R-:W-:Y:S02]  /*2afc0*/  ISETP.LT.AND P4, PT, R10, c[0x0][0x178], !P1 ;  /* 0x00005e000a007a0c */ /* 0x000fe40004f81270 */
[----:B------:R-:W-:Y:S02]  /*2afd0*/  IADD3 R18, R18, c[0x0][0x198], RZ ;  /* 0x0000660012127a10 */ /* 0x000fe40007ffe0ff */
[----:B------:R-:W-:Y:S02]  /*2afe0*/  IADD3 R19, R28, 0x4f, RZ ;  /* 0x0000004f1c137810 */ /* 0x000fe40007ffe0ff */
[----:B------:R-:W-:Y:S01]  /*2aff0*/  ISETP.LT.AND P1, PT, R11, c[0x0][0x178], !P1 ;  /* 0x00005e000b007a0c */ /* 0x000fe20004f21270 */
[----:B--2---:R-:W-:Y:S04]  /*2b000*/  @P2 STG.E.U16 [R4.64], R27 ;  /* 0x0000001b04002986 */ /* 0x004fe8000c101504 */
[----:B----4-:R0:W-:Y:S01]  /*2b010*/  @P0 STG.E.U16 [R6.64], R29 ;  /* 0x0000001d06000986 */ /* 0x0101e2000c101504 */
[----:B------:R-:W-:-:S03]  /*2b020*/  PRMT R21, R29, 0x7632, R21 ;  /* 0x000076321d157816 */ /* 0x000fc60000000015 */
[----:B0-----:R-:W2:Y:S01]  /*2b030*/  LDL.LU R29, [R1+0x190] ;  /* 0x00019000011d7983 */ /* 0x001ea20000300800 */
[----:B------:R-:W-:Y:S01]  /*2b040*/  ISETP.LT.AND P0, PT, R10, c[0x0][0x178], !P6 ;  /* 0x00005e000a007a0c */ /* 0x000fe20007701270 */
[C---:B------:R-:W-:Y:S01]  /*2b050*/  IMAD.WIDE R4, R18.reuse, 0x2, R16 ;  /* 0x0000000212047825 */ /* 0x040fe200078e0210 */
[----:B------:R-:W-:Y:S02]  /*2b060*/  ISETP.GE.AND P2, PT, R19, c[0x0][0x17c], PT ;  /* 0x00005f0013007a0c */ /* 0x000fe40003f46270 */
[----:B------:R-:W-:Y:S02]  /*2b070*/  PRMT R20, R27, 0x7632, R20 ;  /* 0x000076321b147816 */ /* 0x000fe40000000014 */
[C---:B------:R-:W-:Y:S01]  /*2b080*/  IADD3 R19, R18.reuse, c[0x0][0x198], RZ ;  /* 0x0000660012137a10 */ /* 0x040fe20007ffe0ff */
[----:B------:R-:W-:Y:S01]  /*2b090*/  IMAD.WIDE R6, R18, 0x2, R2 ;  /* 0x0000000212067825 */ /* 0x000fe200078e0202 */
[----:B------:R-:W4:Y:S01]  /*2b0a0*/  LDL.LU R27, [R1+0xc4] ;  /* 0x0000c400011b7983 */ /* 0x000f220000300800 */
[----:B------:R-:W-:-:S03]  /*2b0b0*/  IADD3 R18, R28, 0x50, RZ ;  /* 0x000000501c127810 */ /* 0x000fc60007ffe0ff */
[----:B------:R0:W-:Y:S01]  /*2b0c0*/  @P4 STG.E.U16 [R4.64], R20 ;  /* 0x0000001404004986 */ /* 0x0001e2000c101504 */
[----:B------:R-:W-:-:S03]  /*2b0d0*/  ISETP.GE.AND P4, PT, R18, c[0x0][0x17c], PT ;  /* 0x00005f0012007a0c */ /* 0x000fc60003f86270 */
[----:B------:R-:W-:Y:S01]  /*2b0e0*/  @P1 STG.E.U16 [R6.64], R21 ;  /* 0x0000001506001986 */ /* 0x000fe2000c101504 */
[C---:B------:R-:W-:Y:S01]  /*2b0f0*/  IADD3 R18, R19.reuse, c[0x0][0x198], RZ ;  /* 0x0000660013127a10 */ /* 0x040fe20007ffe0ff */
[----:B0-----:R-:W-:-:S05]  /*2b100*/  IMAD.WIDE R4, R19, 0x2, R16 ;  /* 0x0000000213047825 */ /* 0x001fca00078e0210 */
[----:B---3--:R0:W-:Y:S02]  /*2b110*/  @P0 STG.E.U16 [R4.64], R26 ;  /* 0x0000001a04000986 */ /* 0x0081e4000c101504 */
[----:B0-----:R-:W-:Y:S01]  /*2b120*/  IMAD.WIDE R4, R19, 0x2, R2 ;  /* 0x0000000213047825 */ /* 0x001fe200078e0202 */
[----:B------:R-:W-:Y:S02]  /*2b130*/  PRMT R19, R26, 0x7632, R19 ;  /* 0x000076321a137816 */ /* 0x000fe40000000013 */
[----:B------:R-:W3:Y:S01]  /*2b140*/  LDL.LU R26, [R1+0xb4] ;  /* 0x0000b400011a7983 */ /* 0x000ee20000300800 */
[----:B------:R-:W-:Y:S02]  /*2b150*/  ISETP.LT.AND P6, PT, R11, c[0x0][0x178], !P6 ;  /* 0x00005e000b007a0c */ /* 0x000fe400077c1270 */
[----:B------:R-:W-:Y:S02]  /*2b160*/  ISETP.LT.AND P1, PT, R10, c[0x0][0x178], !P5 ;  /* 0x00005e000a007a0c */ /* 0x000fe40006f21270 */
[----:B------:R-:W-:-:S02]  /*2b170*/  IADD3 R6, R28, 0x51, RZ ;  /* 0x000000511c067810 */ /* 0x000fc40007ffe0ff */
[----:B------:R-:W-:Y:S02]  /*2b180*/  ISETP.LT.AND P5, PT, R11, c[0x0][0x178], !P5 ;  /* 0x00005e000b007a0c */ /* 0x000fe40006fa1270 */
[----:B------:R-:W-:Y:S01]  /*2b190*/  ISETP.GE.AND P0, PT, R6, c[0x0][0x17c], PT ;  /* 0x00005f0006007a0c */ /* 0x000fe20003f06270 */
[----:B------:R-:W-:-:S04]  /*2b1a0*/  IMAD.WIDE R6, R18, 0x2, R16 ;  /* 0x0000000212067825 */ /* 0x000fc800078e0210 */
[----:B------:R0:W-:Y:S01]  /*2b1b0*/  @P6 STG.E.U16 [R4.64], R22 ;  /* 0x0000001604006986 */ /* 0x0001e2000c101504 */
[----:B------:R-:W-:Y:S02]  /*2b1c0*/  ISETP.LT.AND P6, PT, R10, c[0x0][0x178], !P3 ;  /* 0x00005e000a007a0c */ /* 0x000fe40005fc1270 */
[----:B------:R-:W-:Y:S02]  /*2b1d0*/  ISETP.LT.AND P3, PT, R11, c[0x0][0x178], !P3 ;  /* 0x00005e000b007a0c */ /* 0x000fe40005f61270 */
[----:B------:R-:W-:Y:S01]  /*2b1e0*/  IADD3 R20, R18, c[0x0][0x198], RZ ;  /* 0x0000660012147a10 */ /* 0x000fe20007ffe0ff */
[----:B------:R1:W-:Y:S01]  /*2b1f0*/  @P1 STG.E.U16 [R6.64], R19 ;  /* 0x0000001306001986 */ /* 0x0003e2000c101504 */
[----:B------:R-:W-:Y:S01]  /*2b200*/  PRMT R21, R22, 0x7632, R21 ;  /* 0x0000763216157816 */ /* 0x000fe20000000015 */
[----:B0-----:R-:W-:-:S04]  /*2b210*/  IMAD.WIDE R4, R18, 0x2, R2 ;  /* 0x0000000212047825 */ /* 0x001fc800078e0202 */
[C---:B-1----:R-:W-:Y:S01]  /*2b220*/  IMAD.WIDE R6, R20.reuse, 0x2, R16 ;  /* 0x0000000214067825 */ /* 0x042fe200078e0210 */
[----:B------:R-:W-:Y:S03]  /*2b230*/  @P5 STG.E.U16 [R4.64], R21 ;  /* 0x0000001504005986 */ /* 0x000fe6000c101504 */
[----:B------:R-:W-:Y:S01]  /*2b240*/  IMAD.WIDE R18, R20, 0x2, R2 ;  /* 0x0000000214127825 */ /* 0x000fe200078e0202 */
[----:B------:R0:W-:Y:S01]  /*2b250*/  @P6 STG.E.U16 [R6.64], R25 ;  /* 0x0000001906006986 */ /* 0x0001e2000c101504 */
[----:B------:R-:W-:-:S04]  /*2b260*/  IADD3 R22, R28, 0x52, RZ ;  /* 0x000000521c167810 */ /* 0x000fc80007ffe0ff */
[----:B------:R-:W-:Y:S02]  /*2b270*/  ISETP.GE.AND P1, PT, R22, c[0x0][0x17c], PT ;  /* 0x00005f0016007a0c */ /* 0x000fe40003f26270 */
[----:B------:R-:W-:Y:S02]  /*2b280*/  PRMT R22, R25, 0x7632, R22 ;  /* 0x0000763219167816 */ /* 0x000fe40000000016 */
[----:B0-----:R-:W-:Y:S02]  /*2b290*/  IADD3 R6, R20, c[0x0][0x198], RZ ;  /* 0x0000660014067a10 */ /* 0x001fe40007ffe0ff */
[----:B------:R-:W-:-:S03]  /*2b2a0*/  IADD3 R25, R28, 0x54, RZ ;  /* 0x000000541c197810 */ /* 0x000fc60007ffe0ff */
[----:B------:R-:W-:Y:S01]  /*2b2b0*/  IMAD.WIDE R4, R6, 0x2, R16 ;  /* 0x0000000206047825 */ /* 0x000fe200078e0210 */
[----:B------:R-:W-:Y:S02]  /*2b2c0*/  IADD3 R23, R28, 0x53, RZ ;  /* 0x000000531c177810 */ /* 0x000fe40007ffe0ff */
[----:B------:R-:W-:Y:S02]  /*2b2d0*/  ISETP.LT.AND P6, PT, R10, c[0x0][0x178], !P4 ;  /* 0x00005e000a007a0c */ /* 0x000fe400067c1270 */
[----:B------:R-:W-:Y:S02]  /*2b2e0*/  ISETP.LT.AND P4, PT, R11, c[0x0][0x178], !P4 ;  /* 0x00005e000b007a0c */ /* 0x000fe40006781270 */
[----:B------:R-:W-:Y:S02]  /*2b2f0*/  ISETP.GE.AND P5, PT, R23, c[0x0][0x17c], PT ;  /* 0x00005f0017007a0c */ /* 0x000fe40003fa6270 */
[C---:B------:R-:W-:Y:S01]  /*2b300*/  IADD3 R23, R6.reuse, c[0x0][0x198], RZ ;  /* 0x0000660006177a10 */ /* 0x040fe20007ffe0ff */
[----:B------:R-:W-:-:S04]  /*2b310*/  IMAD.WIDE R6, R6, 0x2, R2 ;  /* 0x0000000206067825 */ /* 0x000fc800078e0202 */
[----:B------:R-:W-:Y:S01]  /*2b320*/  IMAD.WIDE R20, R23, 0x2, R2 ;  /* 0x0000000217147825 */ /* 0x000fe200078e0202 */
[----:B--2---:R0:W-:Y:S01]  /*2b330*/  @P3 STG.E.U16 [R18.64], R29 ;  /* 0x0000001d12003986 */ /* 0x0041e2000c101504 */
[----:B------:R-:W-:Y:S02]  /*2b340*/  ISETP.LT.AND P3, PT, R10, c[0x0][0x178], !P2 ;  /* 0x00005e000a007a0c */ /* 0x000fe40005761270 */
[----:B------:R-:W-:Y:S02]  /*2b350*/  PRMT R24, R29, 0x7632, R24 ;  /* 0x000076321d187816 */ /* 0x000fe40000000018 */
[----:B------:R-:W-:Y:S01]  /*2b360*/  ISETP.LT.AND P2, PT, R11, c[0x0][0x178], !P2 ;  /* 0x00005e000b007a0c */ /* 0x000fe20005741270 */
[----:B0-----:R-:W2:Y:S08]  /*2b370*/  LDL.LU R29, [R1+0x94] ;  /* 0x00009400011d7983 */ /* 0x001eb00000300800 */
[----:B------:R-:W-:Y:S01]  /*2b380*/  @P3 STG.E.U16 [R4.64], R22 ;  /* 0x0000001604003986 */ /* 0x000fe2000c101504 */
[----:B------:R-:W-:-:S03]  /*2b390*/  ISETP.GE.AND P3, PT, R25, c[0x0][0x17c], PT ;  /* 0x00005f0019007a0c */ /* 0x000fc60003f66270 */
[----:B------:R-:W2:Y:S01]  /*2b3a0*/  LDL.LU R25, [R1+0xf4] ;  /* 0x0000f40001197983 */ /* 0x000ea20000300800 */
[----:B------:R-:W-:-:S03]  /*2b3b0*/  IMAD.WIDE R18, R23, 0x2, R16 ;  /* 0x0000000217127825 */ /* 0x000fc600078e0210 */
[----:B------:R-:W-:Y:S04]  /*2b3c0*/  @P2 STG.E.U16 [R6.64], R24 ;  /* 0x0000001806002986 */ /* 0x000fe8000c101504 */
[----:B----4-:R-:W-:Y:S04]  /*2b3d0*/  @P6 STG.E.U16 [R18.64], R27 ;  /* 0x0000001b12006986 */ /* 0x010fe8000c101504 */
[----:B---3--:R0:W-:Y:S02]  /*2b3e0*/  @P4 STG.E.U16 [R20.64], R26 ;  /* 0x0000001a14004986 */ /* 0x0081e4000c101504 */
[----:B0-----:R-:W-:-:S02]  /*2b3f0*/  PRMT R21, R27, 0x7632, R21 ;  /* 0x000076321b157816 */ /* 0x001fc40000000015 */
[----:B------:R-:W-:Y:S01]  /*2b400*/  PRMT R20, R26, 0x7632, R20 ;  /* 0x000076321a147816 */ /* 0x000fe20000000014 */
[----:B------:R-:W3:Y:S04]  /*2b410*/  LDL.LU R27, [R1+0x104] ;  /* 0x00010400011b7983 */ /* 0x000ee80000300800 */
[----:B------:R-:W4:Y:S01]  /*2b420*/  LDL.LU R26, [R1+0xe4] ;  /* 0x0000e400011a7983 */ /* 0x000f220000300800 */
[----:B------:R-:W-:Y:S02]  /*2b430*/  ISETP.LT.AND P6, PT, R10, c[0x0][0x178], !P0 ;  /* 0x00005e000a007a0c */ /* 0x000fe400047c1270 */
[----:B------:R-:W-:Y:S02]  /*2b440*/  IADD3 R6, R23, c[0x0][0x198], RZ ;  /* 0x0000660017067a10 */ /* 0x000fe40007ffe0ff */
[----:B------:R-:W-:-:S02]  /*2b450*/  ISETP.LT.AND P0, PT, R11, c[0x0][0x178], !P0 ;  /* 0x00005e000b007a0c */ /* 0x000fc40004701270 */
[----:B------:R-:W-:Y:S02]  /*2b460*/  ISETP.LT.AND P4, PT, R10, c[0x0][0x178], !P1 ;  /* 0x00005e000a007a0c */ /* 0x000fe40004f81270 */
[----:B------:R-:W-:Y:S01]  /*2b470*/  ISETP.LT.AND P1, PT, R11, c[0x0][0x178], !P1 ;  /* 0x00005e000b007a0c */ /* 0x000fe20004f21270 */
[----:B------:R-:W-:Y:S01]  /*2b480*/  IMAD.WIDE R4, R6, 0x2, R16 ;  /* 0x0000000206047825 */ /* 0x000fe200078e0210 */
[----:B------:R-:W-:Y:S02]  /*2b490*/  IADD3 R18, R28, 0x55, RZ ;  /* 0x000000551c127810 */ /* 0x000fe40007ffe0ff */
[C---:B------:R-:W-:Y:S01]  /*2b4a0*/  IADD3 R23, R6.reuse, c[0x0][0x198], RZ ;  /* 0x0000660006177a10 */ /* 0x040fe20007ffe0ff */
[----:B------:R-:W-:Y:S01]  /*2b4b0*/  IMAD.WIDE R6, R6, 0x2, R2 ;  /* 0x0000000206067825 */ /* 0x000fe200078e0202 */
[----:B------:R-:W-:Y:S01]  /*2b4c0*/  ISETP.GE.AND P2, PT, R18, c[0x0][0x17c], PT ;  /* 0x00005f0012007a0c */ /* 0x000fe20003f46270 */
[----:B------:R0:W-:Y:S02]  /*2b4d0*/  @P6 STG.E.U16 [R4.64], R21 ;  /* 0x0000001504006986 */ /* 0x0001e4000c101504 */
[----:B------:R-:W-:-:S02]  /*2b4e0*/  IMAD.WIDE R18, R23, 0x2, R16 ;  /* 0x0000000217127825 */ /* 0x000fc400078e0210 */
[----:B------:R1:W-:Y:S01]  /*2b4f0*/  @P0 STG.E.U16 [R6.64], R20 ;  /* 0x0000001406000986 */ /* 0x0003e2000c101504 */
[----:B------:R-:W-:Y:S01]  /*2b500*/  ISETP.LT.AND P0, PT, R10, c[0x0][0x178], !P5 ;  /* 0x00005e000a007a0c */ /* 0x000fe20006f01270 */
[----:B0-----:R-:W-:Y:S01]  /*2b510*/  IMAD.WIDE R4, R23, 0x2, R2 ;  /* 0x0000000217047825 */ /* 0x001fe200078e0202 */
[C---:B------:R-:W-:Y:S02]  /*2b520*/  IADD3 R22, R28.reuse, 0x56, RZ ;  /* 0x000000561c167810 */ /* 0x040fe40007ffe0ff */
[----:B------:R-:W-:Y:S02]  /*2b530*/  ISETP.LT.AND P5, PT, R11, c[0x0][0x178], !P5 ;  /* 0x00005e000b007a0c */ /* 0x000fe40006fa1270 */
[----:B-1----:R-:W-:Y:S02]  /*2b540*/  IADD3 R6, R28, 0x57, RZ ;  /* 0x000000571c067810 */ /* 0x002fe40007ffe0ff */
[----:B------:R-:W-:Y:S02]  /*2b550*/  ISETP.GE.AND P6, PT, R22, c[0x0][0x17c], PT ;  /* 0x00005f0016007a0c */ /* 0x000fe40003fc6270 */
[----:B------:R-:W-:-:S02]  /*2b560*/  IADD3 R21, R28, 0x58, RZ ;  /* 0x000000581c157810 */ /* 0x000fc40007ffe0ff */
[----:B--2---:R-:W-:Y:S01]  /*2b570*/  PRMT R20, R29, 0x7632, R20 ;  /* 0x000076321d147816 */ /* 0x004fe20000000014 */
[----:B------:R0:W-:Y:S04]  /*2b580*/  @P4 STG.E.U16 [R18.64], R25 ;  /* 0x0000001912004986 */ /* 0x0001e8000c101504 */
[----:B------:R1:W-:Y:S01]  /*2b590*/  @P1 STG.E.U16 [R4.64], R29 ;  /* 0x0000001d04001986 */ /* 0x0003e2000c101504 */
[----:B------:R-:W-:Y:S02]  /*2b5a0*/  ISETP.GE.AND P4, PT, R6, c[0x0][0x17c], PT ;  /* 0x00005f0006007a0c */ /* 0x000fe40003f86270 */
[----:B------:R-:W-:Y:S02]  /*2b5b0*/  ISETP.LT.AND P1, PT, R10, c[0x0][0x178], !P3 ;  /* 0x00005e000a007a0c */ /* 0x000fe40005f21270 */
[----:B0-----:R-:W-:Y:S01]  /*2b5c0*/  IADD3 R18, R23, c[0x0][0x198], RZ ;  /* 0x0000660017127a10 */ /* 0x001fe20007ffe0ff */
[----:B-1----:R-:W2:Y:S01]  /*2b5d0*/  LDL.LU R29, [R1+0x1a4] ;  /* 0x0001a400011d7983 */ /* 0x002ea20000300800 */
[----:B------:R-:W-:-:S03]  /*2b5e0*/  PRMT R19, R25, 0x7632, R19 ;  /* 0x0000763219137816 */ /* 0x000fc60000000013 */
[C---:B------:R-:W-:Y:S01]  /*2b5f0*/  IMAD.WIDE R6, R18.reuse, 0x2, R16 ;  /* 0x0000000212067825 */ /* 0x040fe200078e0210 */
[----:B------:R-:W-:Y:S01]  /*2b600*/  ISETP.LT.AND P3, PT, R11, c[0x0][0x178], !P3 ;  /* 0x00005e000b007a0c */ /* 0x000fe20005f61270 */
[----:B------:R-:W2:Y:S02]  /*2b610*/  LDL.LU R22, [R1+0xd4] ;  /* 0x0000d40001167983 */ /* 0x000ea40000300800 */
[C---:B------:R-:W-:Y:S01]  /*2b620*/  IMAD.WIDE R4, R18.reuse, 0x2, R2 ;  /* 0x0000000212047825 */ /* 0x040fe200078e0202 */
[----:B------:R-:W-:Y:S01]  /*2b630*/  IADD3 R18, R18, c[0x0][0x198], RZ ;  /* 0x0000660012127a10 */ /* 0x000fe20007ffe0ff */
[----:B------:R0:W-:Y:S04]  /*2b640*/  @P0 STG.E.U16 [R6.64], R19 ;  /* 0x0000001306000986 */ /* 0x0001e8000c101504 */
[----:B------:R1:W-:Y:S01]  /*2b650*/  @P5 STG.E.U16 [R4.64], R20 ;  /* 0x0000001404005986 */ /* 0x0003e2000c101504 */
[----:B------:R-:W-:-:S03]  /*2b660*/  ISETP.GE.AND P0, PT, R21, c[0x0][0x17c], PT ;  /* 0x00005f0015007a0c */ /* 0x000fc60003f06270 */
[----:B------:R-:W2:Y:S01]  /*2b670*/  LDL.LU R25, [R1+0x1d4] ;  /* 0x0001d40001197983 */ /* 0x000ea20000300800 */
[----:B0-----:R-:W-:-:S04]  /*2b680*/  IMAD.WIDE R6, R18, 0x2, R2 ;  /* 0x0000000212067825 */ /* 0x001fc800078e0202 */
[----:B-1----:R-:W-:-:S05]  /*2b690*/  IMAD.WIDE R4, R18, 0x2, R16 ;  /* 0x0000000212047825 */ /* 0x002fca00078e0210 */
[----:B---3--:R-:W-:Y:S04]  /*2b6a0*/  @P1 STG.E.U16 [R4.64], R27 ;  /* 0x0000001b04001986 */ /* 0x008fe8000c101504 */
[----:B----4-:R0:W-:Y:S01]  /*2b6b0*/  @P3 STG.E.U16 [R6.64], R26 ;  /* 0x0000001a06003986 */ /* 0x0101e2000c101504 */
[----:B------:R-:W-:-:S03]  /*2b6c0*/  PRMT R21, R26, 0x7632, R21 ;  /* 0x000076321a157816 */ /* 0x000fc60000000015 */
[----:B0-----:R-:W3:Y:S01]  /*2b6d0*/  LDL.LU R26, [R1+0x134] ;  /* 0x00013400011a7983 */ /* 0x001ee20000300800 */
[----:B------:R-:W-:Y:S02]  /*2b6e0*/  ISETP.LT.AND P5, PT, R10, c[0x0][0x178], !P2 ;  /* 0x00005e000a007a0c */ /* 0x000fe400057a1270 */
[----:B------:R-:W-:Y:S02]  /*2b6f0*/  IADD3 R18, R18, c[0x0][0x198], RZ ;  /* 0x0000660012127a10 */ /* 0x000fe40007ffe0ff */
[----:B------:R-:W-:Y:S02]  /*2b700*/  IADD3 R19, R28, 0x59, RZ ;  /* 0x000000591c137810 */ /* 0x000fe40007ffe0ff */
[----:B------:R-:W-:Y:S02]  /*2b710*/  ISETP.LT.AND P2, PT, R11, c[0x0][0x178], !P2 ;  /* 0x00005e000b007a0c */ /* 0x000fe40005741270 */
[----:B------:R-:W-:Y:S01]  /*2b720*/  ISETP.LT.AND P3, PT, R10, c[0x0][0x178], !P6 ;  /* 0x00005e000a007a0c */ /* 0x000fe20007761270 */
[----:B------:R-:W-:Y:S01]  /*2b730*/  IMAD.WIDE R4, R18, 0x2, R16 ;  /* 0x0000000212047825 */ /* 0x000fe200078e0210 */
[----:B------:R-:W-:-:S02]  /*2b740*/  ISETP.GE.AND P1, PT, R19, c[0x0][0x17c], PT ;  /* 0x00005f0013007a0c */ /* 0x000fc40003f26270 */
[----:B------:R-:W-:Y:S02]  /*2b750*/  PRMT R20, R27, 0x7632, R20 ;  /* 0x000076321b147816 */ /* 0x000fe40000000014 */
[C---:B------:R-:W-:Y:S01]  /*2b760*/  IADD3 R19, R18.reuse, c[0x0][0x198], RZ ;  /* 0x0000660012137a10 */ /* 0x040fe20007ffe0ff */
[----:B------:R-:W-:Y:S01]  /*2b770*/  IMAD.WIDE R6, R18, 0x2, R2 ;  /* 0x0000000212067825 */ /* 0x000fe200078e0202 */
[----:B------:R-:W-:Y:S01]  /*2b780*/  ISETP.LT.AND P6, PT, R11, c[0x0][0x178], !P6 ;  /* 0x00005e000b007a0c */ /* 0x000fe200077c1270 */
[----:B------:R0:W-:Y:S01]  /*2b790*/  @P5 STG.E.U16 [R4.64], R20 ;  /* 0x0000001404005986 */ /* 0x0001e2000c101504 */
[----:B------:R-:W-:-:S03]  /*2b7a0*/  IADD3 R18, R28, 0x5a, RZ ;  /* 0x0000005a1c127810 */ /* 0x000fc60007ffe0ff */
[----:B------:R1:W-:Y:S01]  /*2b7b0*/  @P2 STG.E.U16 [R6.64], R21 ;  /* 0x0000001506002986 */ /* 0x0003e2000c101504 */
[----:B------:R-:W-:-:S03]  /*2b7c0*/  ISETP.GE.AND P5, PT, R18, c[0x0][0x17c], PT ;  /* 0x00005f0012007a0c */ /* 0x000fc60003fa6270 */
[----:B------:R-:W4:Y:S01]  /*2b7d0*/  LDL.LU R27, [R1+0x1f4] ;  /* 0x0001f400011b7983 */ /* 0x000f220000300800 */
[C-C-:B0-----:R-:W-:Y:S01]  /*2b7e0*/  IMAD.WIDE R4, R19.reuse, 0x2, R16.reuse ;  /* 0x0000000213047825 */ /* 0x141fe200078e0210 */
[----:B------:R-:W-:Y:S02]  /*2b7f0*/  IADD3 R18, R19, c[0x0][0x198], RZ ;  /* 0x0000660013127a10 */ /* 0x000fe40007ffe0ff */
[----:B------:R-:W-:Y:S02]  /*2b800*/  ISETP.LT.AND P2, PT, R10, c[0x0][0x178], !P4 ;  /* 0x00005e000a007a0c */ /* 0x000fe40006741270 */
[----:B-1----:R-:W-:Y:S02]  /*2b810*/  IADD3 R6, R28, 0x5b, RZ ;  /* 0x0000005b1c067810 */ /* 0x002fe40007ffe0ff */
[----:B------:R-:W-:Y:S02]  /*2b820*/  ISETP.LT.AND P4, PT, R11, c[0x0][0x178], !P4 ;  /* 0x00005e000b007a0c */ /* 0x000fe40006781270 */
[----:B------:R-:W-:Y:S01]  /*2b830*/  IADD3 R20, R18, c[0x0][0x198], RZ ;  /* 0x0000660012147a10 */ /* 0x000fe20007ffe0ff */
        /* <DEDUP_REMOVED lines=15> */
[----:B------:R0:W-:Y:S01]  /*2b930*/  @P6 STG.E.U16 [R6.64], R25 ;  /* 0x0000001906006986 */ /* 0x0001e2000c101504 */
[----:B------:R-:W-:-:S03]  /*2b940*/  IADD3 R22, R28, 0x5c, RZ ;  /* 0x0000005c1c167810 */ /* 0x000fc60007ffe0ff */
[----:B---3--:R1:W-:Y:S01]  /*2b950*/  @P0 STG.E.U16 [R18.64], R26 ;  /* 0x0000001a12000986 */ /* 0x0083e2000c101504 */
[----:B------:R-:W-:Y:S02]  /*2b960*/  ISETP.LT.AND P0, PT, R10, c[0x0][0x178], !P1 ;  /* 0x00005e000a007a0c */ /* 0x000fe40004f01270 */
[----:B0-----:R-:W-:Y:S02]  /*2b970*/  IADD3 R6, R20, c[0x0][0x198], RZ ;  /* 0x0000660014067a10 */ /* 0x001fe40007ffe0ff */
[----:B------:R-:W-:Y:S02]  /*2b980*/  ISETP.GE.AND P2, PT, R22, c[0x0][0x17c], PT ;  /* 0x00005f0016007a0c */ /* 0x000fe40003f46270 */
[----:B------:R-:W-:Y:S01]  /*2b990*/  PRMT R22, R25, 0x7632, R22 ;  /* 0x0000763219167816 */ /* 0x000fe20000000016 */
[----:B------:R-:W-:Y:S01]  /*2b9a0*/  IMAD.WIDE R4, R6, 0x2, R16 ;  /* 0x0000000206047825 */ /* 0x000fe200078e0210 */
[----:B------:R-:W-:Y:S02]  /*2b9b0*/  IADD3 R25, R28, 0x5e, RZ ;  /* 0x0000005e1c197810 */ /* 0x000fe40007ffe0ff */
[----:B------:R-:W-:-:S02]  /*2b9c0*/  PRMT R24, R26, 0x7632, R24 ;  /* 0x000076321a187816 */ /* 0x000fc40000000018 */
[----:B-1----:R-:W3:Y:S04]  /*2b9d0*/  LDL.LU R26, [R1+0x1b4] ;  /* 0x0001b400011a7983 */ /* 0x002ee80000300800 */
[----:B------:R-:W-:Y:S01]  /*2b9e0*/  @P0 STG.E.U16 [R4.64], R22 ;  /* 0x0000001604000986 */ /* 0x000fe2000c101504 */
[----:B------:R-:W-:-:S03]  /*2b9f0*/  ISETP.GE.AND P0, PT, R25, c[0x0][0x17c], PT ;  /* 0x00005f0019007a0c */ /* 0x000fc60003f06270 */
[----:B------:R-:W3:Y:S01]  /*2ba00*/  LDL.LU R25, [R1+0x204] ;  /* 0x0002040001197983 */ /* 0x000ee20000300800 */
[----:B------:R-:W-:Y:S02]  /*2ba10*/  IADD3 R23, R28, 0x5d, RZ ;  /* 0x0000005d1c177810 */ /* 0x000fe40007ffe0ff */
[C---:B------:R-:W-:Y:S02]  /*2ba20*/  ISETP.LT.AND P1, PT, R11.reuse, c[0x0][0x178], !P1 ;  /* 0x00005e000b007a0c */ /* 0x040fe40004f21270 */
[----:B------:R-:W-:Y:S02]  /*2ba30*/  ISETP.LT.AND P6, PT, R10, c[0x0][0x178], !P5 ;  /* 0x00005e000a007a0c */ /* 0x000fe40006fc1270 */
[----:B------:R-:W-:Y:S02]  /*2ba40*/  ISETP.LT.AND P5, PT, R11, c[0x0][0x178], !P5 ;  /* 0x00005e000b007a0c */ /* 0x000fe40006fa1270 */
        /* <DEDUP_REMOVED lines=24> */
[----:B------:R-:W-:Y:S01]  /*2bbd0*/  @P3 STG.E.U16 [R6.64], R21 ;  /* 0x0000001506003986 */ /* 0x000fe2000c101504 */
        /* <DEDUP_REMOVED lines=86> */
[----:B------:R0:W-:Y:S01]  /*2c140*/  @P3 STG.E.U16 [R4.64], R23 ;  /* 0x0000001704003986 */ /* 0x0001e2000c101504 */
[----:B------:R-:W-:-:S03]  /*2c150*/  ISETP.GE.AND P3, PT, R25, c[0x0][0x17c], PT ;  /* 0x00005f0019007a0c */ /* 0x000fc60003f66270 */
[----:B------:R-:W2:Y:S01]  /*2c160*/  LDL.LU R25, [R1+0x1a8] ;  /* 0x0001a80001197983 */ /* 0x000ea20000300800 */
[----:B------:R-:W-:-:S03]  /*2c170*/  IMAD.WIDE R18, R22, 0x2, R16 ;  /* 0x0000000216127825 */ /* 0x000fc600078e0210 */
[----:B------:R-:W-:Y:S04]  /*2c180*/  @P2 STG.E.U16 [R6.64], R24 ;  /* 0x0000001806002986 */ /* 0x000fe8000c101504 */
[----:B----4-:R-:W-:Y:S04]  /*2c190*/  @P6 STG.E.U16 [R18.64], R27 ;  /* 0x0000001b12006986 */ /* 0x010fe8000c101504 */
[----:B---3--:R1:W-:Y:S01]  /*2c1a0*/  @P4 STG.E.U16 [R20.64], R26 ;  /* 0x0000001a14004986 */ /* 0x0083e2000c101504 */
[----:B0-----:R-:W-:Y:S02]  /*2c1b0*/  PRMT R23, R26, 0x7632, R23 ;  /* 0x000076321a177816 */ /* 0x001fe40000000017 */
[----:B-1----:R-:W-:-:S02]  /*2c1c0*/  PRMT R21, R27, 0x7632, R21 ;  /* 0x000076321b157816 */ /* 0x002fc40000000015 */
[----:B------:R-:W3:Y:S04]  /*2c1d0*/  LDL.LU R27, [R1+0x1d8] ;  /* 0x0001d800011b7983 */ /* 0x000ee80000300800 */
[----:B------:R-:W4:Y:S01]  /*2c1e0*/  LDL.LU R26, [R1+0x138] ;  /* 0x00013800011a7983 */ /* 0x000f220000300800 */
[----:B------:R-:W-:Y:S02]  /*2c1f0*/  ISETP.LT.AND P6, PT, R10, c[0x0][0x178], !P0 ;  /* 0x00005e000a007a0c */ /* 0x000fe400047c1270 */
[----:B------:R-:W-:Y:S02]  /*2c200*/  ISETP.LT.AND P0, PT, R11, c[0x0][0x178], !P0 ;  /* 0x00005e000b007a0c */ /* 0x000fe40004701270 */
[----:B------:R-:W-:Y:S02]  /*2c210*/  IADD3 R6, R22, c[0x0][0x198], RZ ;  /* 0x0000660016067a10 */ /* 0x000fe40007ffe0ff */
[----:B------:R-:W-:-:S02]  /*2c220*/  ISETP.LT.AND P2, PT, R10, c[0x0][0x178], !P1 ;  /* 0x00005e000a007a0c */ /* 0x000fc40004f41270 */
[C---:B------:R-:W-:Y:S01]  /*2c230*/  ISETP.LT.AND P1, PT, R11.reuse, c[0x0][0x178], !P1 ;  /* 0x00005e000b007a0c */ /* 0x040fe20004f21270 */
[----:B------:R-:W-:Y:S01]  /*2c240*/  IMAD.WIDE R4, R6, 0x2, R16 ;  /* 0x0000000206047825 */ /* 0x000fe200078e0210 */
[----:B------:R-:W-:Y:S02]  /*2c250*/  IADD3 R18, R28, 0x69, RZ ;  /* 0x000000691c127810 */ /* 0x000fe40007ffe0ff */
[C---:B------:R-:W-:Y:S01]  /*2c260*/  IADD3 R20, R6.reuse, c[0x0][0x198], RZ ;  /* 0x0000660006147a10 */ /* 0x040fe20007ffe0ff */
[----:B------:R-:W-:Y:S01]  /*2c270*/  IMAD.WIDE R6, R6, 0x2, R2 ;  /* 0x0000000206067825 */ /* 0x000fe200078e0202 */
[----:B------:R-:W-:Y:S01]  /*2c280*/  ISETP.GE.AND P4, PT, R18, c[0x0][0x17c], PT ;  /* 0x00005f0012007a0c */ /* 0x000fe20003f86270 */
[----:B------:R0:W-:Y:S02]  /*2c290*/  @P6 STG.E.U16 [R4.64], R21 ;  /* 0x0000001504006986 */ /* 0x0001e4000c101504 */
[----:B------:R-:W-:Y:S02]  /*2c2a0*/  IMAD.WIDE R18, R20, 0x2, R16 ;  /* 0x0000000214127825 */ /* 0x000fe400078e0210 */
[----:B------:R1:W-:Y:S01]  /*2c2b0*/  @P0 STG.E.U16 [R6.64], R23 ;  /* 0x0000001706000986 */ /* 0x0003e2000c101504 */
[----:B------:R-:W-:Y:S01]  /*2c2c0*/  ISETP.LT.AND P0, PT, R10, c[0x0][0x178], !P5 ;  /* 0x00005e000a007a0c */ /* 0x000fe20006f01270 */
[----:B0-----:R-:W-:Y:S01]  /*2c2d0*/  IMAD.WIDE R4, R20, 0x2, R2 ;  /* 0x0000000214047825 */ /* 0x001fe200078e0202 */
[----:B------:R-:W-:-:S02]  /*2c2e0*/  ISETP.LT.AND P5, PT, R11, c[0x0][0x178], !P5 ;  /* 0x00005e000b007a0c */ /* 0x000fc40006fa1270 */
[C---:B-1----:R-:W-:Y:S02]  /*2c2f0*/  IADD3 R6, R28.reuse, 0x6b, RZ ;  /* 0x0000006b1c067810 */ /* 0x042fe40007ffe0ff */
[----:B------:R-:W-:Y:S01]  /*2c300*/  IADD3 R21, R28, 0x6c, RZ ;  /* 0x0000006c1c157810 */ /* 0x000fe20007ffe0ff */
[----:B--2---:R0:W-:Y:S04]  /*2c310*/  @P2 STG.E.U16 [R18.64], R25 ;  /* 0x0000001912002986 */ /* 0x0041e8000c101504 */
[----:B------:R1:W-:Y:S01]  /*2c320*/  @P1 STG.E.U16 [R4.64], R29 ;  /* 0x0000001d04001986 */ /* 0x0003e2000c101504 */
[----:B0-----:R-:W-:Y:S02]  /*2c330*/  IADD3 R18, R20, c[0x0][0x198], RZ ;  /* 0x0000660014127a10 */ /* 0x001fe40007ffe0ff */
[----:B------:R-:W-:-:S02]  /*2c340*/  PRMT R20, R29, 0x7632, R20 ;  /* 0x000076321d147816 */ /* 0x000fc40000000014 */
[----:B-1----:R-:W2:Y:S01]  /*2c350*/  LDL.LU R29, [R1+0x1f8] ;  /* 0x0001f800011d7983 */ /* 0x002ea20000300800 */
[----:B------:R-:W-:Y:S02]  /*2c360*/  PRMT R19, R25, 0x7632, R19 ;  /* 0x0000763219137816 */ /* 0x000fe40000000013 */
[----:B------:R-:W-:Y:S01]  /*2c370*/  ISETP.LT.AND P1, PT, R10, c[0x0][0x178], !P3 ;  /* 0x00005e000a007a0c */ /* 0x000fe20005f21270 */
[----:B------:R-:W2:Y:S01]  /*2c380*/  LDL.LU R25, [R1+0x118] ;  /* 0x0001180001197983 */ /* 0x000ea20000300800 */
[----:B------:R-:W-:Y:S01]  /*2c390*/  ISETP.GE.AND P2, PT, R6, c[0x0][0x17c], PT ;  /* 0x00005f0006007a0c */ /* 0x000fe20003f46270 */
[----:B------:R-:W-:Y:S01]  /*2c3a0*/  IMAD.WIDE R4, R18, 0x2, R16 ;  /* 0x0000000212047825 */ /* 0x000fe200078e0210 */
[----:B------:R-:W-:-:S03]  /*2c3b0*/  ISETP.LT.AND P3, PT, R11, c[0x0][0x178], !P3 ;  /* 0x00005e000b007a0c */ /* 0x000fc60005f61270 */
[C---:B------:R-:W-:Y:S01]  /*2c3c0*/  IMAD.WIDE R6, R18.reuse, 0x2, R2 ;  /* 0x0000000212067825 */ /* 0x040fe200078e0202 */
[----:B------:R-:W-:Y:S01]  /*2c3d0*/  IADD3 R18, R18, c[0x0][0x198], RZ ;  /* 0x0000660012127a10 */ /* 0x000fe20007ffe0ff */
[----:B------:R0:W-:Y:S04]  /*2c3e0*/  @P0 STG.E.U16 [R4.64], R19 ;  /* 0x0000001304000986 */ /* 0x0001e8000c101504 */
[----:B------:R1:W-:Y:S01]  /*2c3f0*/  @P5 STG.E.U16 [R6.64], R20 ;  /* 0x0000001406005986 */ /* 0x0003e2000c101504 */
[----:B------:R-:W-:Y:S01]  /*2c400*/  ISETP.GE.AND P0, PT, R21, c[0x0][0x17c], PT ;  /* 0x00005f0015007a0c */ /* 0x000fe20003f06270 */
[----:B0-----:R-:W-:-:S04]  /*2c410*/  IMAD.WIDE R4, R18, 0x2, R16 ;  /* 0x0000000212047825 */ /* 0x001fc800078e0210 */
[----:B-1----:R-:W-:Y:S01]  /*2c420*/  IMAD.WIDE R6, R18, 0x2, R2 ;  /* 0x0000000212067825 */ /* 0x002fe200078e0202 */
[----:B---3--:R0:W-:Y:S01]  /*2c430*/  @P1 STG.E.U16 [R4.64], R27 ;  /* 0x0000001b04001986 */ /* 0x0081e2000c101504 */
[----:B------:R-:W-:-:S03]  /*2c440*/  PRMT R20, R27, 0x7632, R20 ;  /* 0x000076321b147816 */ /* 0x000fc60000000014 */
[----:B----4-:R1:W-:Y:S01]  /*2c450*/  @P3 STG.E.U16 [R6.64], R26 ;  /* 0x0000001a06003986 */ /* 0x0103e2000c101504 */
[----:B------:R-:W-:-:S03]  /*2c460*/  PRMT R21, R26, 0x7632, R21 ;  /* 0x000076321a157816 */ /* 0x000fc60000000015 */
[----:B0-----:R-:W3:Y:S04]  /*2c470*/  LDL.LU R27, [R1+0x208] ;  /* 0x00020800011b7983 */ /* 0x001ee80000300800 */
[----:B-1----:R-:W4:Y:S01]  /*2c480*/  LDL.LU R26, [R1+0x1b8] ;  /* 0x0001b800011a7983 */ /* 0x002f220000300800 */
[----:B------:R-:W-:Y:S02]  /*2c490*/  IADD3 R22, R28, 0x6a, RZ ;  /* 0x0000006a1c167810 */ /* 0x000fe40007ffe0ff */
[----:B------:R-:W-:Y:S02]  /*2c4a0*/  ISETP.LT.AND P5, PT, R10, c[0x0][0x178], !P4 ;  /* 0x00005e000a007a0c */ /* 0x000fe400067a1270 */
[----:B------:R-:W-:Y:S02]  /*2c4b0*/  ISETP.GE.AND P6, PT, R22, c[0x0][0x17c], PT ;  /* 0x00005f0016007a0c */ /* 0x000fe40003fc6270 */
[----:B------:R-:W-:-:S02]  /*2c4c0*/  IADD3 R18, R18, c[0x0][0x198], RZ ;  /* 0x0000660012127a10 */ /* 0x000fc40007ffe0ff */
[----:B------:R-:W-:Y:S02]  /*2c4d0*/  IADD3 R19, R28, 0x6d, RZ ;  /* 0x0000006d1c137810 */ /* 0x000fe40007ffe0ff */
[----:B------:R-:W-:Y:S02]  /*2c4e0*/  ISETP.LT.AND P4, PT, R11, c[0x0][0x178], !P4 ;  /* 0x00005e000b007a0c */ /* 0x000fe40006781270 */
[----:B------:R-:W-:Y:S01]  /*2c4f0*/  ISETP.LT.AND P3, PT, R10, c[0x0][0x178], !P6 ;  /* 0x00005e000a007a0c */ /* 0x000fe20007761270 */
[C---:B------:R-:W-:Y:S01]  /*2c500*/  IMAD.WIDE R4, R18.reuse, 0x2, R16 ;  /* 0x0000000212047825 */ /* 0x040fe200078e0210 */
[----:B------:R-:W-:Y:S02]  /*2c510*/  ISETP.GE.AND P1, PT, R19, c[0x0][0x17c], PT ;  /* 0x00005f0013007a0c */ /* 0x000fe40003f26270 */
[C---:B------:R-:W-:Y:S01]  /*2c520*/  IADD3 R19, R18.reuse, c[0x0][0x198], RZ ;  /* 0x0000660012137a10 */ /* 0x040fe20007ffe0ff */
[----:B------:R-:W-:Y:S01]  /*2c530*/  IMAD.WIDE R6, R18, 0x2, R2 ;  /* 0x0000000212067825 */ /* 0x000fe200078e0202 */
[----:B------:R-:W-:Y:S01]  /*2c540*/  ISETP.LT.AND P6, PT, R11, c[0x0][0x178], !P6 ;  /* 0x00005e000b007a0c */ /* 0x000fe200077c1270 */
[----:B------:R0:W-:Y:S01]  /*2c550*/  @P5 STG.E.U16 [R4.64], R20 ;  /* 0x0000001404005986 */ /* 0x0001e2000c101504 */
[----:B------:R-:W-:-:S03]  /*2c560*/  IADD3 R18, R28, 0x6e, RZ ;  /* 0x0000006e1c127810 */ /* 0x000fc60007ffe0ff */
[----:B------:R1:W-:Y:S01]  /*2c570*/  @P4 STG.E.U16 [R6.64], R21 ;  /* 0x0000001506004986 */ /* 0x0003e2000c101504 */
[----:B------:R-:W-:Y:S01]  /*2c580*/  ISETP.LT.AND P5, PT, R10, c[0x0][0x178], !P2 ;  /* 0x00005e000a007a0c */ /* 0x000fe200057a1270 */
[C-C-:B0-----:R-:W-:Y:S01]  /*2c590*/  IMAD.WIDE R4, R19.reuse, 0x2, R16.reuse ;  /* 0x0000000213047825 */ /* 0x141fe200078e0210 */
[----:B------:R-:W-:Y:S02]  /*2c5a0*/  ISETP.GE.AND P4, PT, R18, c[0x0][0x17c], PT ;  /* 0x00005f0012007a0c */ /* 0x000fe40003f86270 */
[----:B------:R-:W-:Y:S02]  /*2c5b0*/  IADD3 R18, R19, c[0x0][0x198], RZ ;  /* 0x0000660013127a10 */ /* 0x000fe40007ffe0ff */
        /* <DEDUP_REMOVED lines=8> */
[----:B------:R-:W-:Y:S01]  /*2c640*/  PRMT R22, R25, 0x7632, R22 ;  /* 0x0000763219167816 */ /* 0x000fe20000000016 */
[----:B------:R-:W2:Y:S04]  /*2c650*/  LDL.LU R29, [R1+0x198] ;  /* 0x00019800011d7983 */ /* 0x000ea80000300800 */
[----:B------:R0:W-:Y:S01]  /*2c660*/  @P6 STG.E.U16 [R4.64], R25 ;  /* 0x0000001904006986 */ /* 0x0001e2000c101504 */
[----:B------:R-:W-:Y:S02]  /*2c670*/  ISETP.LT.AND P6, PT, R10, c[0x0][0x178], !P0 ;  /* 0x00005e000a007a0c */ /* 0x000fe400047c1270 */
[----:B------:R-:W-:Y:S01]  /*2c680*/  ISETP.LT.AND P0, PT, R11, c[0x0][0x178], !P0 ;  /* 0x00005e000b007a0c */ /* 0x000fe20004701270 */
[----:B------:R1:W-:Y:S01]  /*2c690*/  @P5 STG.E.U16 [R6.64], R19 ;  /* 0x0000001306005986 */ /* 0x0003e2000c101504 */
[----:B0-----:R-:W-:-:S04]  /*2c6a0*/  IMAD.WIDE R4, R18, 0x2, R2 ;  /* 0x0000000212047825 */ /* 0x001fc800078e0202 */
[C---:B-1----:R-:W-:Y:S01]  /*2c6b0*/  IMAD.WIDE R6, R20.reuse, 0x2, R16 ;  /* 0x0000000214067825 */ /* 0x042fe200078e0210 */
[----:B------:R0:W-:Y:S03]  /*2c6c0*/  @P2 STG.E.U16 [R4.64], R22 ;  /* 0x0000001604002986 */ /* 0x0001e6000c101504 */
[----:B------:R-:W-:Y:S01]  /*2c6d0*/  IMAD.WIDE R18, R20, 0x2, R2 ;  /* 0x0000000214127825 */ /* 0x000fe200078e0202 */
[----:B---3--:R1:W-:Y:S04]  /*2c6e0*/  @P6 STG.E.U16 [R6.64], R27 ;  /* 0x0000001b06006986 */ /* 0x0083e8000c101504 */
[----:B----4-:R3:W-:Y:S01]  /*2c6f0*/  @P0 STG.E.U16 [R18.64], R26 ;  /* 0x0000001a12000986 */ /* 0x0107e2000c101504 */
[----:B------:R-:W-:-:S02]  /*2c700*/  ISETP.LT.AND P0, PT, R10, c[0x0][0x178], !P1 ;  /* 0x00005e000a007a0c */ /* 0x000fc40004f01270 */
[----:B0-----:R-:W-:Y:S02]  /*2c710*/  PRMT R22, R27, 0x7632, R22 ;  /* 0x000076321b167816 */ /* 0x001fe40000000016 */
[----:B-1----:R-:W-:Y:S01]  /*2c720*/  IADD3 R6, R20, c[0x0][0x198], RZ ;  /* 0x0000660014067a10 */ /* 0x002fe20007ffe0ff */
[----:B------:R-:W4:Y:S04]  /*2c730*/  LDL.LU R27, [R1+0xcc] ;  /* 0x0000cc00011b7983 */ /* 0x000f280000300800 */
[----:B------:R-:W-:Y:S01]  /*2c740*/  IMAD.WIDE R4, R6, 0x2, R16 ;  /* 0x0000000206047825 */ /* 0x000fe200078e0210 */
[----:B------:R-:W-:Y:S02]  /*2c750*/  PRMT R24, R26, 0x7632, R24 ;  /* 0x000076321a187816 */ /* 0x000fe40000000018 */
[----:B---3--:R-:W3:Y:S04]  /*2c760*/  LDL.LU R26, [R1+0xbc] ;  /* 0x0000bc00011a7983 */ /* 0x008ee80000300800 */
[----:B------:R0:W-:Y:S04]  /*2c770*/  @P0 STG.E.U16 [R4.64], R22 ;  /* 0x0000001604000986 */ /* 0x0001e8000c101504 */
[----:B0-----:R-:W2:Y:S01]  /*2c780*/  LDL.LU R5, [R1+0x218] ;  /* 0x0002180001057983 */ /* 0x001ea20000300800 */
[----:B------:R-:W-:-:S02]  /*2c790*/  IADD3 R23, R28, 0x71, RZ ;  /* 0x000000711c177810 */ /* 0x000fc40007ffe0ff */
[C---:B------:R-:W-:Y:S02]  /*2c7a0*/  ISETP.LT.AND P1, PT, R11.reuse, c[0x0][0x178], !P1 ;  /* 0x00005e000b007a0c */ /* 0x040fe40004f21270 */
[----:B------:R-:W-:Y:S02]  /*2c7b0*/  ISETP.LT.AND P6, PT, R10, c[0x0][0x178], !P4 ;  /* 0x00005e000a007a0c */ /* 0x000fe400067c1270 */
[----:B------:R-:W-:Y:S02]  /*2c7c0*/  ISETP.LT.AND P4, PT, R11, c[0x0][0x178], !P4 ;  /* 0x00005e000b007a0c */ /* 0x000fe40006781270 */
[----:B------:R-:W-:Y:S02]  /*2c7d0*/  ISETP.GE.AND P2, PT, R23, c[0x0][0x17c], PT ;  /* 0x00005f0017007a0c */ /* 0x000fe40003f46270 */
[----:B------:R-:W-:Y:S02]  /*2c7e0*/  IADD3 R23, R6, c[0x0][0x198], RZ ;  /* 0x0000660006177a10 */ /* 0x000fe40007ffe0ff */
[----:B------:R-:W-:Y:S01]  /*2c7f0*/  IADD3 R21, R28, 0x70, RZ ;  /* 0x000000701c157810 */ /* 0x000fe20007ffe0ff */
[----:B------:R-:W-:Y:S01]  /*2c800*/  IMAD.WIDE R6, R6, 0x2, R2 ;  /* 0x0000000206067825 */ /* 0x000fe200078e0202 */
[----:B------:R-:W-:-:S02]  /*2c810*/  IADD3 R25, R28, 0x72, RZ ;  /* 0x000000721c197810 */ /* 0x000fc40007ffe0ff */
[----:B------:R-:W-:Y:S01]  /*2c820*/  ISETP.GE.AND P5, PT, R21, c[0x0][0x17c], PT ;  /* 0x00005f0015007a0c */ /* 0x000fe20003fa6270 */
[C---:B------:R-:W-:Y:S01]  /*2c830*/  IMAD.WIDE R18, R23.reuse, 0x2, R16 ;  /* 0x0000000217127825 */ /* 0x040fe200078e0210 */
[----:B------:R0:W-:Y:S03]  /*2c840*/  @P1 STG.E.U16 [R6.64], R24 ;  /* 0x0000001806001986 */ /* 0x0001e6000c101504 */
[----:B------:R-:W-:Y:S01]  /*2c850*/  IMAD.WIDE R20, R23, 0x2, R2 ;  /* 0x0000000217147825 */ /* 0x000fe200078e0202 */
[----:B------:R-:W-:Y:S02]  /*2c860*/  ISETP.GE.AND P0, PT, R25, c[0x0][0x17c], PT ;  /* 0x00005f0019007a0c */ /* 0x000fe40003f06270 */
[----:B------:R-:W3:Y:S01]  /*2c870*/  LDL.LU R25, [R1+0xfc] ;  /* 0x0000fc0001197983 */ /* 0x000ee20000300800 */
[----:B0-----:R-:W-:-:S04]  /*2c880*/  IADD3 R6, R23, c[0x0][0x198], RZ ;  /* 0x0000660017067a10 */ /* 0x001fc80007ffe0ff */
[----:B------:R-:W-:Y:S01]  /*2c890*/  IADD3 R22, R6, c[0x0][0x198], RZ ;  /* 0x0000660006167a10 */ /* 0x000fe20007ffe0ff */
[----:B--2---:R-:W-:Y:S04]  /*2c8a0*/  @P6 STG.E.U16 [R18.64], R5 ;  /* 0x0000000512006986 */ /* 0x004fe8000c101504 */
[----:B------:R0:W-:Y:S02]  /*2c8b0*/  @P4 STG.E.U16 [R20.64], R29 ;  /* 0x0000001d14004986 */ /* 0x0001e4000c101504 */
[----:B0-----:R-:W-:Y:S02]  /*2c8c0*/  PRMT R21, R29, 0x7632, R21 ;  /* 0x000076321d157816 */ /* 0x001fe40000000015 */
[----:B------:R-:W2:Y:S01]  /*2c8d0*/  LDL.LU R29, [R1+0x9c] ;  /* 0x00009c00011d7983 */ /* 0x000ea20000300800 */
[----:B------:R-:W-:-:S02]  /*2c8e0*/  ISETP.LT.AND P4, PT, R10, c[0x0][0x178], !P3 ;  /* 0x00005e000a007a0c */ /* 0x000fc40005f81270 */
[C---:B------:R-:W-:Y:S02]  /*2c8f0*/  ISETP.LT.AND P3, PT, R11.reuse, c[0x0][0x178], !P3 ;  /* 0x00005e000b007a0c */ /* 0x040fe40005f61270 */
[----:B------:R-:W-:Y:S02]  /*2c900*/  ISETP.LT.AND P6, PT, R10, c[0x0][0x178], !P5 ;  /* 0x00005e000a007a0c */ /* 0x000fe40006fc1270 */
[----:B------:R-:W-:Y:S02]  /*2c910*/  ISETP.LT.AND P5, PT, R11, c[0x0][0x178], !P5 ;  /* 0x00005e000b007a0c */ /* 0x000fe40006fa1270 */
[----:B------:R-:W-:Y:S01]  /*2c920*/  PRMT R20, R5, 0x7632, R20 ;  /* 0x0000763205147816 */ /* 0x000fe20000000014 */
[----:B------:R-:W-:Y:S01]  /*2c930*/  IMAD.WIDE R4, R6, 0x2, R16 ;  /* 0x0000000206047825 */ /* 0x000fe200078e0210 */
[----:B------:R-:W-:-:S03]  /*2c940*/  IADD3 R18, R28, 0x73, RZ ;  /* 0x000000731c127810 */ /* 0x000fc60007ffe0ff */
[----:B------:R-:W-:Y:S01]  /*2c950*/  IMAD.WIDE R6, R6, 0x2, R2 ;  /* 0x0000000206067825 */ /* 0x000fe200078e0202 */
[----:B------:R-:W-:Y:S01]  /*2c960*/  ISETP.GE.AND P1, PT, R18, c[0x0][0x17c], PT ;  /* 0x00005f0012007a0c */ /* 0x000fe20003f26270 */
[----:B------:R0:W-:Y:S02]  /*2c970*/  @P4 STG.E.U16 [R4.64], R20 ;  /* 0x0000001404004986 */ /* 0x0001e4000c101504 */
[C---:B------:R-:W-:Y:S02]  /*2c980*/  IMAD.WIDE R18, R22.reuse, 0x2, R16 ;  /* 0x0000000216127825 */ /* 0x040fe400078e0210 */
[----:B------:R1:W-:Y:S04]  /*2c990*/  @P3 STG.E.U16 [R6.64], R21 ;  /* 0x0000001506003986 */ /* 0x0003e8000c101504 */
[----:B----4-:R4:W-:Y:S01]  /*2c9a0*/  @P6 STG.E.U16 [R18.64], R27 ;  /* 0x0000001b12006986 */ /* 0x0109e2000c101504 */
[----:B0-----:R-:W-:Y:S01]  /*2c9b0*/  IMAD.WIDE R4, R22, 0x2, R2 ;  /* 0x0000000216047825 */ /* 0x001fe200078e0202 */
[----:B-1----:R-:W-:-:S04]  /*2c9c0*/  PRMT R6, R27, 0x7632, R6 ;  /* 0x000076321b067816 */ /* 0x002fc80000000006 */
[----:B---3--:R0:W-:Y:S01]  /*2c9d0*/  @P5 STG.E.U16 [R4.64], R26 ;  /* 0x0000001a04005986 */ /* 0x0081e2000c101504 */
[----:B------:R-:W-:-:S03]  /*2c9e0*/  PRMT R7, R26, 0x7632, R7 ;  /* 0x000076321a077816 */ /* 0x000fc60000000007 */
[----:B----4-:R-:W3:Y:S04]  /*2c9f0*/  LDL.LU R27, [R1+0x10c] ;  /* 0x00010c00011b7983 */ /* 0x010ee80000300800 */
[----:B0-----:R-:W4:Y:S01]  /*2ca00*/  LDL.LU R26, [R1+0xec] ;  /* 0x0000ec00011a7983 */ /* 0x001f220000300800 */
[----:B------:R-:W-:Y:S02]  /*2ca10*/  ISETP.LT.AND P3, PT, R10, c[0x0][0x178], !P2 ;  /* 0x00005e000a007a0c */ /* 0x000fe40005761270 */
[----:B------:R-:W-:Y:S02]  /*2ca20*/  ISETP.LT.AND P2, PT, R11, c[0x0][0x178], !P2 ;  /* 0x00005e000b007a0c */ /* 0x000fe40005741270 */
[----:B------:R-:W-:Y:S02]  /*2ca30*/  IADD3 R18, R22, c[0x0][0x198], RZ ;  /* 0x0000660016127a10 */ /* 0x000fe40007ffe0ff */
[----:B------:R-:W-:-:S02]  /*2ca40*/  ISETP.LT.AND P6, PT, R10, c[0x0][0x178], !P0 ;  /* 0x00005e000a007a0c */ /* 0x000fc400047c1270 */
[----:B------:R-:W-:Y:S01]  /*2ca50*/  ISETP.LT.AND P0, PT, R11, c[0x0][0x178], !P0 ;  /* 0x00005e000b007a0c */ /* 0x000fe20004701270 */
[C---:B------:R-:W-:Y:S01]  /*2ca60*/  IMAD.WIDE R4, R18.reuse, 0x2, R16 ;  /* 0x0000000212047825 */ /* 0x040fe200078e0210 */
[----:B------:R-:W-:-:S03]  /*2ca70*/  IADD3 R20, R18, c[0x0][0x198], RZ ;  /* 0x0000660012147a10 */ /* 0x000fc60007ffe0ff */
[----:B------:R-:W-:Y:S01]  /*2ca80*/  IMAD.WIDE R18, R18, 0x2, R2 ;  /* 0x0000000212127825 */ /* 0x000fe200078e0202 */
[----:B------:R0:W-:Y:S04]  /*2ca90*/  @P3 STG.E.U16 [R4.64], R6 ;  /* 0x0000000604003986 */ /* 0x0001e8000c101504 */
[----:B------:R1:W-:Y:S01]  /*2caa0*/  @P2 STG.E.U16 [R18.64], R7 ;  /* 0x0000000712002986 */ /* 0x0003e2000c101504 */
[----:B0-----:R-:W-:-:S04]  /*2cab0*/  IMAD.WIDE R4, R20, 0x2, R16 ;  /* 0x0000000214047825 */ /* 0x001fc800078e0210 */
[----:B-1----:R-:W-:Y:S01]  /*2cac0*/  IMAD.WIDE R6, R20, 0x2, R2 ;  /* 0x0000000214067825 */ /* 0x002fe200078e0202 */
[----:B------:R-:W-:Y:S01]  /*2cad0*/  PRMT R18, R25, 0x7632, R18 ;  /* 0x0000763219127816 */ /* 0x000fe20000000012 */
[----:B------:R0:W-:Y:S04]  /*2cae0*/  @P6 STG.E.U16 [R4.64], R25 ;  /* 0x0000001904006986 */ /* 0x0001e8000c101504 */
[----:B0-----:R-:W4:Y:S01]  /*2caf0*/  LDL.LU R25, [R1+0x1ac] ;  /* 0x0001ac0001197983 */ /* 0x001f220000300800 */
[----:B--2---:R-:W-:-:S03]  /*2cb00*/  PRMT R19, R29, 0x7632, R19 ;  /* 0x000076321d137816 */ /* 0x004fc60000000013 */
[----:B------:R0:W-:Y:S04]  /*2cb10*/  @P0 STG.E.U16 [R6.64], R29 ;  /* 0x0000001d06000986 */ /* 0x0001e8000c101504 */
[----:B0-----:R-:W2:Y:S01]  /*2cb20*/  LDL.LU R29, [R1+0xdc] ;  /* 0x0000dc00011d7983 */ /* 0x001ea20000300800 */
[----:B------:R-:W-:Y:S02]  /*2cb30*/  IADD3 R23, R28, 0x74, RZ ;  /* 0x000000741c177810 */ /* 0x000fe40007ffe0ff */
[----:B------:R-:W-:Y:S02]  /*2cb40*/  ISETP.LT.AND P2, PT, R10, c[0x0][0x178], !P1 ;  /* 0x00005e000a007a0c */ /* 0x000fe40004f41270 */
[----:B------:R-:W-:Y:S02]  /*2cb50*/  ISETP.GE.AND P4, PT, R23, c[0x0][0x17c], PT ;  /* 0x00005f0017007a0c */ /* 0x000fe40003f86270 */
[----:B------:R-:W-:-:S02]  /*2cb60*/  IADD3 R22, R28, 0x75, RZ ;  /* 0x000000751c167810 */ /* 0x000fc40007ffe0ff */
[----:B------:R-:W-:Y:S02]  /*2cb70*/  IADD3 R6, R20, c[0x0][0x198], RZ ;  /* 0x0000660014067a10 */ /* 0x000fe40007ffe0ff */
[C---:B------:R-:W-:Y:S02]  /*2cb80*/  ISETP.LT.AND P1, PT, R11.reuse, c[0x0][0x178], !P1 ;  /* 0x00005e000b007a0c */ /* 0x040fe40004f21270 */
[----:B------:R-:W-:Y:S02]  /*2cb90*/  ISETP.LT.AND P6, PT, R10, c[0x0][0x178], !P4 ;  /* 0x00005e000a007a0c */ /* 0x000fe400067c1270 */
[----:B------:R-:W-:Y:S01]  /*2cba0*/  ISETP.LT.AND P4, PT, R11, c[0x0][0x178], !P4 ;  /* 0x00005e000b007a0c */ /* 0x000fe20006781270 */
[----:B------:R-:W-:Y:S01]  /*2cbb0*/  IMAD.WIDE R4, R6, 0x2, R16 ;  /* 0x0000000206047825 */ /* 0x000fe200078e0210 */
[----:B------:R-:W-:Y:S02]  /*2cbc0*/  ISETP.GE.AND P5, PT, R22, c[0x0][0x17c], PT ;  /* 0x00005f0016007a0c */ /* 0x000fe40003fa6270 */
[----:B------:R-:W-:-:S02]  /*2cbd0*/  IADD3 R21, R28, 0x76, RZ ;  /* 0x000000761c157810 */ /* 0x000fc40007ffe0ff */
[----:B------:R-:W-:Y:S02]  /*2cbe0*/  IADD3 R20, R28, 0x77, RZ ;  /* 0x000000771c147810 */ /* 0x000fe40007ffe0ff */
[C---:B------:R-:W-:Y:S01]  /*2cbf0*/  IADD3 R22, R6.reuse, c[0x0][0x198], RZ ;  /* 0x0000660006167a10 */ /* 0x040fe20007ffe0ff */
[----:B------:R-:W-:Y:S01]  /*2cc00*/  IMAD.WIDE R6, R6, 0x2, R2 ;  /* 0x0000000206067825 */ /* 0x000fe200078e0202 */
[----:B------:R-:W-:Y:S01]  /*2cc10*/  ISETP.GE.AND P3, PT, R21, c[0x0][0x17c], PT ;  /* 0x00005f0015007a0c */ /* 0x000fe20003f66270 */
[----:B------:R0:W-:Y:S01]  /*2cc20*/  @P2 STG.E.U16 [R4.64], R18 ;  /* 0x0000001204002986 */ /* 0x0001e2000c101504 */
[----:B------:R-:W-:Y:S01]  /*2cc30*/  ISETP.GE.AND P0, PT, R20, c[0x0][0x17c], PT ;  /* 0x00005f0014007a0c */ /* 0x000fe20003f06270 */
[C---:B------:R-:W-:Y:S02]  /*2cc40*/  IMAD.WIDE R20, R22.reuse, 0x2, R16 ;  /* 0x0000000216147825 */ /* 0x040fe400078e0210 */
[----:B------:R1:W-:Y:S04]  /*2cc50*/  @P1 STG.E.U16 [R6.64], R19 ;  /* 0x0000001306001986 */ /* 0x0003e8000c101504 */
[----:B---3--:R3:W-:Y:S01]  /*2cc60*/  @P6 STG.E.U16 [R20.64], R27 ;  /* 0x0000001b14006986 */ /* 0x0087e2000c101504 */
[----:B0-----:R-:W-:Y:S01]  /*2cc70*/  IMAD.WIDE R4, R22, 0x2, R2 ;  /* 0x0000000216047825 */ /* 0x001fe200078e0202 */
[----:B-1----:R-:W-:-:S04]  /*2cc80*/  PRMT R6, R27, 0x7632, R6 ;  /* 0x000076321b067816 */ /* 0x002fc80000000006 */
[----:B----4-:R0:W-:Y:S01]  /*2cc90*/  @P4 STG.E.U16 [R4.64], R26 ;  /* 0x0000001a04004986 */ /* 0x0101e2000c101504 */
[----:B------:R-:W-:-:S03]  /*2cca0*/  PRMT R7, R26, 0x7632, R7 ;  /* 0x000076321a077816 */ /* 0x000fc60000000007 */
[----:B---3--:R-:W3:Y:S04]  /*2ccb0*/  LDL.LU R27, [R1+0x1dc] ;  /* 0x0001dc00011b7983 */ /* 0x008ee80000300800 */
        /* <DEDUP_REMOVED lines=110> */
[----:B------:R-:W-:-:S02]  /*2d3a0*/  IADD3 R6, R20, c[0x0][0x198], RZ ;  /* 0x0000660014067a10 */ /* 0x000fc40007ffe0ff */
[C---:B------:R-:W-:Y:S02]  /*2d3b0*/  ISETP.LT.AND P1, PT, R11.reuse, c[0x0][0x178], !P1 ;  /* 0x00005e000b007a0c */ /* 0x040fe40004f21270 */
[----:B------:R-:W-:Y:S02]  /*2d3c0*/  ISETP.LT.AND P2, PT, R10, c[0x0][0x178], !P4 ;  /* 0x00005e000a007a0c */ /* 0x000fe40006741270 */
[----:B------:R-:W-:Y:S01]  /*2d3d0*/  ISETP.LT.AND P4, PT, R11, c[0x0][0x178], !P4 ;  /* 0x00005e000b007a0c */ /* 0x000fe20006781270 */
[----:B------:R-:W-:Y:S01]  /*2d3e0*/  IMAD.WIDE R4, R6, 0x2, R16 ;  /* 0x0000000206047825 */ /* 0x000fe200078e0210 */
[C---:B------:R-:W-:Y:S02]  /*2d3f0*/  IADD3 R21, R28.reuse, 0x82, RZ ;  /* 0x000000821c157810 */ /* 0x040fe40007ffe0ff */
[----:B------:R-:W-:Y:S02]  /*2d400*/  IADD3 R20, R28, 0x83, RZ ;  /* 0x000000831c147810 */ /* 0x000fe40007ffe0ff */
[C---:B------:R-:W-:Y:S01]  /*2d410*/  IADD3 R23, R6.reuse, c[0x0][0x198], RZ ;  /* 0x0000660006177a10 */ /* 0x040fe20007ffe0ff */
[----:B------:R-:W-:Y:S01]  /*2d420*/  IMAD.WIDE R6, R6, 0x2, R2 ;  /* 0x0000000206067825 */ /* 0x000fe200078e0202 */
[----:B------:R-:W-:Y:S01]  /*2d430*/  ISETP.GE.AND P3, PT, R21, c[0x0][0x17c], PT ;  /* 0x00005f0015007a0c */ /* 0x000fe20003f66270 */
[----:B------:R0:W-:Y:S01]  /*2d440*/  @P6 STG.E.U16 [R4.64], R18 ;  /* 0x0000001204006986 */ /* 0x0001e2000c101504 */
[----:B------:R-:W-:Y:S01]  /*2d450*/  ISETP.GE.AND P0, PT, R20, c[0x0][0x17c], PT ;  /* 0x00005f0014007a0c */ /* 0x000fe20003f06270 */
[----:B------:R-:W-:-:S02]  /*2d460*/  IMAD.WIDE R20, R23, 0x2, R16 ;  /* 0x0000000217147825 */ /* 0x000fc400078e0210 */
[----:B------:R-:W-:Y:S02]  /*2d470*/  @P1 STG.E.U16 [R6.64], R19 ;  /* 0x0000001306001986 */ /* 0x000fe4000c101504 */
[----:B0-----:R-:W-:Y:S02]  /*2d480*/  IMAD.WIDE R4, R23, 0x2, R2 ;  /* 0x0000000217047825 */ /* 0x001fe400078e0202 */
[----:B---3--:R0:W-:Y:S04]  /*2d490*/  @P2 STG.E.U16 [R20.64], R27 ;  /* 0x0000001b14002986 */ /* 0x0081e8000c101504 */
[----:B----4-:R1:W-:Y:S01]  /*2d4a0*/  @P4 STG.E.U16 [R4.64], R26 ;  /* 0x0000001a04004986 */ /* 0x0103e2000c101504 */
[----:B0-----:R-:W-:-:S03]  /*2d4b0*/  PRMT R20, R26, 0x7632, R20 ;  /* 0x000076321a147816 */ /* 0x001fc60000000014 */
[----:B-1----:R-:W3:Y:S01]  /*2d4c0*/  LDL.LU R26, [R1+0x290] ;  /* 0x00029000011a7983 */ /* 0x002ee20000300800 */
[----:B------:R-:W-:-:S04]  /*2d4d0*/  IADD3 R22, R28, 0x81, RZ ;  /* 0x000000811c167810 */ /* 0x000fc80007ffe0ff */
[----:B------:R-:W-:-:S04]  /*2d4e0*/  ISETP.GE.AND P5, PT, R22, c[0x0][0x17c], PT ;  /* 0x00005f0016007a0c */ /* 0x000fc80003fa6270 */
[----:B------:R-:W-:Y:S02]  /*2d4f0*/  ISETP.LT.AND P2, PT, R10, c[0x0][0x178], !P5 ;  /* 0x00005e000a007a0c */ /* 0x000fe40006f41270 */
[----:B------:R-:W-:Y:S02]  /*2d500*/  ISETP.LT.AND P5, PT, R11, c[0x0][0x178], !P5 ;  /* 0x00005e000b007a0c */ /* 0x000fe40006fa1270 */
[----:B------:R-:W-:Y:S02]  /*2d510*/  IADD3 R6, R28, 0x85, RZ ;  /* 0x000000851c067810 */ /* 0x000fe40007ffe0ff */
[----:B------:R-:W-:Y:S02]  /*2d520*/  IADD3 R18, R23, c[0x0][0x198], RZ ;  /* 0x0000660017127a10 */ /* 0x000fe40007ffe0ff */
[----:B------:R-:W-:Y:S02]  /*2d530*/  ISETP.GE.AND P1, PT, R6, c[0x0][0x17c], PT ;  /* 0x00005f0006007a0c */ /* 0x000fe40003f26270 */
[----:B------:R-:W-:Y:S01]  /*2d540*/  PRMT R19, R27, 0x7632, R19 ;  /* 0x000076321b137816 */ /* 0x000fe20000000013 */
[----:B------:R-:W-:Y:S01]  /*2d550*/  IMAD.WIDE R6, R18, 0x2, R16 ;  /* 0x0000000212067825 */ /* 0x000fe200078e0210 */
[----:B------:R-:W-:Y:S01]  /*2d560*/  ISETP.LT.AND P4, PT, R10, c[0x0][0x178], !P3 ;  /* 0x00005e000a007a0c */ /* 0x000fe20005f81270 */
[----:B------:R-:W4:Y:S01]  /*2d570*/  LDL.LU R27, [R1+0x1c0] ;  /* 0x0001c000011b7983 */ /* 0x000f220000300800 */
[----:B------:R-:W-:Y:S01]  /*2d580*/  ISETP.LT.AND P3, PT, R11, c[0x0][0x178], !P3 ;  /* 0x00005e000b007a0c */ /* 0x000fe20005f61270 */
[C-C-:B------:R-:W-:Y:S01]  /*2d590*/  IMAD.WIDE R4, R18.reuse, 0x2, R2.reuse ;  /* 0x0000000212047825 */ /* 0x140fe200078e0202 */
[----:B------:R-:W-:Y:S01]  /*2d5a0*/  IADD3 R18, R18, c[0x0][0x198], RZ ;  /* 0x0000660012127a10 */ /* 0x000fe20007ffe0ff */
[----:B------:R0:W-:Y:S04]  /*2d5b0*/  @P2 STG.E.U16 [R6.64], R19 ;  /* 0x0000001306002986 */ /* 0x0001e8000c101504 */
[----:B------:R1:W-:Y:S01]  /*2d5c0*/  @P5 STG.E.U16 [R4.64], R20 ;  /* 0x0000001404005986 */ /* 0x0003e2000c101504 */
[----:B0-----:R-:W-:-:S04]  /*2d5d0*/  IMAD.WIDE R6, R18, 0x2, R2 ;  /* 0x0000000212067825 */ /* 0x001fc800078e0202 */
[----:B-1----:R-:W-:-:S05]  /*2d5e0*/  IMAD.WIDE R4, R18, 0x2, R16 ;  /* 0x0000000212047825 */ /* 0x002fca00078e0210 */
[----:B------:R-:W-:Y:S04]  /*2d5f0*/  @P4 STG.E.U16 [R4.64], R25 ;  /* 0x0000001904004986 */ /* 0x000fe8000c101504 */
[----:B--2---:R0:W-:Y:S01]  /*2d600*/  @P3 STG.E.U16 [R6.64], R29 ;  /* 0x0000001d06003986 */ /* 0x0041e2000c101504 */
[----:B------:R-:W-:-:S03]  /*2d610*/  PRMT R20, R29, 0x7632, R20 ;  /* 0x000076321d147816 */ /* 0x000fc60000000014 */
[----:B0-----:R-:W2:Y:S01]  /*2d620*/  LDL.LU R29, [R1+0x280] ;  /* 0x00028000011d7983 */ /* 0x001ea20000300800 */
[----:B------:R-:W-:Y:S02]  /*2d630*/  IADD3 R22, R28, 0x84, RZ ;  /* 0x000000841c167810 */ /* 0x000fe40007ffe0ff */
[----:B------:R-:W-:Y:S02]  /*2d640*/  ISETP.LT.AND P5, PT, R10, c[0x0][0x178], !P0 ;  /* 0x00005e000a007a0c */ /* 0x000fe400047a1270 */
[----:B------:R-:W-:Y:S02]  /*2d650*/  ISETP.GE.AND P6, PT, R22, c[0x0][0x17c], PT ;  /* 0x00005f0016007a0c */ /* 0x000fe40003fc6270 */
[----:B------:R-:W-:Y:S02]  /*2d660*/  IADD3 R21, R28, 0x86, RZ ;  /* 0x000000861c157810 */ /* 0x000fe40007ffe0ff */
[----:B------:R-:W-:Y:S02]  /*2d670*/  IADD3 R18, R18, c[0x0][0x198], RZ ;  /* 0x0000660012127a10 */ /* 0x000fe40007ffe0ff */
[----:B------:R-:W-:-:S02]  /*2d680*/  IADD3 R19, R28, 0x87, RZ ;  /* 0x000000871c137810 */ /* 0x000fc40007ffe0ff */
[----:B------:R-:W-:Y:S02]  /*2d690*/  ISETP.LT.AND P0, PT, R11, c[0x0][0x178], !P0 ;  /* 0x00005e000b007a0c */ /* 0x000fe40004701270 */
[----:B------:R-:W-:Y:S01]  /*2d6a0*/  ISETP.LT.AND P3, PT, R10, c[0x0][0x178], !P6 ;  /* 0x00005e000a007a0c */ /* 0x000fe20007761270 */
[C---:B------:R-:W-:Y:S01]  /*2d6b0*/  IMAD.WIDE R4, R18.reuse, 0x2, R16 ;  /* 0x0000000212047825 */ /* 0x040fe200078e0210 */
[----:B------:R-:W-:Y:S02]  /*2d6c0*/  ISETP.GE.AND P2, PT, R21, c[0x0][0x17c], PT ;  /* 0x00005f0015007a0c */ /* 0x000fe40003f46270 */
[----:B------:R-:W-:Y:S02]  /*2d6d0*/  ISETP.GE.AND P4, PT, R19, c[0x0][0x17c], PT ;  /* 0x00005f0013007a0c */ /* 0x000fe40003f86270 */
[----:B------:R-:W-:Y:S02]  /*2d6e0*/  PRMT R21, R25, 0x7632, R21 ;  /* 0x0000763219157816 */ /* 0x000fe40000000015 */
[C---:B------:R-:W-:Y:S01]  /*2d6f0*/  IADD3 R19, R18.reuse, c[0x0][0x198], RZ ;  /* 0x0000660012137a10 */ /* 0x040fe20007ffe0ff */
[----:B------:R-:W-:Y:S01]  /*2d700*/  IMAD.WIDE R6, R18, 0x2, R2 ;  /* 0x0000000212067825 */ /* 0x000fe200078e0202 */
[----:B------:R-:W2:Y:S01]  /*2d710*/  LDL.LU R25, [R1+0x2c0] ;  /* 0x0002c00001197983 */ /* 0x000ea20000300800 */
        /* <DEDUP_REMOVED lines=16> */
[----:B----4-:R0:W-:Y:S01]  /*2d820*/  @P6 STG.E.U16 [R4.64], R27 ;  /* 0x0000001b04006986 */ /* 0x0101e2000c101504 */
[----:B------:R-:W-:Y:S02]  /*2d830*/  ISETP.LT.AND P6, PT, R10, c[0x0][0x178], !P2 ;  /* 0x00005e000a007a0c */ /* 0x000fe400057c1270 */
[----:B------:R-:W-:Y:S02]  /*2d840*/  ISETP.LT.AND P2, PT, R11, c[0x0][0x178], !P2 ;  /* 0x00005e000b007a0c */ /* 0x000fe40005741270 */
[C---:B------:R-:W-:Y:S01]  /*2d850*/  IADD3 R20, R18.reuse, c[0x0][0x198], RZ ;  /* 0x0000660012147a10 */ /* 0x040fe20007ffe0ff */
[----:B------:R1:W-:Y:S01]  /*2d860*/  @P0 STG.E.U16 [R6.64], R19 ;  /* 0x0000001306000986 */ /* 0x0003e2000c101504 */
[----:B------:R-:W-:Y:S01]  /*2d870*/  PRMT R21, R27, 0x7632, R21 ;  /* 0x000076321b157816 */ /* 0x000fe20000000015 */
[----:B0-----:R-:W-:Y:S02]  /*2d880*/  IMAD.WIDE R4, R18, 0x2, R2 ;  /* 0x0000000212047825 */ /* 0x001fe400078e0202 */
[----:B------:R-:W4:Y:S02]  /*2d890*/  LDL.LU R27, [R1+0x2b0] ;  /* 0x0002b000011b7983 */ /* 0x000f240000300800 */
[----:B-1----:R-:W-:-:S02]  /*2d8a0*/  IMAD.WIDE R6, R20, 0x2, R16 ;  /* 0x0000000214067825 */ /* 0x002fc400078e0210 */
[----:B------:R-:W-:Y:S02]  /*2d8b0*/  @P1 STG.E.U16 [R4.64], R21 ;  /* 0x0000001504001986 */ /* 0x000fe4000c101504 */
[----:B------:R-:W-:Y:S02]  /*2d8c0*/  IMAD.WIDE R18, R20, 0x2, R2 ;  /* 0x0000000214127825 */ /* 0x000fe400078e0202 */
[----:B--2---:R-:W-:Y:S04]  /*2d8d0*/  @P6 STG.E.U16 [R6.64], R29 ;  /* 0x0000001d06006986 */ /* 0x004fe8000c101504 */
[----:B------:R0:W-:Y:S02]  /*2d8e0*/  @P2 STG.E.U16 [R18.64], R12 ;  /* 0x0000000c12002986 */ /* 0x0001e4000c101504 */
[----:B0-----:R-:W-:-:S02]  /*2d8f0*/  PRMT R12, R29, 0x7632, R12 ;  /* 0x000076321d0c7816 */ /* 0x001fc4000000000c */
[----:B------:R-:W2:Y:S01]  /*2d900*/  LDL.LU R29, [R1+0x1e0] ;  /* 0x0001e000011d7983 */ /* 0x000ea20000300800 */
[----:B------:R-:W-:Y:S02]  /*2d910*/  IADD3 R22, R28, 0x8a, RZ ;  /* 0x0000008a1c167810 */ /* 0x000fe40007ffe0ff */
[----:B------:R-:W-:Y:S02]  /*2d920*/  ISETP.LT.AND P2, PT, R10, c[0x0][0x178], !P4 ;  /* 0x00005e000a007a0c */ /* 0x000fe40006741270 */
[C---:B------:R-:W-:Y:S02]  /*2d930*/  ISETP.LT.AND P4, PT, R11.reuse, c[0x0][0x178], !P4 ;  /* 0x00005e000b007a0c */ /* 0x040fe40006781270 */
[----:B------:R-:W-:Y:S02]  /*2d940*/  IADD3 R6, R20, c[0x0][0x198], RZ ;  /* 0x0000660014067a10 */ /* 0x000fe40007ffe0ff */
[----:B------:R-:W-:Y:S02]  /*2d950*/  ISETP.LT.AND P6, PT, R10, c[0x0][0x178], !P5 ;  /* 0x00005e000a007a0c */ /* 0x000fe40006fc1270 */
[----:B------:R-:W-:-:S02]  /*2d960*/  ISETP.LT.AND P5, PT, R11, c[0x0][0x178], !P5 ;  /* 0x00005e000b007a0c */ /* 0x000fc40006fa1270 */
[----:B------:R-:W-:Y:S02]  /*2d970*/  IADD3 R23, R28, 0x8b, RZ ;  /* 0x0000008b1c177810 */ /* 0x000fe40007ffe0ff */
[----:B------:R-:W-:Y:S02]  /*2d980*/  ISETP.GE.AND P0, PT, R22, c[0x0][0x17c], PT ;  /* 0x00005f0016007a0c */ /* 0x000fe40003f06270 */
[C---:B------:R-:W-:Y:S01]  /*2d990*/  IADD3 R22, R6.reuse, c[0x0][0x198], RZ ;  /* 0x0000660006167a10 */ /* 0x040fe20007ffe0ff */
[----:B------:R-:W-:Y:S01]  /*2d9a0*/  IMAD.WIDE R4, R6, 0x2, R16 ;  /* 0x0000000206047825 */ /* 0x000fe200078e0210 */
[----:B------:R-:W-:Y:S02]  /*2d9b0*/  ISETP.GE.AND P1, PT, R23, c[0x0][0x17c], PT ;  /* 0x00005f0017007a0c */ /* 0x000fe40003f26270 */
[----:B------:R-:W-:Y:S01]  /*2d9c0*/  PRMT R23, R12, 0x7632, R23 ;  /* 0x000076320c177816 */ /* 0x000fe20000000017 */
[----:B------:R-:W-:Y:S01]  /*2d9d0*/  IMAD.WIDE R6, R6, 0x2, R2 ;  /* 0x0000000206067825 */ /* 0x000fe200078e0202 */
[----:B------:R-:W-:Y:S03]  /*2d9e0*/  @P2 STG.E.U16 [R4.64], R12 ;  /* 0x0000000c04002986 */ /* 0x000fe6000c101504 */
[C---:B------:R-:W-:Y:S01]  /*2d9f0*/  IMAD.WIDE R18, R22.reuse, 0x2, R16 ;  /* 0x0000000216127825 */ /* 0x040fe200078e0210 */
[----:B------:R-:W-:Y:S03]  /*2da00*/  @P4 STG.E.U16 [R6.64], R23 ;  /* 0x0000001706004986 */ /* 0x000fe6000c101504 */
[----:B------:R-:W-:Y:S01]  /*2da10*/  IMAD.WIDE R20, R22, 0x2, R2 ;  /* 0x0000000216147825 */ /* 0x000fe200078e0202 */
[----:B------:R-:W-:Y:S04]  /*2da20*/  @P6 STG.E.U16 [R18.64], R25 ;  /* 0x0000001912006986 */ /* 0x000fe8000c101504 */
[----:B---3--:R0:W-:Y:S02]  /*2da30*/  @P5 STG.E.U16 [R20.64], R26 ;  /* 0x0000001a14005986 */ /* 0x0081e4000c101504 */
[----:B0-----:R-:W-:-:S02]  /*2da40*/  PRMT R20, R26, 0x7632, R20 ;  /* 0x000076321a147816 */ /* 0x001fc40000000014 */
[----:B------:R-:W3:Y:S01]  /*2da50*/  LDL.LU R26, [R1+0x2a0] ;  /* 0x0002a000011a7983 */ /* 0x000ee20000300800 */
[----:B------:R-:W-:Y:S02]  /*2da60*/  ISETP.LT.AND P4, PT, R10, c[0x0][0x178], !P3 ;  /* 0x00005e000a007a0c */ /* 0x000fe40005f81270 */
[----:B------:R-:W-:Y:S02]  /*2da70*/  IADD3 R6, R22, c[0x0][0x198], RZ ;  /* 0x0000660016067a10 */ /* 0x000fe40007ffe0ff */
[C---:B------:R-:W-:Y:S02]  /*2da80*/  ISETP.LT.AND P3, PT, R11.reuse, c[0x0][0x178], !P3 ;  /* 0x00005e000b007a0c */ /* 0x040fe40005f61270 */
[----:B------:R-:W-:Y:S02]  /*2da90*/  ISETP.LT.AND P5, PT, R10, c[0x0][0x178], !P0 ;  /* 0x00005e000a007a0c */ /* 0x000fe400047a1270 */
[----:B------:R-:W-:Y:S01]  /*2daa0*/  ISETP.LT.AND P0, PT, R11, c[0x0][0x178], !P0 ;  /* 0x00005e000b007a0c */ /* 0x000fe20004701270 */
[----:B------:R-:W-:Y:S01]  /*2dab0*/  IMAD.WIDE R4, R6, 0x2, R16 ;  /* 0x0000000206047825 */ /* 0x000fe200078e0210 */
[----:B------:R-:W-:-:S02]  /*2dac0*/  PRMT R12, R25, 0x7632, R12 ;  /* 0x00007632190c7816 */ /* 0x000fc4000000000c */
[----:B------:R-:W-:Y:S02]  /*2dad0*/  IADD3 R18, R28, 0x8d, RZ ;  /* 0x0000008d1c127810 */ /* 0x000fe40007ffe0ff */
[C---:B------:R-:W-:Y:S01]  /*2dae0*/  IADD3 R21, R6.reuse, c[0x0][0x198], RZ ;  /* 0x0000660006157a10 */ /* 0x040fe20007ffe0ff */
[----:B------:R-:W-:Y:S01]  /*2daf0*/  IMAD.WIDE R6, R6, 0x2, R2 ;  /* 0x0000000206067825 */ /* 0x000fe200078e0202 */
[----:B------:R-:W-:Y:S01]  /*2db00*/  ISETP.GE.AND P6, PT, R18, c[0x0][0x17c], PT ;  /* 0x00005f0012007a0c */ /* 0x000fe20003fc6270 */
[----:B------:R0:W-:Y:S02]  /*2db10*/  @P4 STG.E.U16 [R4.64], R12 ;  /* 0x0000000c04004986 */ /* 0x0001e4000c101504 */
[C---:B------:R-:W-:Y:S02]  /*2db20*/  IMAD.WIDE R18, R21.reuse, 0x2, R16 ;  /* 0x0000000215127825 */ /* 0x040fe400078e0210 */
[----:B------:R-:W-:Y:S04]  /*2db30*/  @P3 STG.E.U16 [R6.64], R20 ;  /* 0x0000001406003986 */ /* 0x000fe8000c101504 */
[----:B----4-:R1:W-:Y:S01]  /*2db40*/  @P5 STG.E.U16 [R18.64], R27 ;  /* 0x0000001b12005986 */ /* 0x0103e2000c101504 */
[----:B0-----:R-:W-:-:S05]  /*2db50*/  IMAD.WIDE R4, R21, 0x2, R2 ;  /* 0x0000000215047825 */ /* 0x001fca00078e0202 */
[----:B--2---:R0:W-:Y:S01]  /*2db60*/  @P0 STG.E.U16 [R4.64], R29 ;  /* 0x0000001d04000986 */ /* 0x0041e2000c101504 */
[----:B-1----:R-:W-:-:S03]  /*2db70*/  PRMT R19, R29, 0x7632, R19 ;  /* 0x000076321d137816 */ /* 0x002fc60000000013 */
[----:B0-----:R-:W2:Y:S01]  /*2db80*/  LDL.LU R29, [R1+0x2d0] ;  /* 0x0002d000011d7983 */ /* 0x001ea20000300800 */
[----:B------:R-:W-:Y:S02]  /*2db90*/  IADD3 R24, R28, 0x8c, RZ ;  /* 0x0000008c1c187810 */ /* 0x000fe40007ffe0ff */
[----:B------:R-:W-:Y:S02]  /*2dba0*/  ISETP.LT.AND P5, PT, R10, c[0x0][0x178], !P1 ;  /* 0x00005e000a007a0c */ /* 0x000fe40004fa1270 */
[----:B------:R-:W-:Y:S02]  /*2dbb0*/  ISETP.LT.AND P1, PT, R11, c[0x0][0x178], !P1 ;  /* 0x00005e000b007a0c */ /* 0x000fe40004f21270 */
[----:B------:R-:W-:Y:S02]  /*2dbc0*/  ISETP.GE.AND P2, PT, R24, c[0x0][0x17c], PT ;  /* 0x00005f0018007a0c */ /* 0x000fe40003f46270 */
[----:B------:R-:W-:Y:S01]  /*2dbd0*/  IADD3 R6, R28, 0x8f, RZ ;  /* 0x0000008f1c067810 */ /* 0x000fe20007ffe0ff */
[----:B------:R-:W4:Y:S01]  /*2dbe0*/  LDL.LU R24, [R1+0x250] ;  /* 0x0002500001187983 */ /* 0x000f220000300800 */
[----:B------:R-:W-:-:S02]  /*2dbf0*/  IADD3 R12, R21, c[0x0][0x198], RZ ;  /* 0x00006600150c7a10 */ /* 0x000fc40007ffe0ff */
[----:B------:R-:W-:Y:S02]  /*2dc00*/  ISETP.GE.AND P3, PT, R6, c[0x0][0x17c], PT ;  /* 0x00005f0006007a0c */ /* 0x000fe40003f66270 */
[----:B------:R-:W-:Y:S01]  /*2dc10*/  ISETP.LT.AND P0, PT, R10, c[0x0][0x178], !P2 ;  /* 0x00005e000a007a0c */ /* 0x000fe20005701270 */
[C---:B------:R-:W-:Y:S01]  /*2dc20*/  IMAD.WIDE R6, R12.reuse, 0x2, R16 ;  /* 0x000000020c067825 */ /* 0x040fe200078e0210 */
[----:B------:R-:W-:Y:S02]  /*2dc30*/  PRMT R18, R27, 0x7632, R18 ;  /* 0x000076321b127816 */ /* 0x000fe40000000012 */
[----:B------:R-:W4:Y:S01]  /*2dc40*/  LDL.LU R27, [R1+0x264] ;  /* 0x00026400011b7983 */ /* 0x000f220000300800 */
[C---:B------:R-:W-:Y:S01]  /*2dc50*/  IMAD.WIDE R4, R12.reuse, 0x2, R2 ;  /* 0x000000020c047825 */ /* 0x040fe200078e0202 */
[----:B------:R-:W-:Y:S02]  /*2dc60*/  IADD3 R12, R12, c[0x0][0x198], RZ ;  /* 0x000066000c0c7a10 */ /* 0x000fe40007ffe0ff */
[----:B------:R-:W-:Y:S04]  /*2dc70*/  @P5 STG.E.U16 [R6.64], R18 ;  /* 0x0000001206005986 */ /* 0x000fe8000c101504 */
[----:B------:R0:W-:Y:S02]  /*2dc80*/  @P1 STG.E.U16 [R4.64], R19 ;  /* 0x0000001304001986 */ /* 0x0001e4000c101504 */
[----:B0-----:R-:W-:-:S05]  /*2dc90*/  IMAD.WIDE R4, R12, 0x2, R16 ;  /* 0x000000020c047825 */ /* 0x001fca00078e0210 */
[----:B---3--:R0:W-:Y:S01]  /*2dca0*/  @P0 STG.E.U16 [R4.64], R26 ;  /* 0x0000001a04000986 */ /* 0x0081e2000c101504 */
[----:B------:R-:W-:-:S03]  /*2dcb0*/  PRMT R19, R26, 0x7632, R19 ;  /* 0x000076321a137816 */ /* 0x000fc60000000013 */
[----:B0-----:R-:W3:Y:S01]  /*2dcc0*/  LDL.LU R26, [R1+0x244] ;  /* 0x00024400011a7983 */ /* 0x001ee20000300800 */
[----:B------:R-:W-:Y:S02]  /*2dcd0*/  ISETP.LT.AND P2, PT, R11, c[0x0][0x178], !P2 ;  /* 0x00005e000b007a0c */ /* 0x000fe40005741270 */
[----:B------:R-:W-:Y:S01]  /*2dce0*/  IADD3 R22, R28, 0x8e, RZ ;  /* 0x0000008e1c167810 */ /* 0x000fe20007ffe0ff */
[----:B------:R-:W-:Y:S01]  /*2dcf0*/  IMAD.WIDE R6, R12, 0x2, R2 ;  /* 0x000000020c067825 */ /* 0x000fe200078e0202 */
[----:B------:R-:W-:Y:S01]  /*2dd00*/  ISETP.LT.AND P1, PT, R10, c[0x0][0x178], !P6 ;  /* 0x00005e000a007a0c */ /* 0x000fe20007721270 */
[----:B------:R-:W3:Y:S01]  /*2dd10*/  LDL.LU R25, [R1+0x274] ;  /* 0x0002740001197983 */ /* 0x000ee20000300800 */
[----:B------:R-:W-:Y:S02]  /*2dd20*/  ISETP.GE.AND P4, PT, R22, c[0x0][0x17c], PT ;  /* 0x00005f0016007a0c */ /* 0x000fe40003f86270 */
[----:B------:R-:W-:Y:S02]  /*2dd30*/  IADD3 R18, R28, 0x91, RZ ;  /* 0x000000911c127810 */ /* 0x000fe40007ffe0ff */
[----:B------:R-:W-:-:S02]  /*2dd40*/  IADD3 R12, R12, c[0x0][0x198], RZ ;  /* 0x000066000c0c7a10 */ /* 0x000fc40007ffe0ff */
[----:B------:R-:W-:Y:S01]  /*2dd50*/  ISETP.LT.AND P6, PT, R11, c[0x0][0x178], !P6 ;  /* 0x00005e000b007a0c */ /* 0x000fe200077c1270 */
[----:B------:R0:W-:Y:S01]  /*2dd60*/  @P2 STG.E.U16 [R6.64], R8 ;  /* 0x0000000806002986 */ /* 0x0001e2000c101504 */
[----:B------:R-:W-:Y:S01]  /*2dd70*/  ISETP.LT.AND P2, PT, R10, c[0x0][0x178], !P4 ;  /* 0x00005e000a007a0c */ /* 0x000fe20006741270 */
[----:B------:R-:W-:Y:S01]  /*2dd80*/  IMAD.WIDE R4, R12, 0x2, R16 ;  /* 0x000000020c047825 */ /* 0x000fe200078e0210 */
[----:B------:R-:W-:Y:S02]  /*2dd90*/  ISETP.GE.AND P0, PT, R18, c[0x0][0x17c], PT ;  /* 0x00005f0012007a0c */ /* 0x000fe40003f06270 */
[----:B------:R-:W-:Y:S02]  /*2dda0*/  PRMT R18, R8, 0x7632, R18 ;  /* 0x0000763208127816 */ /* 0x000fe40000000012 */
[----:B------:R1:W-:Y:S01]  /*2ddb0*/  @P1 STG.E.U16 [R4.64], R19 ;  /* 0x0000001304001986 */ /* 0x0003e2000c101504 */
[C---:B0-----:R-:W-:Y:S01]  /*2ddc0*/  IADD3 R8, R12.reuse, c[0x0][0x198], RZ ;  /* 0x000066000c087a10 */ /* 0x041fe20007ffe0ff */
[----:B------:R-:W-:-:S04]  /*2ddd0*/  IMAD.WIDE R6, R12, 0x2, R2 ;  /* 0x000000020c067825 */ /* 0x000fc800078e0202 */
[C---:B-1----:R-:W-:Y:S01]  /*2dde0*/  IMAD.WIDE R4, R8.reuse, 0x2, R16 ;  /* 0x0000000208047825 */ /* 0x042fe200078e0210 */
[----:B------:R0:W-:Y:S02]  /*2ddf0*/  @P6 STG.E.U16 [R6.64], R18 ;  /* 0x0000001206006986 */ /* 0x0001e4000c101504 */
[C---:B0-----:R-:W-:Y:S02]  /*2de00*/  IADD3 R18, R8.reuse, c[0x0][0x198], RZ ;  /* 0x0000660008127a10 */ /* 0x041fe40007ffe0ff */
[----:B--2---:R0:W-:Y:S02]  /*2de10*/  @P2 STG.E.U16 [R4.64], R29 ;  /* 0x0000001d04002986 */ /* 0x0041e4000c101504 */
[----:B0-----:R-:W-:Y:S01]  /*2de20*/  IMAD.WIDE R4, R8, 0x2, R2 ;  /* 0x0000000208047825 */ /* 0x001fe200078e0202 */
[----:B------:R-:W-:Y:S02]  /*2de30*/  PRMT R8, R29, 0x7632, R8 ;  /* 0x000076321d087816 */ /* 0x000fe40000000008 */
[----:B------:R-:W2:Y:S01]  /*2de40*/  LDL.LU R29, [R1+0x224] ;  /* 0x00022400011d7983 */ /* 0x000ea20000300800 */
[----:B------:R-:W-:-:S02]  /*2de50*/  ISETP.LT.AND P4, PT, R11, c[0x0][0x178], !P4 ;  /* 0x00005e000b007a0c */ /* 0x000fc40006781270 */
[----:B------:R-:W-:Y:S02]  /*2de60*/  ISETP.LT.AND P6, PT, R10, c[0x0][0x178], !P3 ;  /* 0x00005e000a007a0c */ /* 0x000fe40005fc1270 */
[C---:B------:R-:W-:Y:S02]  /*2de70*/  IADD3 R20, R28.reuse, 0x90, RZ ;  /* 0x000000901c147810 */ /* 0x040fe40007ffe0ff */
[----:B------:R-:W-:Y:S02]  /*2de80*/  IADD3 R6, R28, 0x93, RZ ;  /* 0x000000931c067810 */ /* 0x000fe40007ffe0ff */
[----:B------:R-:W-:Y:S02]  /*2de90*/  ISETP.GE.AND P5, PT, R20, c[0x0][0x17c], PT ;  /* 0x00005f0014007a0c */ /* 0x000fe40003fa6270 */
[----:B------:R-:W-:Y:S01]  /*2dea0*/  ISETP.GE.AND P2, PT, R6, c[0x0][0x17c], PT ;  /* 0x00005f0006007a0c */ /* 0x000fe20003f46270 */
[----:B------:R-:W-:Y:S01]  /*2deb0*/  IMAD.WIDE R6, R18, 0x2, R16 ;  /* 0x0000000212067825 */ /* 0x000fe200078e0210 */
[----:B------:R-:W-:Y:S01]  /*2dec0*/  ISETP.LT.AND P3, PT, R11, c[0x0][0x178], !P3 ;  /* 0x00005e000b007a0c */ /* 0x000fe20005f61270 */
[----:B----4-:R0:W-:Y:S01]  /*2ded0*/  @P4 STG.E.U16 [R4.64], R24 ;  /* 0x0000001804004986 */ /* 0x0101e2000c101504 */
[----:B------:R-:W-:-:S02]  /*2dee0*/  ISETP.LT.AND P4, PT, R10, c[0x0][0x178], !P5 ;  /* 0x00005e000a007a0c */ /* 0x000fc40006f81270 */
[----:B------:R-:W-:Y:S01]  /*2def0*/  ISETP.LT.AND P5, PT, R11, c[0x0][0x178], !P5 ;  /* 0x00005e000b007a0c */ /* 0x000fe20006fa1270 */
[----:B------:R1:W-:Y:S01]  /*2df00*/  @P6 STG.E.U16 [R6.64], R8 ;  /* 0x0000000806006986 */ /* 0x0003e2000c101504 */
[----:B------:R-:W-:-:S04]  /*2df10*/  IADD3 R12, R28, 0x92, RZ ;  /* 0x000000921c0c7810 */ /* 0x000fc80007ffe0ff */
[----:B------:R-:W-:Y:S02]  /*2df20*/  ISETP.GE.AND P1, PT, R12, c[0x0][0x17c], PT ;  /* 0x00005f000c007a0c */ /* 0x000fe40003f26270 */
[----:B------:R-:W-:Y:S01]  /*2df30*/  PRMT R12, R24, 0x7632, R12 ;  /* 0x00007632180c7816 */ /* 0x000fe2000000000c */
[C---:B0-----:R-:W-:Y:S01]  /*2df40*/  IMAD.WIDE R4, R18.reuse, 0x2, R2 ;  /* 0x0000000212047825 */ /* 0x041fe200078e0202 */
[----:B-1----:R-:W-:-:S04]  /*2df50*/  IADD3 R8, R18, c[0x0][0x198], RZ ;  /* 0x0000660012087a10 */ /* 0x002fc80007ffe0ff */
[----:B------:R0:W-:Y:S01]  /*2df60*/  @P3 STG.E.U16 [R4.64], R12 ;  /* 0x0000000c04003986 */ /* 0x0001e2000c101504 */
[----:B------:R-:W-:-:S04]  /*2df70*/  IMAD.WIDE R6, R8, 0x2, R16 ;  /* 0x0000000208067825 */ /* 0x000fc800078e0210 */
[----:B------:R-:W-:Y:S01]  /*2df80*/  IMAD.WIDE R18, R8, 0x2, R2 ;  /* 0x0000000208127825 */ /* 0x000fe200078e0202 */
[----:B------:R1:W-:Y:S01]  /*2df90*/  @P4 STG.E.U16 [R6.64], R27 ;  /* 0x0000001b06004986 */ /* 0x0003e2000c101504 */
[----:B---3--:R-:W-:Y:S02]  /*2dfa0*/  PRMT R22, R26, 0x7632, R22 ;  /* 0x000076321a167816 */ /* 0x008fe40000000016 */
[----:B0-----:R-:W-:Y:S01]  /*2dfb0*/  PRMT R12, R27, 0x7632, R12 ;  /* 0x000076321b0c7816 */ /* 0x001fe2000000000c */
[----:B------:R0:W-:Y:S04]  /*2dfc0*/  @P5 STG.E.U16 [R18.64], R26 ;  /* 0x0000001a12005986 */ /* 0x0001e8000c101504 */
[----:B-1----:R-:W3:Y:S04]  /*2dfd0*/  LDL.LU R27, [R1+0x294] ;  /* 0x00029400011b7983 */ /* 0x002ee80000300800 */
[----:B0-----:R-:W4:Y:S01]  /*2dfe0*/  LDL.LU R26, [R1+0x1c4] ;  /* 0x0001c400011a7983 */ /* 0x001f220000300800 */
[----:B------:R-:W-:-:S02]  /*2dff0*/  ISETP.LT.AND P4, PT, R10, c[0x0][0x178], !P0 ;  /* 0x00005e000a007a0c */ /* 0x000fc40004781270 */
[C---:B------:R-:W-:Y:S02]  /*2e000*/  ISETP.LT.AND P0, PT, R11.reuse, c[0x0][0x178], !P0 ;  /* 0x00005e000b007a0c */ /* 0x040fe40004701270 */
[----:B------:R-:W-:Y:S02]  /*2e010*/  IADD3 R6, R8, c[0x0][0x198], RZ ;  /* 0x0000660008067a10 */ /* 0x000fe40007ffe0ff */
[----:B------:R-:W-:Y:S02]  /*2e020*/  ISETP.LT.AND P5, PT, R10, c[0x0][0x178], !P1 ;  /* 0x00005e000a007a0c */ /* 0x000fe40004fa1270 */
[----:B------:R-:W-:Y:S02]  /*2e030*/  ISETP.LT.AND P1, PT, R11, c[0x0][0x178], !P1 ;  /* 0x00005e000b007a0c */ /* 0x000fe40004f21270 */
[----:B------:R-:W-:Y:S02]  /*2e040*/  IADD3 R8, R6, c[0x0][0x198], RZ ;  /* 0x0000660006087a10 */ /* 0x000fe40007ffe0ff */
[----:B------:R-:W-:-:S02]  /*2e050*/  IADD3 R20, R28, 0x94, RZ ;  /* 0x000000941c147810 */ /* 0x000fc40007ffe0ff */
[----:B------:R-:W-:Y:S01]  /*2e060*/  IADD3 R21, R28, 0x95, RZ ;  /* 0x000000951c157810 */ /* 0x000fe20007ffe0ff */
[----:B------:R-:W-:Y:S01]  /*2e070*/  IMAD.WIDE R4, R6, 0x2, R16 ;  /* 0x0000000206047825 */ /* 0x000fe200078e0210 */
[----:B------:R-:W-:Y:S02]  /*2e080*/  ISETP.GE.AND P6, PT, R20, c[0x0][0x17c], PT ;  /* 0x00005f0014007a0c */ /* 0x000fe40003fc6270 */
[----:B------:R-:W-:Y:S01]  /*2e090*/  ISETP.GE.AND P3, PT, R21, c[0x0][0x17c], PT ;  /* 0x00005f0015007a0c */ /* 0x000fe20003f66270 */
[----:B------:R-:W-:Y:S01]  /*2e0a0*/  IMAD.WIDE R6, R6, 0x2, R2 ;  /* 0x0000000206067825 */ /* 0x000fe200078e0202 */
[----:B------:R-:W-:Y:S03]  /*2e0b0*/  @P4 STG.E.U16 [R4.64], R12 ;  /* 0x0000000c04004986 */ /* 0x000fe6000c101504 */
[C---:B------:R-:W-:Y:S01]  /*2e0c0*/  IMAD.WIDE R18, R8.reuse, 0x2, R16 ;  /* 0x0000000208127825 */ /* 0x040fe200078e0210 */
[----:B------:R-:W-:Y:S03]  /*2e0d0*/  @P0 STG.E.U16 [R6.64], R22 ;  /* 0x0000001606000986 */ /* 0x000fe6000c101504 */
[----:B------:R-:W-:Y:S01]  /*2e0e0*/  IMAD.WIDE R20, R8, 0x2, R2 ;  /* 0x0000000208147825 */ /* 0x000fe200078e0202 */
[----:B------:R-:W-:Y:S04]  /*2e0f0*/  @P5 STG.E.U16 [R18.64], R25 ;  /* 0x0000001912005986 */ /* 0x000fe8000c101504 */
[----:B--2---:R0:W-:Y:S02]  /*2e100*/  @P1 STG.E.U16 [R20.64], R29 ;  /* 0x0000001d14001986 */ /* 0x0041e4000c101504 */
[----:B0-----:R-:W-:-:S02]  /*2e110*/  PRMT R20, R29, 0x7632, R20 ;  /* 0x000076321d147816 */ /* 0x001fc40000000014 */
[----:B------:R-:W2:Y:S01]  /*2e120*/  LDL.LU R29, [R1+0x284] ;  /* 0x00028400011d7983 */ /* 0x000ea20000300800 */
        /* <DEDUP_REMOVED lines=13> */
[----:B------:R-:W-:Y:S02]  /*2e200*/  @P2 STG.E.U16 [R6.64], R20 ;  /* 0x0000001406002986 */ /* 0x000fe4000c101504 */
[----:B0-----:R-:W-:-:S02]  /*2e210*/  IMAD.WIDE R4, R8, 0x2, R2 ;  /* 0x0000000208047825 */ /* 0x001fc400078e0202 */
[----:B---3--:R0:W-:Y:S04]  /*2e220*/  @P5 STG.E.U16 [R18.64], R27 ;  /* 0x0000001b12005986 */ /* 0x0081e8000c101504 */
[----:B----4-:R1:W-:Y:S01]  /*2e230*/  @P6 STG.E.U16 [R4.64], R26 ;  /* 0x0000001a04006986 */ /* 0x0103e2000c101504 */
[----:B0-----:R-:W-:-:S03]  /*2e240*/  PRMT R18, R26, 0x7632, R18 ;  /* 0x000076321a127816 */ /* 0x001fc60000000012 */
[----:B-1----:R-:W3:Y:S01]  /*2e250*/  LDL.LU R26, [R1+0x2c4] ;  /* 0x0002c400011a7983 */ /* 0x002ee20000300800 */
[----:B------:R-:W-:Y:S02]  /*2e260*/  IADD3 R23, R28, 0x96, RZ ;  /* 0x000000961c177810 */ /* 0x000fe40007ffe0ff */
[----:B------:R-:W-:Y:S01]  /*2e270*/  ISETP.LT.AND P5, PT, R10, c[0x0][0x178], !P3 ;  /* 0x00005e000a007a0c */ /* 0x000fe20005fa1270 */
[----:B------:R-:W4:Y:S01]  /*2e280*/  LDL.LU R25, [R1+0x234] ;  /* 0x0002340001197983 */ /* 0x000f220000300800 */
[----:B------:R-:W-:Y:S02]  /*2e290*/  ISETP.GE.AND P4, PT, R23, c[0x0][0x17c], PT ;  /* 0x00005f0017007a0c */ /* 0x000fe40003f86270 */
[----:B------:R-:W-:Y:S02]  /*2e2a0*/  IADD3 R6, R28, 0x99, RZ ;  /* 0x000000991c067810 */ /* 0x000fe40007ffe0ff */
[----:B------:R-:W-:Y:S02]  /*2e2b0*/  IADD3 R8, R8, c[0x0][0x198], RZ ;  /* 0x0000660008087a10 */ /* 0x000fe40007ffe0ff */
[----:B------:R-:W-:-:S02]  /*2e2c0*/  ISETP.LT.AND P3, PT, R11, c[0x0][0x178], !P3 ;  /* 0x00005e000b007a0c */ /* 0x000fc40005f61270 */
[----:B------:R-:W-:Y:S01]  /*2e2d0*/  ISETP.LT.AND P6, PT, R10, c[0x0][0x178], !P4 ;  /* 0x00005e000a007a0c */ /* 0x000fe200067c1270 */
[----:B------:R-:W-:Y:S01]  /*2e2e0*/  IMAD.WIDE R4, R8, 0x2, R16 ;  /* 0x0000000208047825 */ /* 0x000fe200078e0210 */
[----:B------:R-:W-:Y:S02]  /*2e2f0*/  ISETP.GE.AND P2, PT, R6, c[0x0][0x17c], PT ;  /* 0x00005f0006007a0c */ /* 0x000fe40003f46270 */
[----:B------:R-:W-:Y:S01]  /*2e300*/  PRMT R12, R27, 0x7632, R12 ;  /* 0x000076321b0c7816 */ /* 0x000fe2000000000c */
[C---:B------:R-:W-:Y:S01]  /*2e310*/  IMAD.WIDE R6, R8.reuse, 0x2, R2 ;  /* 0x0000000208067825 */ /* 0x040fe200078e0202 */
[----:B------:R-:W-:Y:S01]  /*2e320*/  IADD3 R8, R8, c[0x0][0x198], RZ ;  /* 0x0000660008087a10 */ /* 0x000fe20007ffe0ff */
[----:B------:R-:W4:Y:S04]  /*2e330*/  LDL.LU R27, [R1+0x2b4] ;  /* 0x0002b400011b7983 */ /* 0x000f280000300800 */
[----:B------:R0:W-:Y:S04]  /*2e340*/  @P5 STG.E.U16 [R4.64], R12 ;  /* 0x0000000c04005986 */ /* 0x0001e8000c101504 */
[----:B------:R-:W-:Y:S01]  /*2e350*/  @P3 STG.E.U16 [R6.64], R18 ;  /* 0x0000001206003986 */ /* 0x000fe2000c101504 */
[----:B0-----:R-:W-:Y:S01]  /*2e360*/  IMAD.WIDE R4, R8, 0x2, R16 ;  /* 0x0000000208047825 */ /* 0x001fe200078e0210 */
[----:B------:R-:W-:-:S04]  /*2e370*/  IADD3 R12, R28, 0x9b, RZ ;  /* 0x0000009b1c0c7810 */ /* 0x000fc80007ffe0ff */
[----:B--2---:R0:W-:Y:S01]  /*2e380*/  @P6 STG.E.U16 [R4.64], R29 ;  /* 0x0000001d04006986 */ /* 0x0041e2000c101504 */
[----:B------:R-:W-:Y:S02]  /*2e390*/  ISETP.GE.AND P6, PT, R12, c[0x0][0x17c], PT ;  /* 0x00005f000c007a0c */ /* 0x000fe40003fc6270 */
[----:B------:R-:W-:Y:S02]  /*2e3a0*/  PRMT R12, R29, 0x7632, R12 ;  /* 0x000076321d0c7816 */ /* 0x000fe4000000000c */
[----:B0-----:R-:W2:Y:S01]  /*2e3b0*/  LDL.LU R29, [R1+0x1e4] ;  /* 0x0001e400011d7983 */ /* 0x001ea20000300800 */
[----:B------:R-:W-:Y:S02]  /*2e3c0*/  ISETP.LT.AND P4, PT, R11, c[0x0][0x178], !P4 ;  /* 0x00005e000b007a0c */ /* 0x000fe40006781270 */
[----:B------:R-:W-:Y:S01]  /*2e3d0*/  IADD3 R21, R28, 0x98, RZ ;  /* 0x000000981c157810 */ /* 0x000fe20007ffe0ff */
[----:B------:R-:W-:Y:S01]  /*2e3e0*/  IMAD.WIDE R6, R8, 0x2, R2 ;  /* 0x0000000208067825 */ /* 0x000fe200078e0202 */
[----:B------:R-:W-:-:S02]  /*2e3f0*/  ISETP.LT.AND P3, PT, R10, c[0x0][0x178], !P0 ;  /* 0x00005e000a007a0c */ /* 0x000fc40004761270 */
[----:B------:R-:W-:Y:S02]  /*2e400*/  ISETP.GE.AND P1, PT, R21, c[0x0][0x17c], PT ;  /* 0x00005f0015007a0c */ /* 0x000fe40003f26270 */
[----:B------:R-:W-:Y:S02]  /*2e410*/  IADD3 R8, R8, c[0x0][0x198], RZ ;  /* 0x0000660008087a10 */ /* 0x000fe40007ffe0ff */
[----:B------:R-:W-:-:S03]  /*2e420*/  ISETP.LT.AND P0, PT, R11, c[0x0][0x178], !P0 ;  /* 0x00005e000b007a0c */ /* 0x000fc60004701270 */
[----:B------:R0:W-:Y:S01]  /*2e430*/  @P4 STG.E.U16 [R6.64], R13 ;  /* 0x0000000d06004986 */ /* 0x0001e2000c101504 */
[----:B------:R-:W-:Y:S01]  /*2e440*/  ISETP.LT.AND P4, PT, R10, c[0x0][0x178], !P1 ;  /* 0x00005e000a007a0c */ /* 0x000fe20004f81270 */
[----:B------:R-:W-:-:S05]  /*2e450*/  IMAD.WIDE R4, R8, 0x2, R16 ;  /* 0x0000000208047825 */ /* 0x000fca00078e0210 */
[----:B------:R1:W-:Y:S01]  /*2e460*/  @P3 STG.E.U16 [R4.64], R12 ;  /* 0x0000000c04003986 */ /* 0x0003e2000c101504 */
[C---:B0-----:R-:W-:Y:S01]  /*2e470*/  IMAD.WIDE R6, R8.reuse, 0x2, R2 ;  /* 0x0000000208067825 */ /* 0x041fe200078e0202 */
[----:B------:R-:W-:Y:S02]  /*2e480*/  IADD3 R8, R8, c[0x0][0x198], RZ ;  /* 0x0000660008087a10 */ /* 0x000fe40007ffe0ff */
[----:B------:R-:W-:-:S03]  /*2e490*/  PRMT R13, R13, 0x7632, R13 ;  /* 0x000076320d0d7816 */ /* 0x000fc6000000000d */
[----:B-1----:R-:W-:Y:S01]  /*2e4a0*/  IMAD.WIDE R4, R8, 0x2, R16 ;  /* 0x0000000208047825 */ /* 0x002fe200078e0210 */
[----:B------:R-:W-:Y:S01]  /*2e4b0*/  IADD3 R12, R28, 0x9c, RZ ;  /* 0x0000009c1c0c7810 */ /* 0x000fe20007ffe0ff */
[----:B------:R-:W-:Y:S03]  /*2e4c0*/  @P0 STG.E.U16 [R6.64], R13 ;  /* 0x0000000d06000986 */ /* 0x000fe6000c101504 */
[----:B------:R-:W-:Y:S02]  /*2e4d0*/  ISETP.GE.AND P0, PT, R12, c[0x0][0x17c], PT ;  /* 0x00005f000c007a0c */ /* 0x000fe40003f06270 */
[C---:B------:R-:W-:Y:S01]  /*2e4e0*/  IADD3 R12, R8.reuse, c[0x0][0x198], RZ ;  /* 0x00006600080c7a10 */ /* 0x040fe20007ffe0ff */
[----:B---3--:R0:W-:Y:S02]  /*2e4f0*/  @P4 STG.E.U16 [R4.64], R26 ;  /* 0x0000001a04004986 */ /* 0x0081e4000c101504 */
[----:B0-----:R-:W-:Y:S01]  /*2e500*/  IMAD.WIDE R4, R8, 0x2, R2 ;  /* 0x0000000208047825 */ /* 0x001fe200078e0202 */
[----:B------:R-:W-:-:S02]  /*2e510*/  PRMT R8, R26, 0x7632, R8 ;  /* 0x000076321a087816 */ /* 0x000fc40000000008 */
[----:B------:R-:W3:Y:S01]  /*2e520*/  LDL.LU R26, [R1+0x2a4] ;  /* 0x0002a400011a7983 */ /* 0x000ee20000300800 */
[----:B------:R-:W-:Y:S02]  /*2e530*/  ISETP.LT.AND P1, PT, R11, c[0x0][0x178], !P1 ;  /* 0x00005e000b007a0c */ /* 0x000fe40004f21270 */
        /* <DEDUP_REMOVED lines=11> */
[----:B------:R-:W-:Y:S01]  /*2e5f0*/  PRMT R18, R25, 0x7632, R18 ;  /* 0x0000763219127816 */ /* 0x000fe20000000012 */
[C---:B0-----:R-:W-:Y:S02]  /*2e600*/  IMAD.WIDE R4, R12.reuse, 0x2, R2 ;  /* 0x000000020c047825 */ /* 0x041fe400078e0202 */
[----:B------:R-:W4:Y:S01]  /*2e610*/  LDL.LU R25, [R1+0x2d4] ;  /* 0x0002d40001197983 */ /* 0x000f220000300800 */
[----:B-1----:R-:W-:-:S03]  /*2e620*/  IADD3 R8, R12, c[0x0][0x198], RZ ;  /* 0x000066000c087a10 */ /* 0x002fc60007ffe0ff */
[----:B------:R-:W-:Y:S02]  /*2e630*/  @P2 STG.E.U16 [R4.64], R18 ;  /* 0x0000001204002986 */ /* 0x000fe4000c101504 */
[----:B------:R-:W-:-:S04]  /*2e640*/  IMAD.WIDE R6, R8, 0x2, R16 ;  /* 0x0000000208067825 */ /* 0x000fc800078e0210 */
[----:B------:R-:W-:Y:S01]  /*2e650*/  IMAD.WIDE R12, R8, 0x2, R2 ;  /* 0x00000002080c7825 */ /* 0x000fe200078e0202 */
[----:B------:R-:W-:Y:S04]  /*2e660*/  @P1 STG.E.U16 [R6.64], R27 ;  /* 0x0000001b06001986 */ /* 0x000fe8000c101504 */
[----:B--2---:R0:W-:Y:S01]  /*2e670*/  @P5 STG.E.U16 [R12.64], R29 ;  /* 0x0000001d0c005986 */ /* 0x0041e2000c101504 */
[----:B------:R-:W-:-:S03]  /*2e680*/  PRMT R21, R29, 0x7632, R21 ;  /* 0x000076321d157816 */ /* 0x000fc60000000015 */
[----:B0-----:R-:W2:Y:S01]  /*2e690*/  LDL.LU R29, [R1+0x254] ;  /* 0x00025400011d7983 */ /* 0x001ea20000300800 */
[----:B------:R-:W-:Y:S02]  /*2e6a0*/  ISETP.LT.AND P1, PT, R10, c[0x0][0x178], !P6 ;  /* 0x00005e000a007a0c */ /* 0x000fe40007721270 */
[----:B------:R-:W-:Y:S02]  /*2e6b0*/  IADD3 R20, R28, 0x9f, RZ ;  /* 0x0000009f1c147810 */ /* 0x000fe40007ffe0ff */
[----:B------:R-:W-:Y:S02]  /*2e6c0*/  ISETP.LT.AND P6, PT, R11, c[0x0][0x178], !P6 ;  /* 0x00005e000b007a0c */ /* 0x000fe400077c1270 */
[----:B------:R-:W-:Y:S02]  /*2e6d0*/  IADD3 R6, R8, c[0x0][0x198], RZ ;  /* 0x0000660008067a10 */ /* 0x000fe40007ffe0ff */
[----:B------:R-:W-:Y:S02]  /*2e6e0*/  ISETP.LT.AND P5, PT, R10, c[0x0][0x178], !P0 ;  /* 0x00005e000a007a0c */ /* 0x000fe400047a1270 */
[----:B------:R-:W-:-:S02]  /*2e6f0*/  ISETP.GE.AND P2, PT, R20, c[0x0][0x17c], PT ;  /* 0x00005f0014007a0c */ /* 0x000fc40003f46270 */
[C---:B------:R-:W-:Y:S02]  /*2e700*/  IADD3 R8, R6.reuse, c[0x0][0x198], RZ ;  /* 0x0000660006087a10 */ /* 0x040fe40007ffe0ff */
[----:B------:R-:W-:Y:S01]  /*2e710*/  PRMT R20, R27, 0x7632, R20 ;  /* 0x000076321b147816 */ /* 0x000fe20000000014 */
[C---:B------:R-:W-:Y:S01]  /*2e720*/  IMAD.WIDE R4, R6.reuse, 0x2, R16 ;  /* 0x0000000206047825 */ /* 0x040fe200078e0210 */
[----:B------:R-:W2:Y:S03]  /*2e730*/  LDL.LU R27, [R1+0x268] ;  /* 0x00026800011b7983 */ /* 0x000ea60000300800 */
[----:B------:R-:W-:Y:S01]  /*2e740*/  IMAD.WIDE R6, R6, 0x2, R2 ;  /* 0x0000000206067825 */ /* 0x000fe200078e0202 */
[----:B------:R-:W-:Y:S03]  /*2e750*/  @P1 STG.E.U16 [R4.64], R20 ;  /* 0x0000001404001986 */ /* 0x000fe6000c101504 */
[----:B------:R-:W-:Y:S01]  /*2e760*/  IMAD.WIDE R12, R8, 0x2, R16 ;  /* 0x00000002080c7825 */ /* 0x000fe200078e0210 */
[----:B------:R-:W-:Y:S01]  /*2e770*/  @P6 STG.E.U16 [R6.64], R21 ;  /* 0x0000001506006986 */ /* 0x000fe2000c101504 */
[----:B------:R-:W-:-:S02]  /*2e780*/  ISETP.LT.AND P0, PT, R11, c[0x0][0x178], !P0 ;  /* 0x00005e000b007a0c */ /* 0x000fc40004701270 */
[----:B------:R-:W-:Y:S01]  /*2e790*/  IADD3 R19, R28, 0x9e, RZ ;  /* 0x0000009e1c137810 */ /* 0x000fe20007ffe0ff */
[----:B---3--:R0:W-:Y:S02]  /*2e7a0*/  @P5 STG.E.U16 [R12.64], R26 ;  /* 0x0000001a0c005986 */ /* 0x0081e4000c101504 */
[----:B0-----:R-:W-:Y:S02]  /*2e7b0*/  PRMT R12, R26, 0x7632, R12 ;  /* 0x000076321a0c7816 */ /* 0x001fe4000000000c */
[----:B------:R-:W3:Y:S01]  /*2e7c0*/  LDL.LU R26, [R1+0x248] ;  /* 0x00024800011a7983 */ /* 0x000ee20000300800 */
[----:B------:R-:W-:Y:S01]  /*2e7d0*/  ISETP.GE.AND P3, PT, R19, c[0x0][0x17c], PT ;  /* 0x00005f0013007a0c */ /* 0x000fe20003f66270 */
[----:B------:R-:W-:Y:S01]  /*2e7e0*/  IMAD.WIDE R18, R8, 0x2, R2 ;  /* 0x0000000208127825 */ /* 0x000fe200078e0202 */
[----:B------:R-:W-:Y:S02]  /*2e7f0*/  ISETP.LT.AND P5, PT, R10, c[0x0][0x178], !P4 ;  /* 0x00005e000a007a0c */ /* 0x000fe400067a1270 */
[----:B------:R-:W-:-:S02]  /*2e800*/  ISETP.LT.AND P4, PT, R11, c[0x0][0x178], !P4 ;  /* 0x00005e000b007a0c */ /* 0x000fc40006781270 */
[----:B------:R-:W-:Y:S02]  /*2e810*/  IADD3 R6, R8, c[0x0][0x198], RZ ;  /* 0x0000660008067a10 */ /* 0x000fe40007ffe0ff */
[----:B------:R-:W-:Y:S01]  /*2e820*/  ISETP.LT.AND P6, PT, R10, c[0x0][0x178], !P3 ;  /* 0x00005e000a007a0c */ /* 0x000fe20005fc1270 */
[----:B------:R0:W-:Y:S01]  /*2e830*/  @P0 STG.E.U16 [R18.64], R9 ;  /* 0x0000000912000986 */ /* 0x0001e2000c101504 */
[----:B------:R-:W-:Y:S01]  /*2e840*/  IADD3 R8, R28, 0xa1, RZ ;  /* 0x000000a11c087810 */ /* 0x000fe20007ffe0ff */
[----:B------:R-:W-:Y:S01]  /*2e850*/  IMAD.WIDE R4, R6, 0x2, R16 ;  /* 0x0000000206047825 */ /* 0x000fe200078e0210 */
[----:B------:R-:W-:Y:S02]  /*2e860*/  PRMT R13, R9, 0x7632, R13 ;  /* 0x00007632090d7816 */ /* 0x000fe4000000000d */
[----:B------:R-:W-:Y:S02]  /*2e870*/  ISETP.LT.AND P3, PT, R11, c[0x0][0x178], !P3 ;  /* 0x00005e000b007a0c */ /* 0x000fe40005f61270 */
[----:B------:R-:W-:-:S02]  /*2e880*/  ISETP.GE.AND P0, PT, R8, c[0x0][0x17c], PT ;  /* 0x00005f0008007a0c */ /* 0x000fc40003f06270 */
[C---:B0-----:R-:W-:Y:S01]  /*2e890*/  IADD3 R19, R6.reuse, c[0x0][0x198], RZ ;  /* 0x0000660006137a10 */ /* 0x041fe20007ffe0ff */
[----:B------:R-:W-:Y:S01]  /*2e8a0*/  IMAD.WIDE R6, R6, 0x2, R2 ;  /* 0x0000000206067825 */ /* 0x000fe200078e0202 */
[----:B------:R0:W-:Y:S03]  /*2e8b0*/  @P5 STG.E.U16 [R4.64], R12 ;  /* 0x0000000c04005986 */ /* 0x0001e6000c101504 */
[C---:B------:R-:W-:Y:S01]  /*2e8c0*/  IMAD.WIDE R8, R19.reuse, 0x2, R16 ;  /* 0x0000000213087825 */ /* 0x040fe200078e0210 */
[----:B------:R-:W-:Y:S04]  /*2e8d0*/  @P4 STG.E.U16 [R6.64], R13 ;  /* 0x0000000d06004986 */ /* 0x000fe8000c101504 */
[----:B----4-:R1:W-:Y:S01]  /*2e8e0*/  @P6 STG.E.U16 [R8.64], R25 ;  /* 0x0000001908006986 */ /* 0x0103e2000c101504 */
[----:B0-----:R-:W-:Y:S01]  /*2e8f0*/  IMAD.WIDE R4, R19, 0x2, R2 ;  /* 0x0000000213047825 */ /* 0x001fe200078e0202 */
[----:B-1----:R-:W-:-:S02]  /*2e900*/  PRMT R9, R25, 0x7632, R9 ;  /* 0x0000763219097816 */ /* 0x002fc40000000009 */
[----:B------:R-:W4:Y:S04]  /*2e910*/  LDL.LU R25, [R1+0x278] ;  /* 0x0002780001197983 */ /* 0x000f280000300800 */
[----:B--2---:R0:W-:Y:S01]  /*2e920*/  @P3 STG.E.U16 [R4.64], R29 ;  /* 0x0000001d04003986 */ /* 0x0041e2000c101504 */
[----:B------:R-:W-:-:S03]  /*2e930*/  PRMT R12, R29, 0x7632, R12 ;  /* 0x000076321d0c7816 */ /* 0x000fc6000000000c */
[----:B0-----:R-:W2:Y:S01]  /*2e940*/  LDL.LU R29, [R1+0x228] ;  /* 0x00022800011d7983 */ /* 0x001ea20000300800 */
[----:B------:R-:W-:Y:S02]  /*2e950*/  IADD3 R22, R28, 0xa0, RZ ;  /* 0x000000a01c167810 */ /* 0x000fe40007ffe0ff */
[----:B------:R-:W-:Y:S02]  /*2e960*/  ISETP.LT.AND P6, PT, R10, c[0x0][0x178], !P2 ;  /* 0x00005e000a007a0c */ /* 0x000fe400057c1270 */
[----:B------:R-:W-:Y:S02]  /*2e970*/  ISETP.LT.AND P2, PT, R11, c[0x0][0x178], !P2 ;  /* 0x00005e000b007a0c */ /* 0x000fe40005741270 */
[----:B------:R-:W-:Y:S02]  /*2e980*/  ISETP.GE.AND P1, PT, R22, c[0x0][0x17c], PT ;  /* 0x00005f0016007a0c */ /* 0x000fe40003f26270 */
[----:B------:R-:W-:Y:S02]  /*2e990*/  IADD3 R6, R28, 0xa3, RZ ;  /* 0x000000a31c067810 */ /* 0x000fe40007ffe0ff */
[----:B------:R-:W-:-:S02]  /*2e9a0*/  IADD3 R8, R19, c[0x0][0x198], RZ ;  /* 0x0000660013087a10 */ /* 0x000fc40007ffe0ff */
[----:B------:R-:W-:Y:S02]  /*2e9b0*/  ISETP.GE.AND P4, PT, R6, c[0x0][0x17c], PT ;  /* 0x00005f0006007a0c */ /* 0x000fe40003f86270 */
[----:B------:R-:W-:Y:S01]  /*2e9c0*/  ISETP.LT.AND P3, PT, R10, c[0x0][0x178], !P1 ;  /* 0x00005e000a007a0c */ /* 0x000fe20004f61270 */
[----:B------:R-:W-:-:S04]  /*2e9d0*/  IMAD.WIDE R6, R8, 0x2, R16 ;  /* 0x0000000208067825 */ /* 0x000fc800078e0210 */
[C---:B------:R-:W-:Y:S01]  /*2e9e0*/  IMAD.WIDE R4, R8.reuse, 0x2, R2 ;  /* 0x0000000208047825 */ /* 0x040fe200078e0202 */
[----:B------:R-:W-:Y:S01]  /*2e9f0*/  IADD3 R8, R8, c[0x0][0x198], RZ ;  /* 0x0000660008087a10 */ /* 0x000fe20007ffe0ff */
[----:B------:R-:W-:Y:S01]  /*2ea00*/  @P6 STG.E.U16 [R6.64], R9 ;  /* 0x0000000906006986 */ /* 0x000fe2000c101504 */
[----:B------:R-:W-:-:S03]  /*2ea10*/  IADD3 R13, R28, 0xa4, RZ ;  /* 0x000000a41c0d7810 */ /* 0x000fc60007ffe0ff */
[----:B------:R0:W-:Y:S01]  /*2ea20*/  @P2 STG.E.U16 [R4.64], R12 ;  /* 0x0000000c04002986 */ /* 0x0001e2000c101504 */
[----:B------:R-:W-:Y:S02]  /*2ea30*/  ISETP.LT.AND P1, PT, R11, c[0x0][0x178], !P1 ;  /* 0x00005e000b007a0c */ /* 0x000fe40004f21270 */
[----:B------:R-:W-:Y:S02]  /*2ea40*/  ISETP.GE.AND P6, PT, R13, c[0x0][0x17c], PT ;  /* 0x00005f000d007a0c */ /* 0x000fe40003fc6270 */
[----:B------:R-:W-:Y:S01]  /*2ea50*/  PRMT R13, R27, 0x7632, R13 ;  /* 0x000076321b0d7816 */ /* 0x000fe2000000000d */
[----:B0-----:R-:W-:-:S05]  /*2ea60*/  IMAD.WIDE R4, R8, 0x2, R16 ;  /* 0x0000000208047825 */ /* 0x001fca00078e0210 */
[----:B------:R0:W-:Y:S01]  /*2ea70*/  @P3 STG.E.U16 [R4.64], R27 ;  /* 0x0000001b04003986 */ /* 0x0001e2000c101504 */
[----:B------:R-:W-:-:S03]  /*2ea80*/  IMAD.WIDE R6, R8, 0x2, R2 ;  /* 0x0000000208067825 */ /* 0x000fc600078e0202 */
[----:B0-----:R-:W2:Y:S01]  /*2ea90*/  LDL.LU R27, [R1+0x298] ;  /* 0x00029800011b7983 */ /* 0x001ea20000300800 */
[----:B---3--:R-:W-:-:S03]  /*2eaa0*/  PRMT R12, R26, 0x7632, R12 ;  /* 0x000076321a0c7816 */ /* 0x008fc6000000000c */
[----:B------:R0:W-:Y:S04]  /*2eab0*/  @P1 STG.E.U16 [R6.64], R26 ;  /* 0x0000001a06001986 */ /* 0x0001e8000c101504 */
[----:B0-----:R-:W3:Y:S01]  /*2eac0*/  LDL.LU R26, [R1+0x1c8] ;  /* 0x0001c800011a7983 */ /* 0x001ee20000300800 */
        /* <DEDUP_REMOVED lines=12> */
[----:B------:R0:W-:Y:S04]  /*2eb90*/  @P2 STG.E.U16 [R4.64], R13 ;  /* 0x0000000d04002986 */ /* 0x0001e8000c101504 */
[----:B------:R-:W-:Y:S01]  /*2eba0*/  @P0 STG.E.U16 [R6.64], R12 ;  /* 0x0000000c06000986 */ /* 0x000fe2000c101504 */
[----:B0-----:R-:W-:-:S05]  /*2ebb0*/  IMAD.WIDE R4, R9, 0x2, R16 ;  /* 0x0000000209047825 */ /* 0x001fca00078e0210 */
[----:B----4-:R0:W-:Y:S02]  /*2ebc0*/  @P1 STG.E.U16 [R4.64], R25 ;  /* 0x0000001904001986 */ /* 0x0101e4000c101504 */
[----:B0-----:R-:W-:-:S05]  /*2ebd0*/  IMAD.WIDE R4, R9, 0x2, R2 ;  /* 0x0000000209047825 */ /* 0x001fca00078e0202 */
        /* <DEDUP_REMOVED lines=8> */
[----:B------:R-:W-:-:S02]  /*2ec60*/  ISETP.LT.AND P4, PT, R11, c[0x0][0x178], !P4 ;  /* 0x00005e000b007a0c */ /* 0x000fc40006781270 */
[----:B------:R-:W-:Y:S02]  /*2ec70*/  ISETP.LT.AND P5, PT, R10, c[0x0][0x178], !P6 ;  /* 0x00005e000a007a0c */ /* 0x000fe400077a1270 */
[----:B------:R-:W-:Y:S01]  /*2ec80*/  ISETP.GE.AND P1, PT, R6, c[0x0][0x17c], PT ;  /* 0x00005f0006007a0c */ /* 0x000fe20003f26270 */
[C---:B------:R-:W-:Y:S01]  /*2ec90*/  IMAD.WIDE R6, R8.reuse, 0x2, R16 ;  /* 0x0000000208067825 */ /* 0x040fe200078e0210 */
[----:B------:R-:W-:Y:S02]  /*2eca0*/  PRMT R9, R25, 0x7632, R9 ;  /* 0x0000763219097816 */ /* 0x000fe40000000009 */
[C---:B------:R-:W-:Y:S01]  /*2ecb0*/  IADD3 R12, R8.reuse, c[0x0][0x198], RZ ;  /* 0x00006600080c7a10 */ /* 0x040fe20007ffe0ff */
[----:B------:R-:W-:Y:S02]  /*2ecc0*/  IMAD.WIDE R4, R8, 0x2, R2 ;  /* 0x0000000208047825 */ /* 0x000fe400078e0202 */
[----:B------:R0:W-:Y:S01]  /*2ecd0*/  @P2 STG.E.U16 [R6.64], R9 ;  /* 0x0000000906002986 */ /* 0x0001e2000c101504 */
[----:B------:R-:W-:-:S03]  /*2ece0*/  ISETP.LT.AND P6, PT, R11, c[0x0][0x178], !P6 ;  /* 0x00005e000b007a0c */ /* 0x000fc600077c1270 */
[----:B------:R-:W-:Y:S01]  /*2ecf0*/  @P4 STG.E.U16 [R4.64], R13 ;  /* 0x0000000d04004986 */ /* 0x000fe2000c101504 */
[----:B0-----:R-:W-:Y:S01]  /*2ed00*/  IMAD.WIDE R6, R12, 0x2, R16 ;  /* 0x000000020c067825 */ /* 0x001fe200078e0210 */
[----:B------:R-:W-:-:S03]  /*2ed10*/  IADD3 R19, R28, 0xa9, RZ ;  /* 0x000000a91c137810 */ /* 0x000fc60007ffe0ff */
[----:B------:R-:W-:Y:S01]  /*2ed20*/  IMAD.WIDE R8, R12, 0x2, R2 ;  /* 0x000000020c087825 */ /* 0x000fe200078e0202 */
[----:B------:R0:W-:Y:S01]  /*2ed30*/  @P5 STG.E.U16 [R6.64], R27 ;  /* 0x0000001b06005986 */ /* 0x0001e2000c101504 */
[----:B------:R-:W-:Y:S02]  /*2ed40*/  ISETP.LT.AND P5, PT, R10, c[0x0][0x178], !P3 ;  /* 0x00005e000a007a0c */ /* 0x000fe40005fa1270 */
[----:B------:R-:W-:Y:S02]  /*2ed50*/  ISETP.GE.AND P4, PT, R19, c[0x0][0x17c], PT ;  /* 0x00005f0013007a0c */ /* 0x000fe40003f86270 */
[----:B------:R-:W-:Y:S02]  /*2ed60*/  PRMT R19, R27, 0x7632, R19 ;  /* 0x000076321b137816 */ /* 0x000fe40000000013 */
[----:B0-----:R-:W-:Y:S01]  /*2ed70*/  IADD3 R6, R12, c[0x0][0x198], RZ ;  /* 0x000066000c067a10 */ /* 0x001fe20007ffe0ff */
[----:B---3--:R0:W-:Y:S04]  /*2ed80*/  @P6 STG.E.U16 [R8.64], R26 ;  /* 0x0000001a08006986 */ /* 0x0081e8000c101504 */
[----:B------:R-:W-:Y:S01]  /*2ed90*/  IMAD.WIDE R4, R6, 0x2, R16 ;  /* 0x0000000206047825 */ /* 0x000fe200078e0210 */
[----:B------:R-:W-:-:S02]  /*2eda0*/  ISETP.LT.AND P6, PT, R10, c[0x0][0x178], !P0 ;  /* 0x00005e000a007a0c */ /* 0x000fc400047c1270 */
[----:B------:R-:W3:Y:S01]  /*2edb0*/  LDL.LU R10, [R1+0x10c0] ;  /* 0x0010c000010a7983 */ /* 0x000ee20000300800 */
[----:B------:R-:W-:-:S03]  /*2edc0*/  PRMT R20, R26, 0x7632, R20 ;  /* 0x000076321a147816 */ /* 0x000fc60000000014 */
[----:B------:R-:W4:Y:S04]  /*2edd0*/  LDL.LU R25, [R1+0x2c8] ;  /* 0x0002c80001197983 */ /* 0x000f280000300800 */
[----:B0-----:R-:W3:Y:S04]  /*2ede0*/  LDL.LU R26, [R1+0x238] ;  /* 0x00023800011a7983 */ /* 0x001ee80000300800 */
[----:B------:R0:W-:Y:S04]  /*2edf0*/  @P5 STG.E.U16 [R4.64], R19 ;  /* 0x0000001304005986 */ /* 0x0001e8000c101504 */
[----:B0-----:R-:W3:Y:S01]  /*2ee00*/  LDL R19, [R1+0x12c] ;  /* 0x00012c0001137983 */ /* 0x001ee20000100800 */
[----:B------:R-:W-:-:S02]  /*2ee10*/  IADD3 R18, R28, 0xa8, RZ ;  /* 0x000000a81c127810 */ /* 0x000fc40007ffe0ff */
[C---:B------:R-:W-:Y:S02]  /*2ee20*/  ISETP.LT.AND P3, PT, R11.reuse, c[0x0][0x178], !P3 ;  /* 0x00005e000b007a0c */ /* 0x040fe40005f61270 */
[----:B------:R-:W-:Y:S02]  /*2ee30*/  ISETP.LT.AND P0, PT, R11, c[0x0][0x178], !P0 ;  /* 0x00005e000b007a0c */ /* 0x000fe40004701270 */
[----:B------:R-:W-:Y:S02]  /*2ee40*/  ISETP.GE.AND P2, PT, R18, c[0x0][0x17c], PT ;  /* 0x00005f0012007a0c */ /* 0x000fe40003f46270 */
[C---:B------:R-:W-:Y:S01]  /*2ee50*/  IADD3 R18, R6.reuse, c[0x0][0x198], RZ ;  /* 0x0000660006127a10 */ /* 0x040fe20007ffe0ff */
[----:B------:R-:W-:Y:S01]  /*2ee60*/  IMAD.WIDE R6, R6, 0x2, R2 ;  /* 0x0000000206067825 */ /* 0x000fe200078e0202 */
[----:B------:R-:W-:-:S03]  /*2ee70*/  IADD3 R21, R28, 0xaa, RZ ;  /* 0x000000aa1c157810 */ /* 0x000fc60007ffe0ff */
[----:B------:R-:W-:-:S04]  /*2ee80*/  IMAD.WIDE R8, R18, 0x2, R16 ;  /* 0x0000000212087825 */ /* 0x000fc800078e0210 */
[----:B------:R-:W-:Y:S01]  /*2ee90*/  IMAD.WIDE R12, R18, 0x2, R2 ;  /* 0x00000002120c7825 */ /* 0x000fe200078e0202 */
[----:B------:R-:W-:Y:S04]  /*2eea0*/  @P3 STG.E.U16 [R6.64], R20 ;  /* 0x0000001406003986 */ /* 0x000fe8000c101504 */
[----:B------:R-:W-:Y:S04]  /*2eeb0*/  STL.64 [R1+0x10b0], R22 ;  /* 0x0010b01601007387 */ /* 0x000fe80000100a00 */
[----:B------:R-:W-:Y:S04]  /*2eec0*/  STL.64 [R1+0x10a8], R20 ;  /* 0x0010a81401007387 */ /* 0x000fe80000100a00 */
[----:B------:R-:W4:Y:S04]  /*2eed0*/  LDL.LU R27, [R1+0x2b8] ;  /* 0x0002b800011b7983 */ /* 0x000f280000300800 */
[----:B--2---:R-:W-:Y:S04]  /*2eee0*/  @P6 STG.E.U16 [R8.64], R29 ;  /* 0x0000001d08006986 */ /* 0x004fe8000c101504 */
[----:B------:R0:W-:Y:S02]  /*2eef0*/  @P0 STG.E.U16 [R12.64], R14 ;  /* 0x0000000e0c000986 */ /* 0x0001e4000c101504 */
[----:B0-----:R-:W-:-:S02]  /*2ef00*/  PRMT R13, R29, 0x7632, R13 ;  /* 0x000076321d0d7816 */ /* 0x001fc4000000000d */
[----:B------:R-:W2:Y:S01]  /*2ef10*/  LDL.LU R29, [R1+0x1e8] ;  /* 0x0001e800011d7983 */ /* 0x000ea20000300800 */
[----:B------:R-:W-:Y:S02]  /*2ef20*/  IADD3 R6, R18, c[0x0][0x198], RZ ;  /* 0x0000660012067a10 */ /* 0x000fe40007ffe0ff */
[----:B------:R-:W-:Y:S02]  /*2ef30*/  IADD3 R8, R28, 0xab, RZ ;  /* 0x000000ab1c087810 */ /* 0x000fe40007ffe0ff */
[C---:B------:R-:W-:Y:S01]  /*2ef40*/  IADD3 R12, R6.reuse, c[0x0][0x198], RZ ;  /* 0x00006600060c7a10 */ /* 0x040fe20007ffe0ff */
[----:B------:R-:W-:Y:S01]  /*2ef50*/  IMAD.WIDE R4, R6, 0x2, R16 ;  /* 0x0000000206047825 */ /* 0x000fe200078e0210 */
[----:B------:R-:W-:Y:S02]  /*2ef60*/  PRMT R14, R14, 0x7632, R14 ;  /* 0x000076320e0e7816 */ /* 0x000fe4000000000e */
[----:B------:R-:W-:Y:S01]  /*2ef70*/  ISETP.GE.AND P6, PT, R8, c[0x0][0x17c], PT ;  /* 0x00005f0008007a0c */ /* 0x000fe20003fc6270 */
[----:B------:R-:W-:-:S04]  /*2ef80*/  IMAD.WIDE R6, R6, 0x2, R2 ;  /* 0x0000000206067825 */ /* 0x000fc800078e0202 */
[----:B------:R-:W-:Y:S01]  /*2ef90*/  IMAD.WIDE R8, R12, 0x2, R16 ;  /* 0x000000020c087825 */ /* 0x000fe200078e0210 */
[----:B------:R-:W-:Y:S02]  /*2efa0*/  ISETP.GE.AND P5, PT, R21, c[0x0][0x17c], PT ;  /* 0x00005f0015007a0c */ /* 0x000fe40003fa6270 */
[----:B---3--:R-:W-:Y:S01]  /*2efb0*/  ISETP.LT.AND P0, PT, R19, c[0x0][0x178], !P1 ;  /* 0x00005e0013007a0c */ /* 0x008fe20004f01270 */
[----:B------:R-:W0:Y:S01]  /*2efc0*/  LDS.128 R20, [R0] ;  /* 0x0000000000147984 */ /* 0x000e220000000c00 */
[----:B------:R-:W-:Y:S02]  /*2efd0*/  ISETP.LT.AND P1, PT, R11, c[0x0][0x178], !P1 ;  /* 0x00005e000b007a0c */ /* 0x000fe40004f21270 */
[----:B------:R-:W-:Y:S02]  /*2efe0*/  ISETP.LT.AND P3, PT, R19, c[0x0][0x178], !P2 ;  /* 0x00005e0013007a0c */ /* 0x000fe40005761270 */
[----:B------:R-:W-:-:S07]  /*2eff0*/  ISETP.LT.AND P2, PT, R11, c[0x0][0x178], !P2 ;  /* 0x00005e000b007a0c */ /* 0x000fce0005741270 */
[----:B------:R1:W-:Y:S04]  /*2f000*/  @P0 STG.E.U16 [R4.64], R13 ;  /* 0x0000000d04000986 */ /* 0x0003e8000c101504 */
[----:B------:R-:W-:Y:S04]  /*2f010*/  @P1 STG.E.U16 [R6.64], R14 ;  /* 0x0000000e06001986 */ /* 0x000fe8000c101504 */
[----:B----4-:R3:W-:Y:S01]  /*2f020*/  @P3 STG.E.U16 [R8.64], R25 ;  /* 0x0000001908003986 */ /* 0x0107e2000c101504 */
[----:B-1----:R-:W-:Y:S01]  /*2f030*/  IMAD.WIDE R4, R12, 0x2, R2 ;  /* 0x000000020c047825 */ /* 0x002fe200078e0202 */
[----:B------:R-:W-:-:S04]  /*2f040*/  ISETP.LT.AND P3, PT, R19, c[0x0][0x178], !P4 ;  /* 0x00005e0013007a0c */ /* 0x000fc80006761270 */
[----:B------:R1:W-:Y:S01]  /*2f050*/  @P2 STG.E.U16 [R4.64], R26 ;  /* 0x0000001a04002986 */ /* 0x0003e2000c101504 */
[----:B---3--:R-:W-:Y:S02]  /*2f060*/  IADD3 R8, R12, c[0x0][0x198], RZ ;  /* 0x000066000c087a10 */ /* 0x008fe40007ffe0ff */
[----:B------:R-:W-:Y:S02]  /*2f070*/  PRMT R12, R26, 0x7632, R12 ;  /* 0x000076321a0c7816 */ /* 0x000fe4000000000c */
[----:B------:R-:W-:Y:S01]  /*2f080*/  ISETP.LT.AND P4, PT, R11, c[0x0][0x178], !P4 ;  /* 0x00005e000b007a0c */ /* 0x000fe20006781270 */
[----:B-1----:R-:W3:Y:S01]  /*2f090*/  LDL.LU R26, [R1+0x2a8] ;  /* 0x0002a800011a7983 */ /* 0x002ee20000300800 */
[----:B------:R-:W-:Y:S02]  /*2f0a0*/  IADD3 R6, R28, 0xad, RZ ;  /* 0x000000ad1c067810 */ /* 0x000fe40007ffe0ff */
[----:B------:R-:W-:Y:S01]  /*2f0b0*/  ISETP.LT.AND P2, PT, R19, c[0x0][0x178], !P5 ;  /* 0x00005e0013007a0c */ /* 0x000fe20006f41270 */
[----:B------:R-:W-:Y:S01]  /*2f0c0*/  IMAD.WIDE R4, R8, 0x2, R16 ;  /* 0x0000000208047825 */ /* 0x000fe200078e0210 */
[----:B------:R-:W-:-:S02]  /*2f0d0*/  ISETP.GE.AND P1, PT, R6, c[0x0][0x17c], PT ;  /* 0x00005f0006007a0c */ /* 0x000fc40003f26270 */
[----:B------:R-:W-:Y:S01]  /*2f0e0*/  ISETP.LT.AND P5, PT, R11, c[0x0][0x178], !P5 ;  /* 0x00005e000b007a0c */ /* 0x000fe20006fa1270 */
[C---:B------:R-:W-:Y:S01]  /*2f0f0*/  IMAD.WIDE R6, R8.reuse, 0x2, R2 ;  /* 0x0000000208067825 */ /* 0x040fe200078e0202 */
[----:B------:R-:W-:Y:S02]  /*2f100*/  PRMT R9, R25, 0x7632, R9 ;  /* 0x0000763219097816 */ /* 0x000fe40000000009 */
[----:B------:R-:W-:Y:S01]  /*2f110*/  IADD3 R8, R8, c[0x0][0x198], RZ ;  /* 0x0000660008087a10 */ /* 0x000fe20007ffe0ff */
[----:B------:R-:W4:Y:S01]  /*2f120*/  LDL.LU R25, [R1+0x2d8] ;  /* 0x0002d80001197983 */ /* 0x000f220000300800 */
[----:B------:R-:W-:-:S03]  /*2f130*/  IADD3 R13, R28, 0xae, RZ ;  /* 0x000000ae1c0d7810 */ /* 0x000fc60007ffe0ff */
[----:B------:R1:W-:Y:S04]  /*2f140*/  @P3 STG.E.U16 [R4.64], R9 ;  /* 0x0000000904003986 */ /* 0x0003e8000c101504 */
[----:B------:R0:W-:Y:S01]  /*2f150*/  @P4 STG.E.U16 [R6.64], R12 ;  /* 0x0000000c06004986 */ /* 0x0001e2000c101504 */
[----:B------:R-:W-:Y:S01]  /*2f160*/  ISETP.GE.AND P3, PT, R13, c[0x0][0x17c], PT ;  /* 0x00005f000d007a0c */ /* 0x000fe20003f66270 */
[----:B-1----:R-:W-:-:S04]  /*2f170*/  IMAD.WIDE R4, R8, 0x2, R16 ;  /* 0x0000000208047825 */ /* 0x002fc800078e0210 */
[----:B0-----:R-:W-:Y:S01]  /*2f180*/  IMAD.WIDE R6, R8, 0x2, R2 ;  /* 0x0000000208067825 */ /* 0x001fe200078e0202 */
[----:B------:R-:W-:Y:S04]  /*2f190*/  @P2 STG.E.U16 [R4.64], R27 ;  /* 0x0000001b04002986 */ /* 0x000fe8000c101504 */
[----:B--2---:R0:W-:Y:S01]  /*2f1a0*/  @P5 STG.E.U16 [R6.64], R29 ;  /* 0x0000001d06005986 */ /* 0x0041e2000c101504 */
[----:B------:R-:W-:-:S03]  /*2f1b0*/  PRMT R13, R29, 0x7632, R13 ;  /* 0x000076321d0d7816 */ /* 0x000fc6000000000d */
[----:B0-----:R-:W2:Y:S01]  /*2f1c0*/  LDL.LU R29, [R1+0x258] ;  /* 0x00025800011d7983 */ /* 0x001ea20000300800 */
[----:B------:R-:W-:Y:S02]  /*2f1d0*/  IADD3 R18, R28, 0xac, RZ ;  /* 0x000000ac1c127810 */ /* 0x000fe40007ffe0ff */
[----:B------:R-:W-:Y:S02]  /*2f1e0*/  ISETP.LT.AND P4, PT, R19, c[0x0][0x178], !P6 ;  /* 0x00005e0013007a0c */ /* 0x000fe40007781270 */
[----:B------:R-:W-:Y:S02]  /*2f1f0*/  ISETP.GE.AND P0, PT, R18, c[0x0][0x17c], PT ;  /* 0x00005f0012007a0c */ /* 0x000fe40003f06270 */
[----:B------:R-:W-:Y:S02]  /*2f200*/  IADD3 R8, R8, c[0x0][0x198], RZ ;  /* 0x0000660008087a10 */ /* 0x000fe40007ffe0ff */
[----:B------:R-:W-:Y:S02]  /*2f210*/  IADD3 R9, R28, 0xaf, RZ ;  /* 0x000000af1c097810 */ /* 0x000fe40007ffe0ff */
[----:B------:R-:W-:-:S02]  /*2f220*/  ISETP.LT.AND P6, PT, R11, c[0x0][0x178], !P6 ;  /* 0x00005e000b007a0c */ /* 0x000fc400077c1270 */
[----:B------:R-:W-:Y:S01]  /*2f230*/  ISETP.LT.AND P5, PT, R19, c[0x0][0x178], !P0 ;  /* 0x00005e0013007a0c */ /* 0x000fe200047a1270 */
[C---:B------:R-:W-:Y:S01]  /*2f240*/  IMAD.WIDE R4, R8.reuse, 0x2, R16 ;  /* 0x0000000208047825 */ /* 0x040fe200078e0210 */
[----:B------:R-:W-:Y:S02]  /*2f250*/  ISETP.GE.AND P2, PT, R9, c[0x0][0x17c], PT ;  /* 0x00005f0009007a0c */ /* 0x000fe40003f46270 */
[----:B------:R-:W-:Y:S02]  /*2f260*/  PRMT R12, R27, 0x7632, R12 ;  /* 0x000076321b0c7816 */ /* 0x000fe4000000000c */
[C---:B------:R-:W-:Y:S01]  /*2f270*/  IADD3 R9, R8.reuse, c[0x0][0x198], RZ ;  /* 0x0000660008097a10 */ /* 0x040fe20007ffe0ff */
[----:B------:R-:W-:Y:S01]  /*2f280*/  IMAD.WIDE R6, R8, 0x2, R2 ;  /* 0x0000000208067825 */ /* 0x000fe200078e0202 */
[----:B------:R-:W-:Y:S01]  /*2f290*/  ISETP.LT.AND P0, PT, R11, c[0x0][0x178], !P0 ;  /* 0x00005e000b007a0c */ /* 0x000fe20004701270 */
[----:B------:R0:W-:Y:S01]  /*2f2a0*/  @P4 STG.E.U16 [R4.64], R12 ;  /* 0x0000000c04004986 */ /* 0x0001e2000c101504 */
[----:B------:R-:W-:-:S03]  /*2f2b0*/  IADD3 R8, R28, 0xb0, RZ ;  /* 0x000000b01c087810 */ /* 0x000fc60007ffe0ff */
[----:B------:R1:W-:Y:S01]  /*2f2c0*/  @P6 STG.E.U16 [R6.64], R13 ;  /* 0x0000000d06006986 */ /* 0x0003e2000c101504 */
[----:B------:R-:W-:-:S03]  /*2f2d0*/  ISETP.LT.AND P6, PT, R19, c[0x0][0x178], !P1 ;  /* 0x00005e0013007a0c */ /* 0x000fc60004fc1270 */
[----:B------:R-:W2:Y:S01]  /*2f2e0*/  LDL.LU R27, [R1+0x26c] ;  /* 0x00026c00011b7983 */ /* 0x000ea20000300800 */
[C---:B0-----:R-:W-:Y:S01]  /*2f2f0*/  IMAD.WIDE R4, R9.reuse, 0x2, R16 ;  /* 0x0000000209047825 */ /* 0x041fe200078e0210 */
[----:B------:R-:W-:Y:S02]  /*2f300*/  ISETP.GE.AND P4, PT, R8, c[0x0][0x17c], PT ;  /* 0x00005f0008007a0c */ /* 0x000fe40003f86270 */
[----:B------:R-:W-:Y:S02]  /*2f310*/  IADD3 R8, R9, c[0x0][0x198], RZ ;  /* 0x0000660009087a10 */ /* 0x000fe40007ffe0ff */
[----:B-1----:R-:W-:Y:S02]  /*2f320*/  IADD3 R6, R28, 0xb1, RZ ;  /* 0x000000b11c067810 */ /* 0x002fe40007ffe0ff */
[----:B------:R-:W-:Y:S02]  /*2f330*/  ISETP.LT.AND P1, PT, R11, c[0x0][0x178], !P1 ;  /* 0x00005e000b007a0c */ /* 0x000fe40004f21270 */
[----:B------:R-:W-:-:S02]  /*2f340*/  IADD3 R12, R8, c[0x0][0x198], RZ ;  /* 0x00006600080c7a10 */ /* 0x000fc40007ffe0ff */
[----:B------:R-:W-:Y:S01]  /*2f350*/  PRMT R13, R10, 0x7632, R13 ;  /* 0x000076320a0d7816 */ /* 0x000fe2000000000d */
[----:B---3--:R0:W-:Y:S01]  /*2f360*/  @P5 STG.E.U16 [R4.64], R26 ;  /* 0x0000001a04005986 */ /* 0x0081e2000c101504 */
[----:B------:R-:W-:Y:S01]  /*2f370*/  ISETP.GE.AND P5, PT, R6, c[0x0][0x17c], PT ;  /* 0x00005f0006007a0c */ /* 0x000fe20003fa6270 */
[----:B------:R-:W-:-:S04]  /*2f380*/  IMAD.WIDE R6, R8, 0x2, R16 ;  /* 0x0000000208067825 */ /* 0x000fc800078e0210 */
[----:B0-----:R-:W-:Y:S01]  /*2f390*/  IMAD.WIDE R4, R9, 0x2, R2 ;  /* 0x0000000209047825 */ /* 0x001fe200078e0202 */
[----:B------:R-:W-:Y:S02]  /*2f3a0*/  PRMT R9, R26, 0x7632, R9 ;  /* 0x000076321a097816 */ /* 0x000fe40000000009 */
[----:B------:R-:W3:Y:S04]  /*2f3b0*/  LDL.LU R26, [R1+0x24c] ;  /* 0x00024c00011a7983 */ /* 0x000ee80000300800 */
[----:B------:R0:W-:Y:S01]  /*2f3c0*/  @P0 STG.E.U16 [R4.64], R10 ;  /* 0x0000000a04000986 */ /* 0x0001e2000c101504 */
[----:B------:R-:W-:Y:S02]  /*2f3d0*/  ISETP.LT.AND P0, PT, R19, c[0x0][0x178], !P3 ;  /* 0x00005e0013007a0c */ /* 0x000fe40005f01270 */
[----:B------:R-:W-:Y:S01]  /*2f3e0*/  ISETP.LT.AND P3, PT, R11, c[0x0][0x178], !P3 ;  /* 0x00005e000b007a0c */ /* 0x000fe20005f61270 */
[----:B------:R1:W-:Y:S01]  /*2f3f0*/  @P6 STG.E.U16 [R6.64], R9 ;  /* 0x0000000906006986 */ /* 0x0003e2000c101504 */
[----:B0-----:R-:W-:-:S04]  /*2f400*/  IMAD.WIDE R4, R8, 0x2, R2 ;  /* 0x0000000208047825 */ /* 0x001fc800078e0202 */
[C---:B-1----:R-:W-:Y:S01]  /*2f410*/  IMAD.WIDE R6, R12.reuse, 0x2, R16 ;  /* 0x000000020c067825 */ /* 0x042fe200078e0210 */
[----:B------:R0:W-:Y:S03]  /*2f420*/  @P1 STG.E.U16 [R4.64], R13 ;  /* 0x0000000d04001986 */ /* 0x0001e6000c101504 */
[C---:B------:R-:W-:Y:S01]  /*2f430*/  IMAD.WIDE R8, R12.reuse, 0x2, R2 ;  /* 0x000000020c087825 */ /* 0x040fe200078e0202 */
[----:B----4-:R1:W-:Y:S01]  /*2f440*/  @P0 STG.E.U16 [R6.64], R25 ;  /* 0x0000001906000986 */ /* 0x0103e2000c101504 */
[----:B0-----:R-:W-:Y:S02]  /*2f450*/  PRMT R13, R25, 0x7632, R13 ;  /* 0x00007632190d7816 */ /* 0x001fe4000000000d */
[----:B-1----:R-:W-:Y:S01]  /*2f460*/  IADD3 R6, R12, c[0x0][0x198], RZ ;  /* 0x000066000c067a10 */ /* 0x002fe20007ffe0ff */
[----:B------:R-:W4:Y:S04]  /*2f470*/  LDL.LU R25, [R1+0x27c] ;  /* 0x00027c0001197983 */ /* 0x000f280000300800 */
[----:B--2---:R0:W-:Y:S01]  /*2f480*/  @P3 STG.E.U16 [R8.64], R29 ;  /* 0x0000001d08003986 */ /* 0x0041e2000c101504 */
[----:B------:R-:W-:-:S03]  /*2f490*/  PRMT R12, R29, 0x7632, R12 ;  /* 0x000076321d0c7816 */ /* 0x000fc6000000000c */
[----:B0-----:R-:W2:Y:S01]  /*2f4a0*/  LDL.LU R29, [R1+0x22c] ;  /* 0x00022c00011d7983 */ /* 0x001ea20000300800 */
[----:B------:R-:W-:Y:S02]  /*2f4b0*/  IADD3 R10, R28, 0xb2, RZ ;  /* 0x000000b21c0a7810 */ /* 0x000fe40007ffe0ff */
[----:B------:R-:W-:Y:S02]  /*2f4c0*/  ISETP.LT.AND P0, PT, R19, c[0x0][0x178], !P2 ;  /* 0x00005e0013007a0c */ /* 0x000fe40005701270 */
[----:B------:R-:W-:Y:S02]  /*2f4d0*/  ISETP.LT.AND P2, PT, R11, c[0x0][0x178], !P2 ;  /* 0x00005e000b007a0c */ /* 0x000fe40005741270 */
[----:B------:R-:W-:Y:S02]  /*2f4e0*/  ISETP.LT.AND P3, PT, R19, c[0x0][0x178], !P4 ;  /* 0x00005e0013007a0c */ /* 0x000fe40006761270 */
[----:B------:R-:W-:Y:S02]  /*2f4f0*/  ISETP.GE.AND P6, PT, R10, c[0x0][0x17c], PT ;  /* 0x00005f000a007a0c */ /* 0x000fe40003fc6270 */
[C---:B------:R-:W-:Y:S01]  /*2f500*/  IADD3 R10, R6.reuse, c[0x0][0x198], RZ ;  /* 0x00006600060a7a10 */ /* 0x040fe20007ffe0ff */
[----:B------:R-:W-:Y:S01]  /*2f510*/  IMAD.WIDE R4, R6, 0x2, R16 ;  /* 0x0000000206047825 */ /* 0x000fe200078e0210 */
[----:B------:R-:W-:-:S03]  /*2f520*/  ISETP.LT.AND P4, PT, R11, c[0x0][0x178], !P4 ;  /* 0x00005e000b007a0c */ /* 0x000fc60006781270 */
[----:B------:R-:W-:Y:S01]  /*2f530*/  IMAD.WIDE R6, R6, 0x2, R2 ;  /* 0x0000000206067825 */ /* 0x000fe200078e0202 */
[----:B------:R0:W-:Y:S03]  /*2f540*/  @P0 STG.E.U16 [R4.64], R13 ;  /* 0x0000000d04000986 */ /* 0x0001e6000c101504 */
[----:B------:R-:W-:Y:S01]  /*2f550*/  IMAD.WIDE R8, R10, 0x2, R16 ;  /* 0x000000020a087825 */ /* 0x000fe200078e0210 */
[----:B------:R1:W-:Y:S04]  /*2f560*/  @P2 STG.E.U16 [R6.64], R12 ;  /* 0x0000000c06002986 */ /* 0x0003e8000c101504 */
[----:B------:R1:W-:Y:S01]  /*2f570*/  @P3 STG.E.U16 [R8.64], R27 ;  /* 0x0000001b08003986 */ /* 0x0003e2000c101504 */
[----:B------:R-:W-:-:S02]  /*2f580*/  ISETP.LT.AND P3, PT, R19, c[0x0][0x178], !P5 ;  /* 0x00005e0013007a0c */ /* 0x000fc40006f61270 */
[----:B------:R-:W-:Y:S01]  /*2f590*/  ISETP.LT.AND P5, PT, R11, c[0x0][0x178], !P5 ;  /* 0x00005e000b007a0c */ /* 0x000fe20006fa1270 */
[C---:B0-----:R-:W-:Y:S01]  /*2f5a0*/  IMAD.WIDE R4, R10.reuse, 0x2, R2 ;  /* 0x000000020a047825 */ /* 0x041fe200078e0202 */
[----:B-1----:R-:W-:Y:S02]  /*2f5b0*/  PRMT R12, R27, 0x7632, R12 ;  /* 0x000076321b0c7816 */ /* 0x002fe4000000000c */
[----:B------:R-:W2:Y:S01]  /*2f5c0*/  LDL.LU R27, [R1+0x29c] ;  /* 0x00029c00011b7983 */ /* 0x000ea20000300800 */
[----:B------:R-:W-:-:S04]  /*2f5d0*/  IADD3 R10, R10, c[0x0][0x198], RZ ;  /* 0x000066000a0a7a10 */ /* 0x000fc80007ffe0ff */
[C---:B------:R-:W-:Y:S01]  /*2f5e0*/  IADD3 R9, R10.reuse, c[0x0][0x198], RZ ;  /* 0x000066000a097a10 */ /* 0x040fe20007ffe0ff */
[----:B------:R-:W-:Y:S01]  /*2f5f0*/  IMAD.WIDE R6, R10, 0x2, R16 ;  /* 0x000000020a067825 */ /* 0x000fe200078e0210 */
[----:B------:R-:W-:Y:S01]  /*2f600*/  IADD3 R13, R28, 0xb6, RZ ;  /* 0x000000b61c0d7810 */ /* 0x000fe20007ffe0ff */
[----:B---3--:R0:W-:Y:S01]  /*2f610*/  @P4 STG.E.U16 [R4.64], R26 ;  /* 0x0000001a04004986 */ /* 0x0081e2000c101504 */
[----:B------:R-:W-:Y:S02]  /*2f620*/  PRMT R8, R26, 0x7632, R8 ;  /* 0x000076321a087816 */ /* 0x000fe40000000008 */
[----:B------:R-:W-:Y:S02]  /*2f630*/  ISETP.LT.AND P4, PT, R19, c[0x0][0x178], !P6 ;  /* 0x00005e0013007a0c */ /* 0x000fe40007781270 */
[----:B------:R-:W-:Y:S01]  /*2f640*/  ISETP.LT.AND P6, PT, R11, c[0x0][0x178], !P6 ;  /* 0x00005e000b007a0c */ /* 0x000fe200077c1270 */
[----:B------:R1:W-:Y:S04]  /*2f650*/  @P3 STG.E.U16 [R6.64], R12 ;  /* 0x0000000c06003986 */ /* 0x0003e8000c101504 */
[----:B0-----:R-:W3:Y:S01]  /*2f660*/  LDL.LU R26, [R1+0x1cc] ;  /* 0x0001cc00011a7983 */ /* 0x001ee20000300800 */
[----:B------:R-:W-:-:S04]  /*2f670*/  IMAD.WIDE R4, R10, 0x2, R2 ;  /* 0x000000020a047825 */ /* 0x000fc800078e0202 */
[----:B-1----:R-:W-:Y:S01]  /*2f680*/  IMAD.WIDE R6, R9, 0x2, R16 ;  /* 0x0000000209067825 */ /* 0x002fe200078e0210 */
[----:B------:R0:W-:Y:S01]  /*2f690*/  @P5 STG.E.U16 [R4.64], R8 ;  /* 0x0000000804005986 */ /* 0x0001e2000c101504 */
[----:B------:R-:W-:Y:S02]  /*2f6a0*/  ISETP.GE.AND P3, PT, R13, c[0x0][0x17c], PT ;  /* 0x00005f000d007a0c */ /* 0x000fe40003f66270 */
[----:B0-----:R-:W-:Y:S01]  /*2f6b0*/  IMAD.WIDE R4, R9, 0x2, R2 ;  /* 0x0000000209047825 */ /* 0x001fe200078e0202 */
[----:B----4-:R-:W-:Y:S04]  /*2f6c0*/  @P4 STG.E.U16 [R6.64], R25 ;  /* 0x0000001906004986 */ /* 0x010fe8000c101504 */
[----:B--2---:R0:W-:Y:S01]  /*2f6d0*/  @P6 STG.E.U16 [R4.64], R29 ;  /* 0x0000001d04006986 */ /* 0x0041e2000c101504 */
[----:B------:R-:W-:-:S03]  /*2f6e0*/  PRMT R13, R29, 0x7632, R13 ;  /* 0x000076321d0d7816 */ /* 0x000fc6000000000d */
[----:B0-----:R-:W2:Y:S01]  /*2f6f0*/  LDL.LU R29, [R1+0x28c] ;  /* 0x00028c00011d7983 */ /* 0x001ea20000300800 */
[----:B------:R-:W-:-:S04]  /*2f700*/  IADD3 R14, R28, 0xb3, RZ ;  /* 0x000000b31c0e7810 */ /* 0x000fc80007ffe0ff */
[----:B------:R-:W-:Y:S02]  /*2f710*/  ISETP.GE.AND P1, PT, R14, c[0x0][0x17c], PT ;  /* 0x00005f000e007a0c */ /* 0x000fe40003f26270 */
[----:B------:R-:W-:Y:S02]  /*2f720*/  IADD3 R14, R28, 0xb4, RZ ;  /* 0x000000b41c0e7810 */ /* 0x000fe40007ffe0ff */
[----:B------:R-:W-:Y:S02]  /*2f730*/  ISETP.LT.AND P4, PT, R19, c[0x0][0x178], !P1 ;  /* 0x00005e0013007a0c */ /* 0x000fe40004f81270 */
[----:B------:R-:W-:Y:S02]  /*2f740*/  ISETP.GE.AND P0, PT, R14, c[0x0][0x17c], PT ;  /* 0x00005f000e007a0c */ /* 0x000fe40003f06270 */
[----:B------:R-:W-:Y:S02]  /*2f750*/  ISETP.LT.AND P1, PT, R11, c[0x0][0x178], !P1 ;  /* 0x00005e000b007a0c */ /* 0x000fe40004f21270 */
[----:B------:R-:W-:-:S02]  /*2f760*/  IADD3 R6, R9, c[0x0][0x198], RZ ;  /* 0x0000660009067a10 */ /* 0x000fc40007ffe0ff */
[----:B------:R-:W-:Y:S02]  /*2f770*/  ISETP.LT.AND P6, PT, R19, c[0x0][0x178], !P0 ;  /* 0x00005e0013007a0c */ /* 0x000fe400047c1270 */
[----:B------:R-:W-:Y:S02]  /*2f780*/  IADD3 R10, R28, 0xb7, RZ ;  /* 0x000000b71c0a7810 */ /* 0x000fe40007ffe0ff */
[C---:B------:R-:W-:Y:S01]  /*2f790*/  IADD3 R12, R6.reuse, c[0x0][0x198], RZ ;  /* 0x00006600060c7a10 */ /* 0x040fe20007ffe0ff */
[----:B------:R-:W-:Y:S01]  /*2f7a0*/  IMAD.WIDE R4, R6, 0x2, R16 ;  /* 0x0000000206047825 */ /* 0x000fe200078e0210 */
[----:B------:R-:W-:Y:S02]  /*2f7b0*/  ISETP.GE.AND P5, PT, R10, c[0x0][0x17c], PT ;  /* 0x00005f000a007a0c */ /* 0x000fe40003fa6270 */
[----:B------:R-:W-:Y:S01]  /*2f7c0*/  PRMT R10, R25, 0x7632, R10 ;  /* 0x00007632190a7816 */ /* 0x000fe2000000000a */
[----:B------:R-:W-:Y:S01]  /*2f7d0*/  IMAD.WIDE R6, R6, 0x2, R2 ;  /* 0x0000000206067825 */ /* 0x000fe200078e0202 */
[----:B------:R-:W-:Y:S01]  /*2f7e0*/  IADD3 R18, R28, 0xb5, RZ ;  /* 0x000000b51c127810 */ /* 0x000fe20007ffe0ff */
[----:B------:R-:W4:Y:S01]  /*2f7f0*/  LDL.LU R25, [R1+0x2cc] ;  /* 0x0002cc0001197983 */ /* 0x000f220000300800 */
[----:B------:R-:W-:Y:S01]  /*2f800*/  ISETP.LT.AND P0, PT, R11, c[0x0][0x178], !P0 ;  /* 0x00005e000b007a0c */ /* 0x000fe20004701270 */
[----:B------:R-:W-:Y:S01]  /*2f810*/  IMAD.WIDE R8, R12, 0x2, R16 ;  /* 0x000000020c087825 */ /* 0x000fe200078e0210 */
[----:B------:R-:W-:Y:S01]  /*2f820*/  ISETP.GE.AND P2, PT, R18, c[0x0][0x17c], PT ;  /* 0x00005f0012007a0c */ /* 0x000fe20003f46270 */
[----:B------:R0:W-:Y:S04]  /*2f830*/  @P4 STG.E.U16 [R4.64], R10 ;  /* 0x0000000a04004986 */ /* 0x0001e8000c101504 */
[----:B------:R-:W-:Y:S04]  /*2f840*/  @P1 STG.E.U16 [R6.64], R13 ;  /* 0x0000000d06001986 */ /* 0x000fe8000c101504 */
[----:B------:R1:W-:Y:S01]  /*2f850*/  @P6 STG.E.U16 [R8.64], R27 ;  /* 0x0000001b08006986 */ /* 0x0003e2000c101504 */
[----:B------:R-:W-:-:S02]  /*2f860*/  ISETP.LT.AND P6, PT, R19, c[0x0][0x178], !P2 ;  /* 0x00005e0013007a0c */ /* 0x000fc400057c1270 */
[----:B0-----:R-:W-:Y:S01]  /*2f870*/  PRMT R10, R27, 0x7632, R10 ;  /* 0x000076321b0a7816 */ /* 0x001fe2000000000a */
[C---:B------:R-:W-:Y:S01]  /*2f880*/  IMAD.WIDE R4, R12.reuse, 0x2, R2 ;  /* 0x000000020c047825 */ /* 0x040fe200078e0202 */
[----:B------:R-:W-:Y:S01]  /*2f890*/  IADD3 R12, R12, c[0x0][0x198], RZ ;  /* 0x000066000c0c7a10 */ /* 0x000fe20007ffe0ff */
[----:B-1----:R-:W4:Y:S01]  /*2f8a0*/  LDL.LU R27, [R1+0x23c] ;  /* 0x00023c00011b7983 */ /* 0x002f220000300800 */
[----:B------:R-:W-:-:S03]  /*2f8b0*/  ISETP.LT.AND P2, PT, R11, c[0x0][0x178], !P2 ;  /* 0x00005e000b007a0c */ /* 0x000fc60005741270 */
[C---:B------:R-:W-:Y:S01]  /*2f8c0*/  IMAD.WIDE R6, R12.reuse, 0x2, R16 ;  /* 0x000000020c067825 */ /* 0x040fe200078e0210 */
[----:B------:R-:W-:Y:S01]  /*2f8d0*/  IADD3 R9, R12, c[0x0][0x198], RZ ;  /* 0x000066000c097a10 */ /* 0x000fe20007ffe0ff */
[----:B---3--:R0:W-:Y:S01]  /*2f8e0*/  @P0 STG.E.U16 [R4.64], R26 ;  /* 0x0000001a04000986 */ /* 0x0081e2000c101504 */
[----:B------:R-:W-:Y:S02]  /*2f8f0*/  ISETP.LT.AND P0, PT, R19, c[0x0][0x178], !P3 ;  /* 0x00005e0013007a0c */ /* 0x000fe40005f01270 */
[----:B------:R-:W-:Y:S01]  /*2f900*/  PRMT R8, R26, 0x7632, R8 ;  /* 0x000076321a087816 */ /* 0x000fe20000000008 */
[----:B------:R1:W-:Y:S01]  /*2f910*/  @P6 STG.E.U16 [R6.64], R10 ;  /* 0x0000000a06006986 */ /* 0x0003e2000c101504 */
[----:B0-----:R-:W-:-:S03]  /*2f920*/  IMAD.WIDE R4, R12, 0x2, R2 ;  /* 0x000000020c047825 */ /* 0x001fc600078e0202 */
[----:B------:R-:W3:Y:S01]  /*2f930*/  LDL.LU R26, [R1+0x2bc] ;  /* 0x0002bc00011a7983 */ /* 0x000ee20000300800 */
[----:B-1----:R-:W-:Y:S01]  /*2f940*/  IADD3 R10, R28, 0xbb, RZ ;  /* 0x000000bb1c0a7810 */ /* 0x002fe20007ffe0ff */
[----:B------:R-:W-:Y:S02]  /*2f950*/  IMAD.WIDE R6, R9, 0x2, R16 ;  /* 0x0000000209067825 */ /* 0x000fe400078e0210 */
[----:B------:R-:W-:Y:S01]  /*2f960*/  @P2 STG.E.U16 [R4.64], R8 ;  /* 0x0000000804002986 */ /* 0x000fe2000c101504 */
[----:B------:R-:W-:Y:S02]  /*2f970*/  ISETP.GE.AND P2, PT, R10, c[0x0][0x17c], PT ;  /* 0x00005f000a007a0c */ /* 0x000fe40003f46270 */
[----:B--2---:R-:W-:Y:S01]  /*2f980*/  PRMT R10, R29, 0x7632, R10 ;  /* 0x000076321d0a7816 */ /* 0x004fe2000000000a */
[----:B------:R0:W-:Y:S04]  /*2f990*/  @P0 STG.E.U16 [R6.64], R29 ;  /* 0x0000001d06000986 */ /* 0x0001e8000c101504 */
[----:B0-----:R-:W2:Y:S01]  /*2f9a0*/  LDL.LU R29, [R1+0x1ec] ;  /* 0x0001ec00011d7983 */ /* 0x001ea20000300800 */
[----:B------:R-:W-:-:S02]  /*2f9b0*/  ISETP.LT.AND P3, PT, R11, c[0x0][0x178], !P3 ;  /* 0x00005e000b007a0c */ /* 0x000fc40005f61270 */
[----:B------:R-:W-:Y:S01]  /*2f9c0*/  IADD3 R14, R28, 0xb8, RZ ;  /* 0x000000b81c0e7810 */ /* 0x000fe20007ffe0ff */
[----:B------:R-:W-:Y:S01]  /*2f9d0*/  IMAD.WIDE R4, R9, 0x2, R2 ;  /* 0x0000000209047825 */ /* 0x000fe200078e0202 */
[----:B------:R-:W-:Y:S02]  /*2f9e0*/  ISETP.LT.AND P0, PT, R19, c[0x0][0x178], !P5 ;  /* 0x00005e0013007a0c */ /* 0x000fe40006f01270 */
[----:B------:R-:W-:Y:S02]  /*2f9f0*/  ISETP.GE.AND P4, PT, R14, c[0x0][0x17c], PT ;  /* 0x00005f000e007a0c */ /* 0x000fe40003f86270 */
[----:B------:R-:W-:Y:S02]  /*2fa00*/  ISETP.LT.AND P5, PT, R11, c[0x0][0x178], !P5 ;  /* 0x00005e000b007a0c */ /* 0x000fe40006fa1270 */
[----:B------:R-:W-:-:S03]  /*2fa10*/  IADD3 R6, R9, c[0x0][0x198], RZ ;  /* 0x0000660009067a10 */ /* 0x000fc60007ffe0ff */
[----:B------:R0:W-:Y:S01]  /*2fa20*/  @P3 STG.E.U16 [R4.64], R15 ;  /* 0x0000000f04003986 */ /* 0x0001e2000c101504 */
[----:B------:R-:W-:Y:S02]  /*2fa30*/  ISETP.LT.AND P3, PT, R19, c[0x0][0x178], !P4 ;  /* 0x00005e0013007a0c */ /* 0x000fe40006761270 */
[----:B------:R-:W-:Y:S02]  /*2fa40*/  IADD3 R12, R6, c[0x0][0x198], RZ ;  /* 0x00006600060c7a10 */ /* 0x000fe40007ffe0ff */
[----:B------:R-:W-:Y:S02]  /*2fa50*/  IADD3 R18, R28, 0xb9, RZ ;  /* 0x000000b91c127810 */ /* 0x000fe40007ffe0ff */
[----:B------:R-:W-:Y:S01]  /*2fa60*/  ISETP.LT.AND P4, PT, R11, c[0x0][0x178], !P4 ;  /* 0x00005e000b007a0c */ /* 0x000fe20006781270 */
[----:B------:R-:W-:-:S04]  /*2fa70*/  IMAD.WIDE R8, R12, 0x2, R16 ;  /* 0x000000020c087825 */ /* 0x000fc800078e0210 */
[----:B0-----:R-:W-:Y:S01]  /*2fa80*/  IMAD.WIDE R4, R6, 0x2, R16 ;  /* 0x0000000206047825 */ /* 0x001fe200078e0210 */
[----:B------:R-:W-:-:S03]  /*2fa90*/  PRMT R15, R15, 0x7632, R15 ;  /* 0x000076320f0f7816 */ /* 0x000fc6000000000f */
[----:B------:R-:W-:Y:S01]  /*2faa0*/  IMAD.WIDE R6, R6, 0x2, R2 ;  /* 0x0000000206067825 */ /* 0x000fe200078e0202 */
[----:B------:R-:W-:Y:S01]  /*2fab0*/  ISETP.GE.AND P1, PT, R18, c[0x0][0x17c], PT ;  /* 0x00005f0012007a0c */ /* 0x000fe20003f26270 */
[----:B------:R0:W-:Y:S01]  /*2fac0*/  @P0 STG.E.U16 [R4.64], R10 ;  /* 0x0000000a04000986 */ /* 0x0001e2000c101504 */
[----:B------:R-:W-:-:S03]  /*2fad0*/  IADD3 R13, R28, 0xba, RZ ;  /* 0x000000ba1c0d7810 */ /* 0x000fc60007ffe0ff */
[----:B------:R1:W-:Y:S01]  /*2fae0*/  @P5 STG.E.U16 [R6.64], R15 ;  /* 0x0000000f06005986 */ /* 0x0003e2000c101504 */
[----:B------:R-:W-:-:S03]  /*2faf0*/  ISETP.GE.AND P6, PT, R13, c[0x0][0x17c], PT ;  /* 0x00005f000d007a0c */ /* 0x000fc60003fc6270 */
[----:B----4-:R4:W-:Y:S01]  /*2fb00*/  @P3 STG.E.U16 [R8.64], R25 ;  /* 0x0000001908003986 */ /* 0x0109e2000c101504 */
[----:B------:R-:W-:Y:S01]  /*2fb10*/  ISETP.LT.AND P3, PT, R19, c[0x0][0x178], !P1 ;  /* 0x00005e0013007a0c */ /* 0x000fe20004f61270 */
[C---:B0-----:R-:W-:Y:S01]  /*2fb20*/  IMAD.WIDE R4, R12.reuse, 0x2, R2 ;  /* 0x000000020c047825 */ /* 0x041fe200078e0202 */
[----:B------:R-:W-:Y:S02]  /*2fb30*/  IADD3 R12, R12, c[0x0][0x198], RZ ;  /* 0x000066000c0c7a10 */ /* 0x000fe40007ffe0ff */
[----:B------:R-:W-:Y:S02]  /*2fb40*/  ISETP.LT.AND P1, PT, R11, c[0x0][0x178], !P1 ;  /* 0x00005e000b007a0c */ /* 0x000fe40004f21270 */
[----:B------:R0:W-:Y:S01]  /*2fb50*/  @P4 STG.E.U16 [R4.64], R27 ;  /* 0x0000001b04004986 */ /* 0x0001e2000c101504 */
[----:B------:R-:W-:Y:S01]  /*2fb60*/  ISETP.LT.AND P4, PT, R19, c[0x0][0x178], !P6 ;  /* 0x00005e0013007a0c */ /* 0x000fe20007781270 */
[----:B-1----:R-:W-:Y:S01]  /*2fb70*/  IMAD.WIDE R6, R12, 0x2, R16 ;  /* 0x000000020c067825 */ /* 0x002fe200078e0210 */
[----:B------:R-:W-:-:S02]  /*2fb80*/  PRMT R10, R25, 0x7632, R10 ;  /* 0x00007632190a7816 */ /* 0x000fc4000000000a */
[C---:B----4-:R-:W-:Y:S02]  /*2fb90*/  IADD3 R9, R12.reuse, c[0x0][0x198], RZ ;  /* 0x000066000c097a10 */ /* 0x050fe40007ffe0ff */
[----:B------:R-:W-:Y:S01]  /*2fba0*/  PRMT R8, R27, 0x7632, R8 ;  /* 0x000076321b087816 */ /* 0x000fe20000000008 */
[----:B------:R1:W-:Y:S01]  /*2fbb0*/  @P3 STG.E.U16 [R6.64], R10 ;  /* 0x0000000a06003986 */ /* 0x0003e2000c101504 */
[----:B------:R-:W-:Y:S01]  /*2fbc0*/  ISETP.LT.AND P6, PT, R11, c[0x0][0x178], !P6 ;  /* 0x00005e000b007a0c */ /* 0x000fe200077c1270 */
[----:B0-----:R-:W-:Y:S01]  /*2fbd0*/  IMAD.WIDE R4, R12, 0x2, R2 ;  /* 0x000000020c047825 */ /* 0x001fe200078e0202 */
[----:B------:R-:W-:Y:S01]  /*2fbe0*/  IADD3 R13, R28, 0xbc, RZ ;  /* 0x000000bc1c0d7810 */ /* 0x000fe20007ffe0ff */
[----:B------:R-:W4:Y:S02]  /*2fbf0*/  LDL.LU R27, [R1+0x2ac] ;  /* 0x0002ac00011b7983 */ /* 0x000f240000300800 */
[----:B-1----:R-:W-:Y:S02]  /*2fc00*/  IMAD.WIDE R6, R9, 0x2, R16 ;  /* 0x0000000209067825 */ /* 0x002fe400078e0210 */
[----:B------:R0:W-:Y:S01]  /*2fc10*/  @P1 STG.E.U16 [R4.64], R8 ;  /* 0x0000000804001986 */ /* 0x0001e2000c101504 */
[----:B------:R-:W-:-:S02]  /*2fc20*/  ISETP.GE.AND P0, PT, R13, c[0x0][0x17c], PT ;  /* 0x00005f000d007a0c */ /* 0x000fc40003f06270 */
[C---:B------:R-:W-:Y:S02]  /*2fc30*/  IADD3 R10, R28.reuse, 0xbf, RZ ;  /* 0x000000bf1c0a7810 */ /* 0x040fe40007ffe0ff */
[----:B------:R-:W-:Y:S02]  /*2fc40*/  IADD3 R13, R28, 0xbe, RZ ;  /* 0x000000be1c0d7810 */ /* 0x000fe40007ffe0ff */
[----:B------:R-:W-:Y:S01]  /*2fc50*/  ISETP.GE.AND P1, PT, R10, c[0x0][0x17c], PT ;  /* 0x00005f000a007a0c */ /* 0x000fe20003f26270 */
[----:B0-----:R-:W-:Y:S01]  /*2fc60*/  IMAD.WIDE R4, R9, 0x2, R2 ;  /* 0x0000000209047825 */ /* 0x001fe200078e0202 */
[----:B------:R-:W-:Y:S02]  /*2fc70*/  ISETP.GE.AND P3, PT, R13, c[0x0][0x17c], PT ;  /* 0x00005f000d007a0c */ /* 0x000fe40003f66270 */
[----:B------:R-:W-:Y:S01]  /*2fc80*/  IADD3 R15, R28, 0xc1, RZ ;  /* 0x000000c11c0f7810 */ /* 0x000fe20007ffe0ff */
[----:B---3--:R0:W-:Y:S01]  /*2fc90*/  @P4 STG.E.U16 [R6.64], R26 ;  /* 0x0000001a06004986 */ /* 0x0081e2000c101504 */
[----:B------:R-:W-:-:S02]  /*2fca0*/  ISETP.LT.AND P4, PT, R19, c[0x0][0x178], !P2 ;  /* 0x00005e0013007a0c */ /* 0x000fc40005781270 */
[----:B------:R-:W-:Y:S02]  /*2fcb0*/  ISETP.LT.AND P2, PT, R11, c[0x0][0x178], !P2 ;  /* 0x00005e000b007a0c */ /* 0x000fe40005741270 */
[----:B------:R-:W-:Y:S02]  /*2fcc0*/  PRMT R10, R26, 0x7632, R10 ;  /* 0x000076321a0a7816 */ /* 0x000fe4000000000a */
[----:B0-----:R-:W-:-:S04]  /*2fcd0*/  IADD3 R6, R9, c[0x0][0x198], RZ ;  /* 0x0000660009067a10 */ /* 0x001fc80007ffe0ff */
[C---:B------:R-:W-:Y:S01]  /*2fce0*/  IADD3 R12, R6.reuse, c[0x0][0x198], RZ ;  /* 0x00006600060c7a10 */ /* 0x040fe20007ffe0ff */
[----:B--2---:R0:W-:Y:S01]  /*2fcf0*/  @P6 STG.E.U16 [R4.64], R29 ;  /* 0x0000001d04006986 */ /* 0x0041e2000c101504 */
[----:B------:R-:W-:Y:S02]  /*2fd00*/  PRMT R13, R29, 0x7632, R13 ;  /* 0x000076321d0d7816 */ /* 0x000fe4000000000d */
[----:B------:R-:W-:Y:S02]  /*2fd10*/  ISETP.LT.AND P6, PT, R19, c[0x0][0x178], !P0 ;  /* 0x00005e0013007a0c */ /* 0x000fe400047c1270 */
[----:B------:R-:W-:Y:S02]  /*2fd20*/  ISETP.LT.AND P0, PT, R11, c[0x0][0x178], !P0 ;  /* 0x00005e000b007a0c */ /* 0x000fe40004701270 */
[----:B------:R-:W2:Y:S01]  /*2fd30*/  LDL.LU R11, [R1+0x10bc] ;  /* 0x0010bc00010b7983 */ /* 0x000ea20000300800 */
[----:B0-----:R-:W-:-:S03]  /*2fd40*/  IMAD.WIDE R4, R6, 0x2, R16 ;  /* 0x0000000206047825 */ /* 0x001fc600078e0210 */
[----:B------:R-:W3:Y:S01]  /*2fd50*/  LDL.LU R29, [R1+0x2dc] ;  /* 0x0002dc00011d7983 */ /* 0x000ee20000300800 */
[----:B------:R-:W-:-:S03]  /*2fd60*/  IMAD.WIDE R6, R6, 0x2, R2 ;  /* 0x0000000206067825 */ /* 0x000fc600078e0202 */
[----:B------:R0:W-:Y:S04]  /*2fd70*/  @P4 STG.E.U16 [R4.64], R10 ;  /* 0x0000000a04004986 */ /* 0x0001e8000c101504 */
[----:B------:R1:W-:Y:S01]  /*2fd80*/  @P2 STG.E.U16 [R6.64], R13 ;  /* 0x0000000d06002986 */ /* 0x0003e2000c101504 */
[----:B------:R-:W-:-:S03]  /*2fd90*/  ISETP.GE.AND P2, PT, R15, c[0x0][0x17c], PT ;  /* 0x00005f000f007a0c */ /* 0x000fc60003f46270 */
[----:B------:R-:W3:Y:S04]  /*2fda0*/  LDL.LU R26, [R1+0x25c] ;  /* 0x00025c00011a7983 */ /* 0x000ee80000300800 */
[----:B------:R-:W3:Y:S01]  /*2fdb0*/  LDL R15, [R1+0x8e0] ;  /* 0x0008e000010f7983 */ /* 0x000ee20000100800 */
[----:B------:R-:W-:Y:S01]  /*2fdc0*/  IADD3 R14, R28, 0xbd, RZ ;  /* 0x000000bd1c0e7810 */ /* 0x000fe20007ffe0ff */
[----:B------:R-:W-:-:S03]  /*2fdd0*/  IMAD.WIDE R8, R12, 0x2, R16 ;  /* 0x000000020c087825 */ /* 0x000fc600078e0210 */
[----:B------:R-:W-:Y:S01]  /*2fde0*/  ISETP.GE.AND P5, PT, R14, c[0x0][0x17c], PT ;  /* 0x00005f000e007a0c */ /* 0x000fe20003fa6270 */
[C---:B0-----:R-:W-:Y:S01]  /*2fdf0*/  IMAD.WIDE R4, R12.reuse, 0x2, R2 ;  /* 0x000000020c047825 */ /* 0x041fe200078e0202 */
[----:B-1----:R-:W-:-:S04]  /*2fe00*/  IADD3 R6, R12, c[0x0][0x198], RZ ;  /* 0x000066000c067a10 */ /* 0x002fc80007ffe0ff */
[----:B------:R-:W-:Y:S01]  /*2fe10*/  IADD3 R10, R6, c[0x0][0x198], RZ ;  /* 0x00006600060a7a10 */ /* 0x000fe20007ffe0ff */
[----:B----4-:R0:W-:Y:S01]  /*2fe20*/  @P6 STG.E.U16 [R8.64], R27 ;  /* 0x0000001b08006986 */ /* 0x0101e2000c101504 */
[----:B------:R-:W-:Y:S02]  /*2fe30*/  ISETP.LT.AND P6, PT, R19, c[0x0][0x178], !P5 ;  /* 0x00005e0013007a0c */ /* 0x000fe40006fc1270 */
[----:B0-----:R-:W-:Y:S01]  /*2fe40*/  PRMT R9, R27, 0x7632, R9 ;  /* 0x000076321b097816 */ /* 0x001fe20000000009 */
[----:B------:R-:W-:Y:S04]  /*2fe50*/  STL [R1+0x24], R21 ;  /* 0x0000241501007387 */ /* 0x000fe80000100800 */
[----:B------:R-:W-:Y:S04]  /*2fe60*/  STL.64 [R1+0x28], R22 ;  /* 0x0000281601007387 */ /* 0x000fe80000100a00 */
[----:B------:R-:W-:Y:S01]  /*2fe70*/  STL [R1+0x10b8], R20 ;  /* 0x0010b81401007387 */ /* 0x000fe20000100800 */
[----:B------:R-:W-:-:S03]  /*2fe80*/  LOP3.LUT R27, R0, 0x40, RZ, 0x3c, !PT ;  /* 0x00000040001b7812 */ /* 0x000fc600078e3cff */
[----:B------:R-:W4:Y:S01]  /*2fe90*/  LDL.LU R25, [R1+0x2e0] ;  /* 0x0002e00001197983 */ /* 0x000f220000300800 */
[C---:B------:R-:W-:Y:S02]  /*2fea0*/  IADD3 R13, R28.reuse, 0xc4, RZ ;  /* 0x000000c41c0d7810 */ /* 0x040fe40007ffe0ff */
[----:B------:R-:W-:-:S04]  /*2feb0*/  IADD3 R14, R28, 0xc0, RZ ;  /* 0x000000c01c0e7810 */ /* 0x000fc80007ffe0ff */
[----:B------:R-:W-:Y:S01]  /*2fec0*/  ISETP.GE.AND P4, PT, R14, c[0x0][0x17c], PT ;  /* 0x00005f000e007a0c */ /* 0x000fe20003f86270 */
[----:B--2---:R0:W-:Y:S01]  /*2fed0*/  @P0 STG.E.U16 [R4.64], R11 ;  /* 0x0000000b04000986 */ /* 0x0041e2000c101504 */
[----:B------:R-:W-:Y:S02]  /*2fee0*/  ISETP.LT.AND P0, PT, R19, c[0x0][0x178], !P3 ;  /* 0x00005e0013007a0c */ /* 0x000fe40005f01270 */
[----:B------:R-:W-:Y:S01]  /*2fef0*/  PRMT R8, R11, 0x7632, R8 ;  /* 0x000076320b087816 */ /* 0x000fe20000000008 */
[----:B0-----:R-:W-:Y:S01]  /*2ff00*/  IMAD.WIDE R4, R6, 0x2, R16 ;  /* 0x0000000206047825 */ /* 0x001fe200078e0210 */
[----:B---3--:R-:W-:-:S03]  /*2ff10*/  ISETP.LT.AND P5, PT, R15, c[0x0][0x178], !P5 ;  /* 0x00005e000f007a0c */ /* 0x008fc60006fa1270 */
[----:B------:R-:W-:Y:S01]  /*2ff20*/  IMAD.WIDE R6, R6, 0x2, R2 ;  /* 0x0000000206067825 */ /* 0x000fe200078e0202 */
[----:B------:R0:W-:Y:S03]  /*2ff30*/  @P6 STG.E.U16 [R4.64], R9 ;  /* 0x0000000904006986 */ /* 0x0001e6000c101504 */
[----:B0-----:R-:W-:-:S06]  /*2ff40*/  IMAD.WIDE R4, R10, 0x2, R16 ;  /* 0x000000020a047825 */ /* 0x001fcc00078e0210 */
[----:B------:R0:W-:Y:S04]  /*2ff50*/  @P5 STG.E.U16 [R6.64], R8 ;  /* 0x0000000806005986 */ /* 0x0001e8000c101504 */
[----:B------:R1:W-:Y:S01]  /*2ff60*/  @P0 STG.E.U16 [R4.64], R29 ;  /* 0x0000001d04000986 */ /* 0x0003e2000c101504 */
[----:B0-----:R-:W-:Y:S02]  /*2ff70*/  PRMT R7, R29, 0x7632, R7 ;  /* 0x000076321d077816 */ /* 0x001fe40000000007 */
[----:B-1----:R-:W-:-:S05]  /*2ff80*/  LOP3.LUT R29, R0, 0x20, RZ, 0x3c, !PT ;  /* 0x00000020001d7812 */ /* 0x002fca00078e3cff */
[----:B------:R-:W0:Y:S01]  /*2ff90*/  LDS.128 R20, [R29] ;  /* 0x000000001d147984 */ /* 0x000e220000000c00 */
[----:B------:R-:W-:Y:S01]  /*2ffa0*/  ISETP.LT.AND P3, PT, R15, c[0x0][0x178], !P3 ;  /* 0x00005e000f007a0c */ /* 0x000fe20005f61270 */
[----:B------:R-:W-:Y:S01]  /*2ffb0*/  IMAD.WIDE R8, R10, 0x2, R2 ;  /* 0x000000020a087825 */ /* 0x000fe200078e0202 */
[----:B------:R-:W-:-:S11]  /*2ffc0*/  PRMT R12, R26, 0x7632, R12 ;  /* 0x000076321a0c7816 */ /* 0x000fd6000000000c */
[----:B------:R1:W-:Y:S04]  /*2ffd0*/  @P3 STG.E.U16 [R8.64], R26 ;  /* 0x0000001a08003986 */ /* 0x0003e8000c101504 */
[----:B0-----:R-:W-:Y:S01]  /*2ffe0*/  STL [R1+0x34], R21 ;  /* 0x0000341501007387 */ /* 0x001fe20000100800 */
[----:B-1----:R-:W-:-:S03]  /*2fff0*/  IMAD.MOV.U32 R26, RZ, RZ, R20 ;  /* 0x000000ffff1a7224 */ /* 0x002fc600078e0014 */
[----:B------:R-:W-:Y:S04]  /*30000*/  STL.64 [R1+0x38], R22 ;  /* 0x0000381601007387 */ /* 0x000fe80000100a00 */
[----:B------:R-:W0:Y:S01]  /*30010*/  LDS.128 R20, [R27] ;  /* 0x000000001b147984 */ /* 0x000e220000000c00 */
[----:B------:R-:W-:Y:S02]  /*30020*/  ISETP.LT.AND P0, PT, R19, c[0x0][0x178], !P1 ;  /* 0x00005e0013007a0c */ /* 0x000fe40004f01270 */
[----:B------:R-:W-:-:S05]  /*30030*/  IADD3 R8, R10, c[0x0][0x198], RZ ;  /* 0x000066000a087a10 */ /* 0x000fca0007ffe0ff */
[----:B------:R-:W-:-:S06]  /*30040*/  IMAD.WIDE R4, R8, 0x2, R16 ;  /* 0x0000000208047825 */ /* 0x000fcc00078e0210 */
[----:B------:R1:W-:Y:S01]  /*30050*/  @P0 STG.E.U16 [R4.64], R7 ;  /* 0x0000000704000986 */ /* 0x0003e2000c101504 */
[----:B------:R-:W-:-:S03]  /*30060*/  ISETP.GE.AND P0, PT, R13, c[0x0][0x17c], PT ;  /* 0x00005f000d007a0c */ /* 0x000fc60003f06270 */
[----:B------:R-:W2:Y:S04]  /*30070*/  LDL.LU R13, [R1+0x300] ;  /* 0x00030000010d7983 */ /* 0x000ea80000300800 */
[----:B0-----:R-:W-:Y:S01]  /*30080*/  STL [R1+0x14], R21 ;  /* 0x0000141501007387 */ /* 0x001fe20000100800 */
[----:B------:R-:W-:-:S03]  /*30090*/  IMAD.MOV.U32 R14, RZ, RZ, R20 ;  /* 0x000000ffff0e7224 */ /* 0x000fc600078e0014 */
[----:B------:R-:W-:Y:S04]  /*300a0*/  STL.64 [R1+0x18], R22 ;  /* 0x0000181601007387 */ /* 0x000fe80000100a00 */
[----:B------:R-:W3:Y:S01]  /*300b0*/  LDL.LU R20, [R1+0x10b8] ;  /* 0x0010b80001147983 */ /* 0x000ee20000300800 */
[----:B------:R-:W-:Y:S02]  /*300c0*/  IADD3 R11, R28, 0xc2, RZ ;  /* 0x000000c21c0b7810 */ /* 0x000fe40007ffe0ff */
[----:B------:R-:W-:Y:S02]  /*300d0*/  ISETP.LT.AND P1, PT, R15, c[0x0][0x178], !P1 ;  /* 0x00005e000f007a0c */ /* 0x000fe40004f21270 */
[----:B------:R-:W-:Y:S02]  /*300e0*/  ISETP.LT.AND P3, PT, R19, c[0x0][0x178], !P4 ;  /* 0x00005e0013007a0c */ /* 0x000fe40006761270 */
[----:B------:R-:W-:-:S02]  /*300f0*/  ISETP.LT.AND P4, PT, R15, c[0x0][0x178], !P4 ;  /* 0x00005e000f007a0c */ /* 0x000fc40006781270 */
[----:B------:R-:W-:Y:S02]  /*30100*/  ISETP.GE.AND P6, PT, R11, c[0x0][0x17c], PT ;  /* 0x00005f000b007a0c */ /* 0x000fe40003fc6270 */
[----:B------:R-:W-:Y:S02]  /*30110*/  IADD3 R11, R28, 0xc3, RZ ;  /* 0x000000c31c0b7810 */ /* 0x000fe40007ffe0ff */
[C---:B------:R-:W-:Y:S01]  /*30120*/  IADD3 R6, R8.reuse, c[0x0][0x198], RZ ;  /* 0x0000660008067a10 */ /* 0x040fe20007ffe0ff */
[----:B------:R-:W-:Y:S01]  /*30130*/  IMAD.WIDE R8, R8, 0x2, R2 ;  /* 0x0000000208087825 */ /* 0x000fe200078e0202 */
[----:B------:R-:W-:-:S03]  /*30140*/  ISETP.GE.AND P5, PT, R11, c[0x0][0x17c], PT ;  /* 0x00005f000b007a0c */ /* 0x000fc60003fa6270 */
[----:B------:R-:W-:Y:S01]  /*30150*/  IMAD.WIDE R10, R6, 0x2, R16 ;  /* 0x00000002060a7825 */ /* 0x000fe200078e0210 */
[----:B------:R-:W-:-:S03]  /*30160*/  LOP3.LUT R24, R0, 0x60, RZ, 0x3c, !PT ;  /* 0x0000006000187812 */ /* 0x000fc600078e3cff */
[----:B-1----:R-:W-:Y:S01]  /*30170*/  IMAD.WIDE R4, R6, 0x2, R2 ;  /* 0x0000000206047825 */ /* 0x002fe200078e0202 */
[----:B------:R-:W-:Y:S04]  /*30180*/  @P1 STG.E.U16 [R8.64], R12 ;  /* 0x0000000c08001986 */ /* 0x000fe8000c101504 */
[----:B----4-:R0:W-:Y:S02]  /*30190*/  @P3 STG.E.U16 [R10.64], R25 ;  /* 0x000000190a003986 */ /* 0x0101e4000c101504 */
[----:B0-----:R-:W-:Y:S02]  /*301a0*/  PRMT R11, R25, 0x7632, R11 ;  /* 0x00007632190b7816 */ /* 0x001fe4000000000b */
[----:B------:R-:W4:Y:S04]  /*301b0*/  LDL.LU R25, [R1+0x310] ;  /* 0x0003100001197983 */ /* 0x000f280000300800 */
[----:B---3--:R0:W-:Y:S02]  /*301c0*/  @P4 STG.E.U16 [R4.64], R20 ;  /* 0x0000001404004986 */ /* 0x0081e4000c101504 */
[----:B0-----:R-:W-:-:S02]  /*301d0*/  PRMT R5, R20, 0x7632, R5 ;  /* 0x0000763214057816 */ /* 0x001fc40000000005 */
[----:B------:R-:W0:Y:S04]  /*301e0*/  LDS.128 R20, [R24] ;  /* 0x0000000018147984 */ /* 0x000e280000000c00 */
[----:B0-----:R-:W-:Y:S01]  /*301f0*/  STL [R1+0x4], R21 ;  /* 0x0000041501007387 */ /* 0x001fe20000100800 */
[----:B------:R-:W-:-:S03]  /*30200*/  IMAD.MOV.U32 R24, RZ, RZ, R20 ;  /* 0x000000ffff187224 */ /* 0x000fc600078e0014 */
[----:B------:R0:W-:Y:S04]  /*30210*/  STL.64 [R1+0x8], R22 ;  /* 0x0000081601007387 */ /* 0x0001e80000100a00 */
[----:B0-----:R-:W3:Y:S04]  /*30220*/  LDL.LU.64 R22, [R1+0x10b0] ;  /* 0x0010b00001167983 */ /* 0x001ee80000300a00 */
[----:B------:R-:W3:Y:S01]  /*30230*/  LDL.LU.64 R20, [R1+0x10a8] ;  /* 0x0010a80001147983 */ /* 0x000ee20000300a00 */
[----:B------:R-:W-:Y:S02]  /*30240*/  ISETP.LT.AND P3, PT, R19, c[0x0][0x178], !P2 ;  /* 0x00005e0013007a0c */ /* 0x000fe40005761270 */
[----:B------:R-:W-:-:S02]  /*30250*/  IADD3 R6, R6, c[0x0][0x198], RZ ;  /* 0x0000660006067a10 */ /* 0x000fc40007ffe0ff */
[----:B------:R-:W-:Y:S02]  /*30260*/  ISETP.LT.AND P2, PT, R15, c[0x0][0x178], !P2 ;  /* 0x00005e000f007a0c */ /* 0x000fe40005741270 */
[----:B------:R-:W-:Y:S01]  /*30270*/  ISETP.LT.AND P4, PT, R19, c[0x0][0x178], !P6 ;  /* 0x00005e0013007a0c */ /* 0x000fe20007781270 */
[----:B------:R-:W-:Y:S01]  /*30280*/  IMAD.WIDE R8, R6, 0x2, R16 ;  /* 0x0000000206087825 */ /* 0x000fe200078e0210 */
[----:B------:R-:W-:Y:S02]  /*30290*/  IADD3 R7, R28, 0xc5, RZ ;  /* 0x000000c51c077810 */ /* 0x000fe40007ffe0ff */
[C---:B------:R-:W-:Y:S02]  /*302a0*/  IADD3 R4, R6.reuse, c[0x0][0x198], RZ ;  /* 0x0000660006047a10 */ /* 0x040fe40007ffe0ff */
[----:B------:R-:W-:Y:S01]  /*302b0*/  ISETP.GE.AND P1, PT, R7, c[0x0][0x17c], PT ;  /* 0x00005f0007007a0c */ /* 0x000fe20003f26270 */
[----:B------:R-:W-:Y:S01]  /*302c0*/  IMAD.WIDE R6, R6, 0x2, R2 ;  /* 0x0000000206067825 */ /* 0x000fe200078e0202 */
[----:B------:R0:W-:Y:S01]  /*302d0*/  @P3 STG.E.U16 [R8.64], R11 ;  /* 0x0000000b08003986 */ /* 0x0001e2000c101504 */
[----:B------:R-:W-:-:S03]  /*302e0*/  ISETP.LT.AND P6, PT, R15, c[0x0][0x178], !P6 ;  /* 0x00005e000f007a0c */ /* 0x000fc600077c1270 */
[----:B------:R1:W-:Y:S01]  /*302f0*/  @P2 STG.E.U16 [R6.64], R5 ;  /* 0x0000000506002986 */ /* 0x0003e2000c101504 */
[----:B------:R-:W-:Y:S01]  /*30300*/  ISETP.LT.AND P2, PT, R19, c[0x0][0x178], !P5 ;  /* 0x00005e0013007a0c */ /* 0x000fe20006f41270 */
[----:B0-----:R-:W-:-:S05]  /*30310*/  IMAD.WIDE R8, R4, 0x2, R16 ;  /* 0x0000000204087825 */ /* 0x001fca00078e0210 */
[----:B--2---:R0:W-:Y:S01]  /*30320*/  @P4 STG.E.U16 [R8.64], R13 ;  /* 0x0000000d08004986 */ /* 0x0041e2000c101504 */
[C---:B-1----:R-:W-:Y:S02]  /*30330*/  IADD3 R6, R28.reuse, 0xc7, RZ ;  /* 0x000000c71c067810 */ /* 0x042fe40007ffe0ff */
[----:B------:R-:W-:Y:S02]  /*30340*/  IADD3 R10, R28, 0xc6, RZ ;  /* 0x000000c61c0a7810 */ /* 0x000fe40007ffe0ff */
[----:B------:R-:W-:Y:S02]  /*30350*/  ISETP.LT.AND P5, PT, R15, c[0x0][0x178], !P5 ;  /* 0x00005e000f007a0c */ /* 0x000fe40006fa1270 */
[C---:B0-----:R-:W-:Y:S01]  /*30360*/  IADD3 R8, R4.reuse, c[0x0][0x198], RZ ;  /* 0x0000660004087a10 */ /* 0x041fe20007ffe0ff */
[----:B------:R-:W-:Y:S01]  /*30370*/  IMAD.WIDE R4, R4, 0x2, R2 ;  /* 0x0000000204047825 */ /* 0x000fe200078e0202 */
[----:B------:R-:W-:-:S04]  /*30380*/  ISETP.GE.AND P4, PT, R6, c[0x0][0x17c], PT ;  /* 0x00005f0006007a0c */ /* 0x000fc80003f86270 */
[----:B------:R0:W-:Y:S01]  /*30390*/  @P6 STG.E.U16 [R4.64], R26 ;  /* 0x0000001a04006986 */ /* 0x0001e2000c101504 */
[----:B------:R-:W-:Y:S01]  /*303a0*/  ISETP.LT.AND P6, PT, R19, c[0x0][0x178], !P0 ;  /* 0x00005e0013007a0c */ /* 0x000fe200047c1270 */
[----:B------:R-:W-:Y:S01]  /*303b0*/  IMAD.WIDE R6, R8, 0x2, R16 ;  /* 0x0000000208067825 */ /* 0x000fe200078e0210 */
[----:B------:R-:W-:Y:S02]  /*303c0*/  ISETP.GE.AND P3, PT, R10, c[0x0][0x17c], PT ;  /* 0x00005f000a007a0c */ /* 0x000fe40003f66270 */
[----:B------:R-:W-:Y:S02]  /*303d0*/  PRMT R9, R13, 0x7632, R9 ;  /* 0x000076320d097816 */ /* 0x000fe40000000009 */
[----:B------:R-:W-:Y:S02]  /*303e0*/  IADD3 R10, R8, c[0x0][0x198], RZ ;  /* 0x00006600080a7a10 */ /* 0x000fe40007ffe0ff */
[----:B------:R-:W-:Y:S01]  /*303f0*/  PRMT R11, R26, 0x7632, R11 ;  /* 0x000076321a0b7816 */ /* 0x000fe2000000000b */
[----:B------:R1:W-:Y:S01]  /*30400*/  @P2 STG.E.U16 [R6.64], R9 ;  /* 0x0000000906002986 */ /* 0x0003e2000c101504 */
[----:B0-----:R-:W-:Y:S01]  /*30410*/  IMAD.WIDE R4, R8, 0x2, R2 ;  /* 0x0000000208047825 */ /* 0x001fe200078e0202 */
[----:B------:R-:W-:-:S02]  /*30420*/  ISETP.LT.AND P0, PT, R15, c[0x0][0x178], !P0 ;  /* 0x00005e000f007a0c */ /* 0x000fc40004701270 */
[----:B------:R-:W2:Y:S04]  /*30430*/  LDL.LU R26, [R1+0x10a0] ;  /* 0x0010a000011a7983 */ /* 0x000ea80000300800 */
[----:B------:R-:W-:Y:S01]  /*30440*/  @P5 STG.E.U16 [R4.64], R11 ;  /* 0x0000000b04005986 */ /* 0x000fe2000c101504 */
[----:B-1----:R-:W-:-:S05]  /*30450*/  IMAD.WIDE R6, R10, 0x2, R16 ;  /* 0x000000020a067825 */ /* 0x002fca00078e0210 */
[----:B----4-:R-:W-:Y:S04]  /*30460*/  @P6 STG.E.U16 [R6.64], R25 ;  /* 0x0000001906006986 */ /* 0x010fe8000c101504 */
[----:B------:R-:W0:Y:S01]  /*30470*/  LDS.128 R4, [R0+0x800] ;  /* 0x0008000000047984 */ /* 0x000e220000000c00 */
[C---:B------:R-:W-:Y:S01]  /*30480*/  IMAD.WIDE R8, R10.reuse, 0x2, R2 ;  /* 0x000000020a087825 */ /* 0x040fe200078e0202 */
[----:B------:R-:W-:-:S04]  /*30490*/  IADD3 R10, R10, c[0x0][0x198], RZ ;  /* 0x000066000a0a7a10 */ /* 0x000fc80007ffe0ff */
[----:B------:R1:W-:Y:S01]  /*304a0*/  @P0 STG.E.U16 [R8.64], R14 ;  /* 0x0000000e08000986 */ /* 0x0003e2000c101504 */
[----:B------:R-:W-:Y:S01]  /*304b0*/  ISETP.LT.AND P0, PT, R19, c[0x0][0x178], !P1 ;  /* 0x00005e0013007a0c */ /* 0x000fe20004f01270 */
[----:B-1----:R-:W-:Y:S02]  /*304c0*/  IMAD.WIDE R8, R10, 0x2, R16 ;  /* 0x000000020a087825 */ /* 0x002fe400078e0210 */
[----:B0-----:R0:W-:Y:S04]  /*304d0*/  STL [R1+0x109c], R6 ;  /* 0x00109c0601007387 */ /* 0x0011e80000100800 */
[----:B0-----:R-:W4:Y:S04]  /*304e0*/  LDL R6, [R1+0x8e0] ;  /* 0x0008e00001067983 */ /* 0x001f280000100800 */
[----:B------:R0:W-:Y:S04]  /*304f0*/  STL [R1+0x1098], R7 ;  /* 0x0010980701007387 */ /* 0x0001e80000100800 */
[----:B0-----:R-:W2:Y:S01]  /*30500*/  LDL R7, [R1+0x12c] ;  /* 0x00012c0001077983 */ /* 0x001ea20000100800 */
[----:B---3--:R-:W-:-:S03]  /*30510*/  PRMT R20, R25, 0x7632, R20 ;  /* 0x0000763219147816 */ /* 0x008fc60000000014 */
[----:B------:R-:W3:Y:S04]  /*30520*/  LDL.LU R25, [R1+0x350] ;  /* 0x0003500001197983 */ /* 0x000ee80000300800 */
[----:B------:R0:W-:Y:S04]  /*30530*/  @P0 STG.E.U16 [R8.64], R20 ;  /* 0x0000001408000986 */ /* 0x0001e8000c101504 */
[----:B0-----:R-:W2:Y:S01]  /*30540*/  LDL.LU R9, [R1+0x320] ;  /* 0x0003200001097983 */ /* 0x001ea20000300800 */
[----:B------:R-:W-:Y:S02]  /*30550*/  ISETP.LT.AND P1, PT, R15, c[0x0][0x178], !P1 ;  /* 0x00005e000f007a0c */ /* 0x000fe40004f21270 */
[----:B------:R-:W-:-:S02]  /*30560*/  ISETP.LT.AND P6, PT, R19, c[0x0][0x178], !P3 ;  /* 0x00005e0013007a0c */ /* 0x000fc40005fc1270 */
[C---:B------:R-:W-:Y:S02]  /*30570*/  IADD3 R12, R28.reuse, 0xc8, RZ ;  /* 0x000000c81c0c7810 */ /* 0x040fe40007ffe0ff */
[----:B------:R-:W-:Y:S02]  /*30580*/  IADD3 R13, R28, 0xc9, RZ ;  /* 0x000000c91c0d7810 */ /* 0x000fe40007ffe0ff */
[C---:B------:R-:W-:Y:S01]  /*30590*/  IADD3 R0, R10.reuse, c[0x0][0x198], RZ ;  /* 0x000066000a007a10 */ /* 0x040fe20007ffe0ff */
[----:B------:R-:W-:Y:S01]  /*305a0*/  IMAD.WIDE R10, R10, 0x2, R2 ;  /* 0x000000020a0a7825 */ /* 0x000fe200078e0202 */
[----:B------:R-:W-:Y:S02]  /*305b0*/  ISETP.GE.AND P2, PT, R12, c[0x0][0x17c], PT ;  /* 0x00005f000c007a0c */ /* 0x000fe40003f46270 */
[----:B------:R-:W-:Y:S01]  /*305c0*/  ISETP.GE.AND P5, PT, R13, c[0x0][0x17c], PT ;  /* 0x00005f000d007a0c */ /* 0x000fe20003fa6270 */
[----:B------:R-:W-:Y:S01]  /*305d0*/  IMAD.WIDE R12, R0, 0x2, R16 ;  /* 0x00000002000c7825 */ /* 0x000fe200078e0210 */
[----:B------:R-:W-:-:S05]  /*305e0*/  PRMT R18, R14, 0x7632, R18 ;  /* 0x000076320e127816 */ /* 0x000fca0000000012 */
[----:B------:R0:W-:Y:S01]  /*305f0*/  @P1 STG.E.U16 [R10.64], R18 ;  /* 0x000000120a001986 */ /* 0x0001e2000c101504 */
[----:B------:R-:W-:Y:S01]  /*30600*/  IMAD.WIDE R14, R0, 0x2, R2 ;  /* 0x00000002000e7825 */ /* 0x000fe200078e0202 */
[----:B------:R-:W-:Y:S02]  /*30610*/  PRMT R21, R24, 0x7632, R21 ;  /* 0x0000763218157816 */ /* 0x000fe40000000015 */
[----:B------:R-:W-:Y:S01]  /*30620*/  IADD3 R20, R28, 0xcc, RZ ;  /* 0x000000cc1c147810 */ /* 0x000fe20007ffe0ff */
[----:B--2---:R-:W-:Y:S01]  /*30630*/  @P6 STG.E.U16 [R12.64], R9 ;  /* 0x000000090c006986 */ /* 0x004fe2000c101504 */
[----:B0-----:R-:W-:-:S03]  /*30640*/  PRMT R18, R9, 0x7632, R18 ;  /* 0x0000763209127816 */ /* 0x001fc60000000012 */
[----:B------:R0:W1:Y:S04]  /*30650*/  LDS.128 R8, [R29+0x800] ;  /* 0x000800001d087984 */ /* 0x0000680000000c00 */
[----:B0-----:R-:W2:Y:S01]  /*30660*/  LDL.LU R29, [R1+0x340] ;  /* 0x00034000011d7983 */ /* 0x001ea20000300800 */
[----:B----4-:R-:W-:Y:S02]  /*30670*/  ISETP.LT.AND P3, PT, R6, c[0x0][0x178], !P3 ;  /* 0x00005e0006007a0c */ /* 0x010fe40005f61270 */
[----:B------:R-:W-:Y:S02]  /*30680*/  ISETP.LT.AND P1, PT, R7, c[0x0][0x178], !P4 ;  /* 0x00005e0007007a0c */ /* 0x000fe40006721270 */
[----:B------:R-:W-:Y:S02]  /*30690*/  IADD3 R12, R0, c[0x0][0x198], RZ ;  /* 0x00006600000c7a10 */ /* 0x000fe40007ffe0ff */
[----:B------:R-:W-:-:S02]  /*306a0*/  ISETP.LT.AND P4, PT, R6, c[0x0][0x178], !P4 ;  /* 0x00005e0006007a0c */ /* 0x000fc40006781270 */
[----:B------:R-:W-:-:S05]  /*306b0*/  IADD3 R0, R12, c[0x0][0x198], RZ ;  /* 0x000066000c007a10 */ /* 0x000fca0007ffe0ff */
[----:B------:R0:W-:Y:S01]  /*306c0*/  @P3 STG.E.U16 [R14.64], R24 ;  /* 0x000000180e003986 */ /* 0x0001e2000c101504 */
[----:B------:R-:W-:Y:S01]  /*306d0*/  ISETP.LT.AND P3, PT, R7, c[0x0][0x178], !P2 ;  /* 0x00005e0007007a0c */ /* 0x000fe20005761270 */
[----:B0-----:R-:W-:-:S04]  /*306e0*/  IMAD.WIDE R14, R12, 0x2, R16 ;  /* 0x000000020c0e7825 */ /* 0x001fc800078e0210 */
[----:B------:R-:W-:Y:S01]  /*306f0*/  IMAD.WIDE R12, R12, 0x2, R2 ;  /* 0x000000020c0c7825 */ /* 0x000fe200078e0202 */
[----:B------:R0:W-:Y:S01]  /*30700*/  @P1 STG.E.U16 [R14.64], R18 ;  /* 0x000000120e001986 */ /* 0x0001e2000c101504 */
[----:B---3--:R-:W-:-:S03]  /*30710*/  PRMT R22, R25, 0x7632, R22 ;  /* 0x0000763219167816 */ /* 0x008fc60000000016 */
[----:B------:R-:W-:Y:S01]  /*30720*/  @P4 STG.E.U16 [R12.64], R21 ;  /* 0x000000150c004986 */ /* 0x000fe2000c101504 */
[----:B0-----:R-:W-:-:S05]  /*30730*/  IMAD.WIDE R14, R0, 0x2, R16 ;  /* 0x00000002000e7825 */ /* 0x001fca00078e0210 */
[----:B------:R0:W-:Y:S01]  /*30740*/  @P3 STG.E.U16 [R14.64], R25 ;  /* 0x000000190e003986 */ /* 0x0001e2000c101504 */
[----:B------:R-:W-:-:S03]  /*30750*/  ISETP.LT.AND P2, PT, R6, c[0x0][0x178], !P2 ;  /* 0x00005e0006007a0c */ /* 0x000fc60005741270 */
[----:B0-----:R-:W0:Y:S01]  /*30760*/  S2R R25, SR_TID.X ;  /* 0x0000000000197919 */ /* 0x001e220000002100 */
[----:B------:R-:W-:Y:S01]  /*30770*/  ISETP.LT.AND P4, PT, R7, c[0x0][0x178], !P5 ;  /* 0x00005e0007007a0c */ /* 0x000fe20006f81270 */
[C---:B------:R-:W-:Y:S01]  /*30780*/  IMAD.WIDE R12, R0.reuse, 0x2, R2 ;  /* 0x00000002000c7825 */ /* 0x040fe200078e0202 */
[----:B------:R-:W-:Y:S02]  /*30790*/  IADD3 R0, R0, c[0x0][0x198], RZ ;  /* 0x0000660000007a10 */ /* 0x000fe40007ffe0ff */
[----:B------:R-:W-:Y:S02]  /*307a0*/  ISETP.GE.AND P1, PT, R20, c[0x0][0x17c], PT ;  /* 0x00005f0014007a0c */ /* 0x000fe40003f26270 */
[----:B------:R-:W-:Y:S01]  /*307b0*/  IADD3 R19, R28, 0xca, RZ ;  /* 0x000000ca1c137810 */ /* 0x000fe20007ffe0ff */
[----:B------:R-:W-:Y:S01]  /*307c0*/  IMAD.WIDE R20, R0, 0x2, R16 ;  /* 0x0000000200147825 */ /* 0x000fe200078e0210 */
[----:B------:R-:W-:Y:S01]  /*307d0*/  ISETP.LT.AND P5, PT, R6, c[0x0][0x178], !P5 ;  /* 0x00005e0006007a0c */ /* 0x000fe20006fa1270 */
[----:B------:R-:W-:Y:S01]  /*307e0*/  @P2 STG.E.U16 [R12.64], R4 ;  /* 0x000000040c002986 */ /* 0x000fe2000c101504 */
[----:B------:R-:W-:-:S02]  /*307f0*/  ISETP.GE.AND P0, PT, R19, c[0x0][0x17c], PT ;  /* 0x00005f0013007a0c */ /* 0x000fc40003f06270 */
[C---:B------:R-:W-:Y:S01]  /*30800*/  IADD3 R19, R28.reuse, 0xcb, RZ ;  /* 0x000000cb1c137810 */ /* 0x040fe20007ffe0ff */
[----:B------:R0:W-:Y:S01]  /*30810*/  @P4 STG.E.U16 [R20.64], R22 ;  /* 0x0000001614004986 */ /* 0x0001e2000c101504 */
[----:B------:R-:W-:-:S03]  /*30820*/  IADD3 R18, R28, 0xcd, RZ ;  /* 0x000000cd1c127810 */ /* 0x000fc60007ffe0ff */
[----:B------:R3:W4:Y:S01]  /*30830*/  LDS.128 R12, [R27+0x800] ;  /* 0x000800001b0c7984 */ /* 0x0007220000000c00 */
[----:B------:R-:W-:Y:S02]  /*30840*/  ISETP.LT.AND P2, PT, R7, c[0x0][0x178], !P0 ;  /* 0x00005e0007007a0c */ /* 0x000fe40004741270 */
[----:B------:R-:W-:Y:S01]  /*30850*/  ISETP.GE.AND P6, PT, R19, c[0x0][0x17c], PT ;  /* 0x00005f0013007a0c */ /* 0x000fe20003fc6270 */
[C---:B0-----:R-:W-:Y:S01]  /*30860*/  IMAD.SHL.U32 R21, R25.reuse, 0x800, RZ ;  /* 0x0000080019157824 */ /* 0x041fe200078e00ff */
[----:B---3--:R-:W3:Y:S01]  /*30870*/  LDL.LU R27, [R1+0x330] ;  /* 0x00033000011b7983 */ /* 0x008ee20000300800 */
[----:B------:R-:W-:Y:S01]  /*30880*/  ISETP.GE.AND P3, PT, R18, c[0x0][0x17c], PT ;  /* 0x00005f0012007a0c */ /* 0x000fe20003f66270 */
[----:B------:R-:W-:Y:S01]  /*30890*/  IMAD.WIDE R18, R0, 0x2, R2 ;  /* 0x0000000200127825 */ /* 0x000fe200078e0202 */
[----:B------:R-:W-:Y:S02]  /*308a0*/  ISETP.LT.AND P4, PT, R6, c[0x0][0x178], !P0 ;  /* 0x00005e0006007a0c */ /* 0x000fe40004781270 */
[----:B------:R-:W-:-:S02]  /*308b0*/  LOP3.LUT R24, R25, 0x7f, RZ, 0xc0, !PT ;  /* 0x0000007f19187812 */ /* 0x000fc400078ec0ff */
[----:B------:R-:W-:Y:S02]  /*308c0*/  LOP3.LUT R21, R21, 0x3000, RZ, 0xc0, !PT ;  /* 0x0000300015157812 */ /* 0x000fe400078ec0ff */
[----:B------:R-:W-:Y:S02]  /*308d0*/  PRMT R23, R4, 0x7632, R23 ;  /* 0x0000763204177816 */ /* 0x000fe40000000017 */
[----:B------:R-:W-:Y:S01]  /*308e0*/  IADD3 R0, R0, c[0x0][0x198], RZ ;  /* 0x0000660000007a10 */ /* 0x000fe20007ffe0ff */
[----:B------:R-:W-:Y:S02]  /*308f0*/  IMAD R21, R24, 0x10, R21 ;  /* 0x0000001018157824 */ /* 0x000fe400078e0215 */
[----:B------:R0:W-:Y:S02]  /*30900*/  @P5 STG.E.U16 [R18.64], R23 ;  /* 0x0000001712005986 */ /* 0x0001e4000c101504 */
[----:B------:R-:W-:-:S04]  /*30910*/  IMAD.WIDE R24, R0, 0x2, R16 ;  /* 0x0000000200187825 */ /* 0x000fc800078e0210 */
[----:B0-----:R-:W-:Y:S01]  /*30920*/  IMAD.WIDE R18, R0, 0x2, R2 ;  /* 0x0000000200127825 */ /* 0x001fe200078e0202 */
[----:B--2---:R-:W-:Y:S04]  /*30930*/  @P2 STG.E.U16 [R24.64], R29 ;  /* 0x0000001d18002986 */ /* 0x004fe8000c101504 */
[----:B-1----:R0:W-:Y:S02]  /*30940*/  @P4 STG.E.U16 [R18.64], R8 ;  /* 0x0000000812004986 */ /* 0x0021e4000c101504 */
[----:B0-----:R-:W-:Y:S02]  /*30950*/  PRMT R8, R29, 0x7632, R8 ;  /* 0x000076321d087816 */ /* 0x001fe40000000008 */
[----:B------:R-:W2:Y:S01]  /*30960*/  LDL.LU R29, [R1+0x2f0] ;  /* 0x0002f000011d7983 */ /* 0x000ea20000300800 */
[----:B------:R-:W-:-:S02]  /*30970*/  LOP3.LUT R21, R21, 0x60, RZ, 0x3c, !PT ;  /* 0x0000006015157812 */ /* 0x000fc400078e3cff */
[C---:B------:R-:W-:Y:S02]  /*30980*/  ISETP.LT.AND P5, PT, R7.reuse, c[0x0][0x178], !P6 ;  /* 0x00005e0007007a0c */ /* 0x040fe400077a1270 */
[----:B------:R-:W-:Y:S02]  /*30990*/  ISETP.LT.AND P6, PT, R6, c[0x0][0x178], !P6 ;  /* 0x00005e0006007a0c */ /* 0x000fe400077c1270 */
[----:B------:R-:W0:Y:S01]  /*309a0*/  LDS.128 R20, [R21+0x800] ;  /* 0x0008000015147984 */ /* 0x000e220000000c00 */
[----:B------:R-:W-:Y:S02]  /*309b0*/  IADD3 R4, R28, 0xce, RZ ;  /* 0x000000ce1c047810 */ /* 0x000fe40007ffe0ff */
[----:B------:R-:W-:Y:S02]  /*309c0*/  IADD3 R0, R0, c[0x0][0x198], RZ ;  /* 0x0000660000007a10 */ /* 0x000fe40007ffe0ff */
[----:B------:R-:W-:Y:S02]  /*309d0*/  ISETP.GE.AND P0, PT, R4, c[0x0][0x17c], PT ;  /* 0x00005f0004007a0c */ /* 0x000fe40003f06270 */
[----:B------:R-:W-:Y:S01]  /*309e0*/  IADD3 R4, R28, 0xcf, RZ ;  /* 0x000000cf1c047810 */ /* 0x000fe20007ffe0ff */
[----:B------:R-:W-:Y:S01]  /*309f0*/  IMAD.WIDE R24, R0, 0x2, R16 ;  /* 0x0000000200187825 */ /* 0x000fe200078e0210 */
[----:B------:R-:W-:-:S02]  /*30a00*/  ISETP.LT.AND P4, PT, R7, c[0x0][0x178], !P1 ;  /* 0x00005e0007007a0c */ /* 0x000fc40004f81270 */
[----:B------:R-:W-:Y:S01]  /*30a10*/  PRMT R26, R8, 0x7632, R26 ;  /* 0x00007632081a7816 */ /* 0x000fe2000000001a */
[----:B------:R-:W-:Y:S01]  /*30a20*/  IMAD.WIDE R18, R0, 0x2, R2 ;  /* 0x0000000200127825 */ /* 0x000fe200078e0202 */
[----:B------:R-:W-:Y:S01]  /*30a30*/  ISETP.GE.AND P2, PT, R4, c[0x0][0x17c], PT ;  /* 0x00005f0004007a0c */ /* 0x000fe20003f46270 */
[----:B------:R1:W-:Y:S01]  /*30a40*/  @P5 STG.E.U16 [R24.64], R8 ;  /* 0x0000000818005986 */ /* 0x0003e2000c101504 */
[----:B------:R-:W-:Y:S02]  /*30a50*/  IADD3 R4, R0, c[0x0][0x198], RZ ;  /* 0x0000660000047a10 */ /* 0x000fe40007ffe0ff */
[----:B------:R-:W-:Y:S01]  /*30a60*/  ISETP.LT.AND P1, PT, R6, c[0x0][0x178], !P1 ;  /* 0x00005e0006007a0c */ /* 0x000fe20004f21270 */
[----:B------:R4:W-:Y:S01]  /*30a70*/  @P6 STG.E.U16 [R18.64], R26 ;  /* 0x0000001a12006986 */ /* 0x0009e2000c101504 */
[----:B------:R-:W-:Y:S02]  /*30a80*/  IADD3 R0, R28, 0xd0, RZ ;  /* 0x000000d01c007810 */ /* 0x000fe40007ffe0ff */
[----:B------:R-:W-:-:S02]  /*30a90*/  ISETP.LT.AND P6, PT, R7, c[0x0][0x178], !P3 ;  /* 0x00005e0007007a0c */ /* 0x000fc40005fc1270 */
[----:B------:R-:W-:Y:S02]  /*30aa0*/  ISETP.GE.AND P5, PT, R0, c[0x0][0x17c], PT ;  /* 0x00005f0000007a0c */ /* 0x000fe40003fa6270 */
[C---:B------:R-:W-:Y:S01]  /*30ab0*/  IADD3 R0, R4.reuse, c[0x0][0x198], RZ ;  /* 0x0000660004007a10 */ /* 0x040fe20007ffe0ff */
[----:B-1----:R-:W-:-:S04]  /*30ac0*/  IMAD.WIDE R24, R4, 0x2, R2 ;  /* 0x0000000204187825 */ /* 0x002fc800078e0202 */
[----:B----4-:R-:W-:Y:S01]  /*30ad0*/  IMAD.WIDE R18, R4, 0x2, R16 ;  /* 0x0000000204127825 */ /* 0x010fe200078e0210 */
[----:B------:R-:W-:Y:S02]  /*30ae0*/  ISETP.LT.AND P3, PT, R6, c[0x0][0x178], !P3 ;  /* 0x00005e0006007a0c */ /* 0x000fe40005f61270 */
[----:B------:R-:W-:Y:S02]  /*30af0*/  IADD3 R8, R28, 0xd1, RZ ;  /* 0x000000d11c087810 */ /* 0x000fe40007ffe0ff */
[----:B---3--:R1:W-:Y:S01]  /*30b00*/  @P4 STG.E.U16 [R18.64], R27 ;  /* 0x0000001b12004986 */ /* 0x0083e2000c101504 */
[----:B------:R-:W-:-:S03]  /*30b10*/  PRMT R4, R27, 0x7632, R4 ;  /* 0x000076321b047816 */ /* 0x000fc60000000004 */
[----:B------:R3:W-:Y:S01]  /*30b20*/  @P1 STG.E.U16 [R24.64], R12 ;  /* 0x0000000c18001986 */ /* 0x0007e2000c101504 */
[----:B------:R-:W-:Y:S02]  /*30b30*/  ISETP.LT.AND P1, PT, R7, c[0x0][0x178], !P0 ;  /* 0x00005e0007007a0c */ /* 0x000fe40004721270 */
[----:B------:R-:W-:Y:S01]  /*30b40*/  ISETP.LT.AND P0, PT, R6, c[0x0][0x178], !P0 ;  /* 0x00005e0006007a0c */ /* 0x000fe20004701270 */
[----:B-1----:R-:W-:-:S05]  /*30b50*/  IMAD.WIDE R18, R0, 0x2, R16 ;  /* 0x0000000200127825 */ /* 0x002fca00078e0210 */
[----:B------:R1:W-:Y:S01]  /*30b60*/  @P6 STG.E.U16 [R18.64], R4 ;  /* 0x0000000412006986 */ /* 0x0003e2000c101504 */
[----:B---3--:R-:W-:Y:S01]  /*30b70*/  PRMT R12, R12, 0x7632, R12 ;  /* 0x000076320c0c7816 */ /* 0x008fe2000000000c */
[C---:B------:R-:W-:Y:S01]  /*30b80*/  IMAD.WIDE R26, R0.reuse, 0x2, R2 ;  /* 0x00000002001a7825 */ /* 0x040fe200078e0202 */
[----:B-1----:R-:W-:-:S04]  /*30b90*/  IADD3 R4, R0, c[0x0][0x198], RZ ;  /* 0x0000660000047a10 */ /* 0x002fc80007ffe0ff */
[----:B------:R1:W-:Y:S01]  /*30ba0*/  @P3 STG.E.U16 [R26.64], R12 ;  /* 0x0000000c1a003986 */ /* 0x0003e2000c101504 */
[----:B------:R-:W-:-:S04]  /*30bb0*/  IMAD.WIDE R24, R4, 0x2, R16 ;  /* 0x0000000204187825 */ /* 0x000fc800078e0210 */
[C-C-:B------:R-:W-:Y:S01]  /*30bc0*/  IMAD.WIDE R18, R4.reuse, 0x2, R2.reuse ;  /* 0x0000000204127825 */ /* 0x140fe200078e0202 */
[----:B------:R-:W-:Y:S02]  /*30bd0*/  IADD3 R4, R4, c[0x0][0x198], RZ ;  /* 0x0000660004047a10 */ /* 0x000fe40007ffe0ff */
[----:B------:R-:W-:Y:S02]  /*30be0*/  ISETP.GE.AND P4, PT, R8, c[0x0][0x17c], PT ;  /* 0x00005f0008007a0c */ /* 0x000fe40003f86270 */
[C---:B------:R-:W-:Y:S02]  /*30bf0*/  IADD3 R8, R28.reuse, 0xd2, RZ ;  /* 0x000000d21c087810 */ /* 0x040fe40007ffe0ff */
[----:B------:R-:W-:Y:S01]  /*30c00*/  IADD3 R0, R28, 0xd3, RZ ;  /* 0x000000d31c007810 */ /* 0x000fe20007ffe0ff */
[----:B-1----:R-:W-:Y:S01]  /*30c10*/  IMAD.WIDE R26, R4, 0x2, R2 ;  /* 0x00000002041a7825 */ /* 0x002fe200078e0202 */
[----:B------:R-:W-:Y:S02]  /*30c20*/  ISETP.GE.AND P6, PT, R8, c[0x0][0x17c], PT ;  /* 0x00005f0008007a0c */ /* 0x000fe40003fc6270 */
[----:B------:R-:W-:Y:S01]  /*30c30*/  ISETP.GE.AND P3, PT, R0, c[0x0][0x17c], PT ;  /* 0x00005f0000007a0c */ /* 0x000fe20003f66270 */
[----:B------:R-:W3:Y:S01]  /*30c40*/  LDL R8, [R1+0x128] ;  /* 0x0001280001087983 */ /* 0x000ee20000100800 */
[----:B------:R-:W-:-:S03]  /*30c50*/  IADD3 R0, R4, c[0x0][0x198], RZ ;  /* 0x0000660004007a10 */ /* 0x000fc60007ffe0ff */
[----:B--2---:R1:W-:Y:S04]  /*30c60*/  @P1 STG.E.U16 [R24.64], R29 ;  /* 0x0000001d18001986 */ /* 0x0043e8000c101504 */
[----:B0-----:R-:W-:Y:S01]  /*30c70*/  @P0 STG.E.U16 [R18.64], R20 ;  /* 0x0000001412000986 */ /* 0x001fe2000c101504 */
[----:B------:R-:W-:Y:S02]  /*30c80*/  ISETP.LT.AND P0, PT, R7, c[0x0][0x178], !P2 ;  /* 0x00005e0007007a0c */ /* 0x000fe40005701270 */
[----:B------:R-:W-:Y:S01]  /*30c90*/  PRMT R12, R29, 0x7632, R12 ;  /* 0x000076321d0c7816 */ /* 0x000fe2000000000c */
[----:B-1----:R-:W-:Y:S02]  /*30ca0*/  IMAD.WIDE R28, R4, 0x2, R16 ;  /* 0x00000002041c7825 */ /* 0x002fe400078e0210 */
[----:B------:R-:W2:Y:S08]  /*30cb0*/  LDL.LU R4, [R1+0x24] ;  /* 0x0000240001047983 */ /* 0x000eb00000300800 */
[----:B------:R0:W-:Y:S04]  /*30cc0*/  @P0 STG.E.U16 [R28.64], R12 ;  /* 0x0000000c1c000986 */ /* 0x0001e8000c101504 */
[----:B0-----:R-:W4:Y:S01]  /*30cd0*/  LDL.LU R28, [R1+0x2e4] ;  /* 0x0002e400011c7983 */ /* 0x001f220000300800 */
[----:B------:R-:W-:-:S02]  /*30ce0*/  ISETP.LT.AND P2, PT, R6, c[0x0][0x178], !P2 ;  /* 0x00005e0006007a0c */ /* 0x000fc40005741270 */
[----:B------:R-:W-:Y:S01]  /*30cf0*/  ISETP.LT.AND P1, PT, R7, c[0x0][0x178], !P5 ;  /* 0x00005e0007007a0c */ /* 0x000fe20006f21270 */
[----:B------:R-:W-:Y:S01]  /*30d00*/  IMAD.WIDE R24, R0, 0x2, R16 ;  /* 0x0000000200187825 */ /* 0x000fe200078e0210 */
[----:B------:R-:W-:Y:S01]  /*30d10*/  PRMT R20, R20, 0x7632, R20 ;  /* 0x0000763214147816 */ /* 0x000fe20000000014 */
[----:B------:R-:W3:Y:S01]  /*30d20*/  LDL.LU R29, [R1+0x128] ;  /* 0x00012800011d7983 */ /* 0x000ee20000300800 */
[----:B------:R-:W-:-:S07]  /*30d30*/  ISETP.LT.AND P5, PT, R6, c[0x0][0x178], !P5 ;  /* 0x00005e0006007a0c */ /* 0x000fce0006fa1270 */
[----:B------:R0:W-:Y:S01]  /*30d40*/  @P2 STG.E.U16 [R26.64], R20 ;  /* 0x000000141a002986 */ /* 0x0001e2000c101504 */
[----:B------:R-:W-:Y:S01]  /*30d50*/  IMAD.WIDE R18, R0, 0x2, R2 ;  /* 0x0000000200127825 */ /* 0x000fe200078e0202 */
[C---:B------:R-:W-:Y:S02]  /*30d60*/  ISETP.LT.AND P2, PT, R7.reuse, c[0x0][0x178], !P6 ;  /* 0x00005e0007007a0c */ /* 0x040fe40007741270 */
[----:B--2---:R-:W-:Y:S01]  /*30d70*/  PRMT R12, R4, 0x7632, R12 ;  /* 0x00007632040c7816 */ /* 0x004fe2000000000c */
[----:B----4-:R1:W-:Y:S01]  /*30d80*/  @P1 STG.E.U16 [R24.64], R28 ;  /* 0x0000001c18001986 */ /* 0x0103e2000c101504 */
[----:B------:R-:W-:Y:S02]  /*30d90*/  ISETP.LT.AND P1, PT, R7, c[0x0][0x178], !P4 ;  /* 0x00005e0007007a0c */ /* 0x000fe40006721270 */
[----:B------:R-:W-:Y:S02]  /*30da0*/  ISETP.LT.AND P4, PT, R6, c[0x0][0x178], !P4 ;  /* 0x00005e0006007a0c */ /* 0x000fe40006781270 */
[----:B0-----:R-:W-:-:S02]  /*30db0*/  PRMT R20, R28, 0x7632, R20 ;  /* 0x000076321c147816 */ /* 0x001fc40000000014 */
[----:B-1----:R-:W-:Y:S01]  /*30dc0*/  IADD3 R24, R0, c[0x0][0x198], RZ ;  /* 0x0000660000187a10 */ /* 0x002fe20007ffe0ff */
[----:B------:R-:W-:Y:S03]  /*30dd0*/  @P5 STG.E.U16 [R18.64], R4 ;  /* 0x0000000412005986 */ /* 0x000fe6000c101504 */
[C---:B------:R-:W-:Y:S01]  /*30de0*/  IADD3 R0, R24.reuse, c[0x0][0x198], RZ ;  /* 0x0000660018007a10 */ /* 0x040fe20007ffe0ff */
[C---:B------:R-:W-:Y:S01]  /*30df0*/  IMAD.WIDE R26, R24.reuse, 0x2, R16 ;  /* 0x00000002181a7825 */ /* 0x040fe200078e0210 */
[----:B------:R-:W2:Y:S03]  /*30e00*/  LDL R7, [R1+0x314] ;  /* 0x0003140001077983 */ /* 0x000ea60000100800 */
[----:B------:R-:W-:Y:S01]  /*30e10*/  IMAD.WIDE R24, R24, 0x2, R2 ;  /* 0x0000000218187825 */ /* 0x000fe200078e0202 */
[----:B------:R-:W4:Y:S04]  /*30e20*/  LDL.LU R28, [R1+0x14] ;  /* 0x00001400011c7983 */ /* 0x000f280000300800 */
[----:B------:R0:W-:Y:S04]  /*30e30*/  @P1 STG.E.U16 [R26.64], R20 ;  /* 0x000000141a001986 */ /* 0x0001e8000c101504 */
[----:B------:R1:W-:Y:S04]  /*30e40*/  @P4 STG.E.U16 [R24.64], R12 ;  /* 0x0000000c18004986 */ /* 0x0003e8000c101504 */
[----:B0-----:R-:W2:Y:S04]  /*30e50*/  LDL.LU R27, [R1+0x34] ;  /* 0x00003400011b7983 */ /* 0x001ea80000300800 */
[----:B------:R-:W2:Y:S04]  /*30e60*/  LDL R26, [R1+0x12c] ;  /* 0x00012c00011a7983 */ /* 0x000ea80000100800 */
[----:B-1----:R-:W4:Y:S01]  /*30e70*/  LDL.LU R25, [R1+0x304] ;  /* 0x0003040001197983 */ /* 0x002f220000300800 */
[----:B------:R-:W-:Y:S01]  /*30e80*/  ISETP.LT.AND P6, PT, R6, c[0x0][0x178], !P6 ;  /* 0x00005e0006007a0c */ /* 0x000fe200077c1270 */
[----:B------:R-:W-:Y:S01]  /*30e90*/  IMAD.WIDE R18, R0, 0x2, R16 ;  /* 0x0000000200127825 */ /* 0x000fe200078e0210 */
[----:B---3--:R-:W-:-:S04]  /*30ea0*/  IADD3 R8, R8, 0xd4, RZ ;  /* 0x000000d408087810 */ /* 0x008fc80007ffe0ff */
[----:B------:R-:W-:Y:S02]  /*30eb0*/  ISETP.GE.AND P0, PT, R8, c[0x0][0x17c], PT ;  /* 0x00005f0008007a0c */ /* 0x000fe40003f06270 */
[C---:B------:R-:W-:Y:S02]  /*30ec0*/  IADD3 R8, R29.reuse, 0xd6, RZ ;  /* 0x000000d61d087810 */ /* 0x040fe40007ffe0ff */
[----:B------:R-:W-:Y:S02]  /*30ed0*/  IADD3 R4, R29, 0xd5, RZ ;  /* 0x000000d51d047810 */ /* 0x000fe40007ffe0ff */
[----:B------:R-:W-:Y:S02]  /*30ee0*/  ISETP.GE.AND P1, PT, R8, c[0x0][0x17c], PT ;  /* 0x00005f0008007a0c */ /* 0x000fe40003f26270 */
[----:B------:R-:W-:Y:S02]  /*30ef0*/  ISETP.GE.AND P5, PT, R4, c[0x0][0x17c], PT ;  /* 0x00005f0004007a0c */ /* 0x000fe40003fa6270 */
[----:B--2---:R-:W-:Y:S01]  /*30f00*/  ISETP.LT.AND P4, PT, R26, c[0x0][0x178], !P3 ;  /* 0x00005e001a007a0c */ /* 0x004fe20005f81270 */
[----:B----4-:R0:W-:Y:S01]  /*30f10*/  @P2 STG.E.U16 [R18.64], R25 ;  /* 0x0000001912002986 */ /* 0x0101e2000c101504 */
[----:B------:R-:W-:-:S02]  /*30f20*/  ISETP.LT.AND P3, PT, R6, c[0x0][0x178], !P3 ;  /* 0x00005e0006007a0c */ /* 0x000fc40005f61270 */
[----:B------:R-:W-:Y:S01]  /*30f30*/  PRMT R12, R25, 0x7632, R12 ;  /* 0x00007632190c7816 */ /* 0x000fe2000000000c */
[C---:B0-----:R-:W-:Y:S01]  /*30f40*/  IMAD.WIDE R18, R0.reuse, 0x2, R2 ;  /* 0x0000000200127825 */ /* 0x041fe200078e0202 */
[----:B------:R-:W-:-:S04]  /*30f50*/  IADD3 R0, R0, c[0x0][0x198], RZ ;  /* 0x0000660000007a10 */ /* 0x000fc80007ffe0ff */
[----:B------:R0:W-:Y:S01]  /*30f60*/  @P6 STG.E.U16 [R18.64], R27 ;  /* 0x0000001b12006986 */ /* 0x0001e2000c101504 */
[----:B------:R-:W-:Y:S01]  /*30f70*/  ISETP.LT.AND P6, PT, R26, c[0x0][0x178], !P0 ;  /* 0x00005e001a007a0c */ /* 0x000fe200047c1270 */
[----:B------:R-:W-:Y:S01]  /*30f80*/  IMAD.WIDE R24, R0, 0x2, R16 ;  /* 0x0000000200187825 */ /* 0x000fe200078e0210 */
[----:B------:R-:W-:-:S04]  /*30f90*/  PRMT R8, R27, 0x7632, R8 ;  /* 0x000076321b087816 */ /* 0x000fc80000000008 */
[----:B------:R1:W-:Y:S01]  /*30fa0*/  @P4 STG.E.U16 [R24.64], R12 ;  /* 0x0000000c18004986 */ /* 0x0003e2000c101504 */
[C---:B0-----:R-:W-:Y:S01]  /*30fb0*/  IMAD.WIDE R18, R0.reuse, 0x2, R2 ;  /* 0x0000000200127825 */ /* 0x041fe200078e0202 */
[----:B------:R-:W-:Y:S02]  /*30fc0*/  IADD3 R0, R0, c[0x0][0x198], RZ ;  /* 0x0000660000007a10 */ /* 0x000fe40007ffe0ff */
[----:B------:R-:W2:Y:S01]  /*30fd0*/  LDL.LU R27, [R1+0x4] ;  /* 0x00000400011b7983 */ /* 0x000ea20000300800 */
[----:B------:R-:W-:Y:S02]  /*30fe0*/  ISETP.LT.AND P0, PT, R6, c[0x0][0x178], !P0 ;  /* 0x00005e0006007a0c */ /* 0x000fe40004701270 */
[----:B-1----:R-:W-:Y:S01]  /*30ff0*/  IMAD.WIDE R24, R0, 0x2, R16 ;  /* 0x0000000200187825 */ /* 0x002fe200078e0210 */
[----:B------:R-:W-:Y:S01]  /*31000*/  @P3 STG.E.U16 [R18.64], R8 ;  /* 0x0000000812003986 */ /* 0x000fe2000c101504 */
[----:B------:R-:W-:Y:S02]  /*31010*/  ISETP.LT.AND P3, PT, R26, c[0x0][0x178], !P5 ;  /* 0x00005e001a007a0c */ /* 0x000fe40006f61270 */
[----:B------:R-:W-:Y:S01]  /*31020*/  ISETP.LT.AND P5, PT, R6, c[0x0][0x178], !P5 ;  /* 0x00005e0006007a0c */ /* 0x000fe20006fa1270 */
[----:B------:R0:W-:Y:S04]  /*31030*/  @P6 STG.E.U16 [R24.64], R7 ;  /* 0x0000000718006986 */ /* 0x0001e8000c101504 */
[----:B------:R-:W3:Y:S04]  /*31040*/  LDL.LU R6, [R1+0x109c] ;  /* 0x00109c0001067983 */ /* 0x000ee80000300800 */
[----:B0-----:R-:W4:Y:S04]  /*31050*/  LDL.LU R7, [R1+0x1098] ;  /* 0x0010980001077983 */ /* 0x001f280000300800 */
[----:B------:R-:W2:Y:S01]  /*31060*/  LDL.LU R25, [R1+0x314] ;  /* 0x0003140001197983 */ /* 0x000ea20000300800 */
[----:B------:R-:W-:-:S04]  /*31070*/  IADD3 R4, R29, 0xd7, RZ ;  /* 0x000000d71d047810 */ /* 0x000fc80007ffe0ff */
[----:B------:R-:W-:Y:S02]  /*31080*/  ISETP.GE.AND P2, PT, R4, c[0x0][0x17c], PT ;  /* 0x00005f0004007a0c */ /* 0x000fe40003f46270 */
[C---:B------:R-:W-:Y:S01]  /*31090*/  IADD3 R4, R29.reuse, 0xd8, RZ ;  /* 0x000000d81d047810 */ /* 0x040fe20007ffe0ff */
[C---:B------:R-:W-:Y:S01]  /*310a0*/  IMAD.WIDE R18, R0.reuse, 0x2, R2 ;  /* 0x0000000200127825 */ /* 0x040fe200078e0202 */
[----:B------:R-:W-:Y:S02]  /*310b0*/  IADD3 R0, R0, c[0x0][0x198], RZ ;  /* 0x0000660000007a10 */ /* 0x000fe40007ffe0ff */
[----:B------:R-:W-:Y:S02]  /*310c0*/  ISETP.GE.AND P4, PT, R4, c[0x0][0x17c], PT ;  /* 0x00005f0004007a0c */ /* 0x000fe40003f86270 */
[----:B------:R-:W-:-:S04]  /*310d0*/  IADD3 R4, R29, 0xd9, RZ ;  /* 0x000000d91d047810 */ /* 0x000fc80007ffe0ff */
[----:B------:R-:W-:Y:S01]  /*310e0*/  ISETP.GE.AND P6, PT, R4, c[0x0][0x17c], PT ;  /* 0x00005f0004007a0c */ /* 0x000fe20003fc6270 */
[----:B------:R0:W-:Y:S01]  /*310f0*/  @P0 STG.E.U16 [R18.64], R28 ;  /* 0x0000001c12000986 */ /* 0x0001e2000c101504 */
[----:B------:R-:W-:-:S03]  /*31100*/  PRMT R8, R28, 0x7632, R8 ;  /* 0x000076321c087816 */ /* 0x000fc60000000008 */
[----:B0-----:R-:W3:Y:S01]  /*31110*/  LDL.LU R28, [R1+0x354] ;  /* 0x00035400011c7983 */ /* 0x001ee20000300800 */
[----:B--2---:R-:W-:Y:S01]  /*31120*/  PRMT R4, R25, 0x7632, R4 ;  /* 0x0000763219047816 */ /* 0x004fe20000000004 */
[----:B------:R-:W-:-:S05]  /*31130*/  IMAD.WIDE R24, R0, 0x2, R16 ;  /* 0x0000000200187825 */ /* 0x000fca00078e0210 */
[----:B------:R0:W-:Y:S04]  /*31140*/  @P3 STG.E.U16 [R24.64], R4 ;  /* 0x0000000418003986 */ /* 0x0001e8000c101504 */
[----:B0-----:R-:W2:Y:S01]  /*31150*/  LDL.LU R25, [R1+0x324] ;  /* 0x0003240001197983 */ /* 0x001ea20000300800 */
[----:B------:R-:W-:-:S03]  /*31160*/  IMAD.WIDE R18, R0, 0x2, R2 ;  /* 0x0000000200127825 */ /* 0x000fc600078e0202 */
[----:B------:R-:W3:Y:S01]  /*31170*/  LDL R24, [R1+0x8e0] ;  /* 0x0008e00001187983 */ /* 0x000ee20000100800 */
[----:B------:R-:W-:-:S03]  /*31180*/  ISETP.LT.AND P0, PT, R26, c[0x0][0x178], !P1 ;  /* 0x00005e001a007a0c */ /* 0x000fc60004f01270 */
[----:B------:R0:W-:Y:S01]  /*31190*/  @P5 STG.E.U16 [R18.64], R8 ;  /* 0x0000000812005986 */ /* 0x0001e2000c101504 */
[----:B------:R-:W-:Y:S02]  /*311a0*/  IADD3 R0, R0, c[0x0][0x198], RZ ;  /* 0x0000660000007a10 */ /* 0x000fe40007ffe0ff */
[C---:B------:R-:W-:Y:S01]  /*311b0*/  IADD3 R4, R29.reuse, 0xda, RZ ;  /* 0x000000da1d047810 */ /* 0x040fe20007ffe0ff */
[----:B0-----:R-:W4:Y:S02]  /*311c0*/  LDL R8, [R1+0x8e0] ;  /* 0x0008e00001087983 */ /* 0x001f240000100800 */
[----:B------:R-:W-:Y:S01]  /*311d0*/  IMAD.WIDE R18, R0, 0x2, R16 ;  /* 0x0000000200127825 */ /* 0x000fe200078e0210 */
[----:B------:R-:W-:Y:S02]  /*311e0*/  ISETP.GE.AND P3, PT, R4, c[0x0][0x17c], PT ;  /* 0x00005f0004007a0c */ /* 0x000fe40003f66270 */
[----:B------:R-:W-:Y:S02]  /*311f0*/  IADD3 R4, R29, 0xdb, RZ ;  /* 0x000000db1d047810 */ /* 0x000fe40007ffe0ff */
[----:B--2---:R0:W-:Y:S02]  /*31200*/  @P0 STG.E.U16 [R18.64], R25 ;  /* 0x0000001912000986 */ /* 0x0041e4000c101504 */
[----:B------:R-:W-:-:S02]  /*31210*/  ISETP.GE.AND P0, PT, R4, c[0x0][0x17c], PT ;  /* 0x00005f0004007a0c */ /* 0x000fc40003f06270 */
[----:B------:R-:W2:Y:S01]  /*31220*/  LDL R4, [R1+0x12c] ;  /* 0x00012c0001047983 */ /* 0x000ea20000100800 */
[----:B---3--:R-:W-:Y:S02]  /*31230*/  ISETP.LT.AND P1, PT, R24, c[0x0][0x178], !P1 ;  /* 0x00005e0018007a0c */ /* 0x008fe40004f21270 */
[----:B------:R-:W-:Y:S02]  /*31240*/  ISETP.LT.AND P5, PT, R26, c[0x0][0x178], !P2 ;  /* 0x00005e001a007a0c */ /* 0x000fe400057a1270 */
[C---:B------:R-:W-:Y:S01]  /*31250*/  IADD3 R26, R0.reuse, c[0x0][0x198], RZ ;  /* 0x00006600001a7a10 */ /* 0x040fe20007ffe0ff */
[----:B0-----:R-:W-:Y:S02]  /*31260*/  IMAD.MOV.U32 R19, RZ, RZ, R25 ;  /* 0x000000ffff137224 */ /* 0x001fe400078e0019 */
[----:B------:R-:W-:-:S03]  /*31270*/  IMAD.WIDE R24, R0, 0x2, R2 ;  /* 0x0000000200187825 */ /* 0x000fc600078e0202 */
[----:B------:R-:W-:Y:S01]  /*31280*/  PRMT R0, R19, 0x7632, R0 ;  /* 0x0000763213007816 */ /* 0x000fe20000000000 */
[----:B------:R-:W-:Y:S01]  /*31290*/  IMAD.WIDE R18, R26, 0x2, R16 ;  /* 0x000000021a127825 */ /* 0x000fe200078e0210 */
[----:B----4-:R-:W-:Y:S01]  /*312a0*/  ISETP.LT.AND P2, PT, R8, c[0x0][0x178], !P2 ;  /* 0x00005e0008007a0c */ /* 0x010fe20005741270 */
[----:B------:R-:W-:Y:S01]  /*312b0*/  @P1 STG.E.U16 [R24.64], R27 ;  /* 0x0000001b18001986 */ /* 0x000fe2000c101504 */
[----:B------:R-:W-:-:S03]  /*312c0*/  PRMT R12, R27, 0x7632, R12 ;  /* 0x000076321b0c7816 */ /* 0x000fc6000000000c */
[----:B------:R0:W-:Y:S02]  /*312d0*/  @P5 STG.E.U16 [R18.64], R0 ;  /* 0x0000000012005986 */ /* 0x0001e4000c101504 */
[C---:B0-----:R-:W-:Y:S01]  /*312e0*/  IADD3 R0, R26.reuse, c[0x0][0x198], RZ ;  /* 0x000066001a007a10 */ /* 0x041fe20007ffe0ff */
[----:B------:R-:W-:-:S05]  /*312f0*/  IMAD.WIDE R26, R26, 0x2, R2 ;  /* 0x000000021a1a7825 */ /* 0x000fca00078e0202 */
[----:B------:R0:W-:Y:S04]  /*31300*/  @P2 STG.E.U16 [R26.64], R12 ;  /* 0x0000000c1a002986 */ /* 0x0001e8000c101504 */
[----:B0-----:R-:W3:Y:S01]  /*31310*/  LDL R27, [R1+0x12c] ;  /* 0x00012c00011b7983 */ /* 0x001ee20000100800 */
[----:B--2---:R-:W-:Y:S02]  /*31320*/  ISETP.LT.AND P1, PT, R4, c[0x0][0x178], !P4 ;  /* 0x00005e0004007a0c */ /* 0x004fe40006721270 */
[----:B------:R-:W-:Y:S02]  /*31330*/  ISETP.LT.AND P4, PT, R8, c[0x0][0x178], !P4 ;  /* 0x00005e0008007a0c */ /* 0x000fe40006781270 */
[----:B------:R-:W-:-:S04]  /*31340*/  IADD3 R8, R29, 0xdc, RZ ;  /* 0x000000dc1d087810 */ /* 0x000fc80007ffe0ff */
[----:B------:R-:W-:Y:S02]  /*31350*/  ISETP.GE.AND P5, PT, R8, c[0x0][0x17c], PT ;  /* 0x00005f0008007a0c */ /* 0x000fe40003fa6270 */
[----:B------:R-:W2:Y:S01]  /*31360*/  LDL R8, [R1+0x8e0] ;  /* 0x0008e00001087983 */ /* 0x000ea20000100800 */
[----:B------:R-:W-:-:S05]  /*31370*/  IMAD.WIDE R24, R0, 0x2, R16 ;  /* 0x0000000200187825 */ /* 0x000fca00078e0210 */
[----:B------:R0:W-:Y:S01]  /*31380*/  @P1 STG.E.U16 [R24.64], R28 ;  /* 0x0000001c18001986 */ /* 0x0001e2000c101504 */
[----:B------:R-:W-:Y:S01]  /*31390*/  IMAD.WIDE R18, R0, 0x2, R2 ;  /* 0x0000000200127825 */ /* 0x000fe200078e0202 */
[----:B------:R-:W-:-:S04]  /*313a0*/  PRMT R20, R28, 0x7632, R20 ;  /* 0x000076321c147816 */ /* 0x000fc80000000014 */
[----:B------:R-:W-:Y:S01]  /*313b0*/  @P4 STG.E.U16 [R18.64], R5 ;  /* 0x0000000512004986 */ /* 0x000fe2000c101504 */
[----:B0-----:R-:W-:-:S03]  /*313c0*/  IADD3 R24, R0, c[0x0][0x198], RZ ;  /* 0x0000660000187a10 */ /* 0x001fc60007ffe0ff */
[----:B------:R-:W4:Y:S01]  /*313d0*/  LDL.LU R28, [R1+0x334] ;  /* 0x00033400011c7983 */ /* 0x000f220000300800 */
[C---:B---3--:R-:W-:Y:S02]  /*313e0*/  ISETP.LT.AND P1, PT, R27.reuse, c[0x0][0x178], !P6 ;  /* 0x00005e001b007a0c */ /* 0x048fe40007721270 */
[----:B------:R-:W-:Y:S01]  /*313f0*/  ISETP.LT.AND P4, PT, R27, c[0x0][0x178], !P3 ;  /* 0x00005e001b007a0c */ /* 0x000fe20005f81270 */
[----:B------:R-:W-:-:S10]  /*31400*/  IMAD.WIDE R26, R24, 0x2, R16 ;  /* 0x00000002181a7825 */ /* 0x000fd400078e0210 */
[----:B------:R0:W-:Y:S04]  /*31410*/  @P1 STG.E.U16 [R26.64], R20 ;  /* 0x000000141a001986 */ /* 0x0001e8000c101504 */
[----:B0-----:R-:W3:Y:S04]  /*31420*/  LDL.LU R26, [R1+0x12c] ;  /* 0x00012c00011a7983 */ /* 0x001ee80000300800 */
[----:B------:R-:W4:Y:S01]  /*31430*/  LDL.LU R27, [R1+0x8e0] ;  /* 0x0008e000011b7983 */ /* 0x000f220000300800 */
[C---:B--2---:R-:W-:Y:S02]  /*31440*/  ISETP.LT.AND P6, PT, R8.reuse, c[0x0][0x178], !P6 ;  /* 0x00005e0008007a0c */ /* 0x044fe400077c1270 */
[----:B------:R-:W-:-:S02]  /*31450*/  ISETP.LT.AND P3, PT, R8, c[0x0][0x178], !P3 ;  /* 0x00005e0008007a0c */ /* 0x000fc40005f61270 */
[----:B------:R-:W-:-:S04]  /*31460*/  IADD3 R8, R29, 0xde, RZ ;  /* 0x000000de1d087810 */ /* 0x000fc80007ffe0ff */
[----:B------:R-:W-:Y:S02]  /*31470*/  ISETP.GE.AND P1, PT, R8, c[0x0][0x17c], PT ;  /* 0x00005f0008007a0c */ /* 0x000fe40003f26270 */
[----:B------:R-:W2:Y:S01]  /*31480*/  LDL.LU R8, [R1+0x344] ;  /* 0x0003440001087983 */ /* 0x000ea20000300800 */
[----:B------:R-:W-:Y:S02]  /*31490*/  IADD3 R4, R29, 0xdd, RZ ;  /* 0x000000dd1d047810 */ /* 0x000fe40007ffe0ff */
[C---:B------:R-:W-:Y:S01]  /*314a0*/  IADD3 R0, R24.reuse, c[0x0][0x198], RZ ;  /* 0x0000660018007a10 */ /* 0x040fe20007ffe0ff */
[----:B------:R-:W-:Y:S01]  /*314b0*/  IMAD.WIDE R24, R24, 0x2, R2 ;  /* 0x0000000218187825 */ /* 0x000fe200078e0202 */
[----:B------:R-:W-:Y:S02]  /*314c0*/  ISETP.GE.AND P2, PT, R4, c[0x0][0x17c], PT ;  /* 0x00005f0004007a0c */ /* 0x000fe40003f46270 */
[----:B------:R-:W-:Y:S01]  /*314d0*/  PRMT R12, R5, 0x7632, R12 ;  /* 0x00007632050c7816 */ /* 0x000fe2000000000c */
[----:B------:R-:W-:-:S04]  /*314e0*/  IMAD.WIDE R4, R0, 0x2, R16 ;  /* 0x0000000200047825 */ /* 0x000fc800078e0210 */
[----:B------:R0:W-:Y:S01]  /*314f0*/  @P6 STG.E.U16 [R24.64], R12 ;  /* 0x0000000c18006986 */ /* 0x0001e2000c101504 */
[----:B------:R-:W-:Y:S01]  /*31500*/  IMAD.WIDE R18, R0, 0x2, R2 ;  /* 0x0000000200127825 */ /* 0x000fe200078e0202 */
[----:B------:R-:W-:Y:S02]  /*31510*/  PRMT R20, R9, 0x7632, R20 ;  /* 0x0000763209147816 */ /* 0x000fe40000000014 */
[----:B0-----:R-:W4:Y:S01]  /*31520*/  LDL.LU R25, [R1+0x2f4] ;  /* 0x0002f40001197983 */ /* 0x001f220000300800 */
[----:B------:R-:W-:Y:S02]  /*31530*/  IADD3 R12, R29, 0xe0, RZ ;  /* 0x000000e01d0c7810 */ /* 0x000fe40007ffe0ff */
[----:B---3--:R-:W-:Y:S01]  /*31540*/  ISETP.LT.AND P6, PT, R26, c[0x0][0x178], !P5 ;  /* 0x00005e001a007a0c */ /* 0x008fe20006fc1270 */
[----:B--2---:R0:W-:Y:S01]  /*31550*/  @P4 STG.E.U16 [R4.64], R8 ;  /* 0x0000000804004986 */ /* 0x0041e2000c101504 */
[----:B------:R-:W-:Y:S02]  /*31560*/  PRMT R24, R8, 0x7632, R24 ;  /* 0x0000763208187816 */ /* 0x000fe40000000018 */
[----:B------:R-:W-:-:S02]  /*31570*/  ISETP.LT.AND P4, PT, R26, c[0x0][0x178], !P0 ;  /* 0x00005e001a007a0c */ /* 0x000fc40004781270 */
[----:B----4-:R-:W-:Y:S01]  /*31580*/  ISETP.LT.AND P0, PT, R27, c[0x0][0x178], !P0 ;  /* 0x00005e001b007a0c */ /* 0x010fe20004701270 */
[----:B------:R1:W-:Y:S01]  /*31590*/  @P3 STG.E.U16 [R18.64], R9 ;  /* 0x0000000912003986 */ /* 0x0003e2000c101504 */
[----:B0-----:R-:W-:-:S04]  /*315a0*/  IADD3 R8, R0, c[0x0][0x198], RZ ;  /* 0x0000660000087a10 */ /* 0x001fc80007ffe0ff */
[C---:B------:R-:W-:Y:S02]  /*315b0*/  IADD3 R0, R8.reuse, c[0x0][0x198], RZ ;  /* 0x0000660008007a10 */ /* 0x040fe40007ffe0ff */
[----:B-1----:R-:W-:Y:S01]  /*315c0*/  IADD3 R18, R29, 0xdf, RZ ;  /* 0x000000df1d127810 */ /* 0x002fe20007ffe0ff */
[----:B------:R-:W-:-:S03]  /*315d0*/  IMAD.WIDE R4, R8, 0x2, R16 ;  /* 0x0000000208047825 */ /* 0x000fc600078e0210 */
[----:B------:R-:W-:Y:S01]  /*315e0*/  ISETP.GE.AND P3, PT, R18, c[0x0][0x17c], PT ;  /* 0x00005f0012007a0c */ /* 0x000fe20003f66270 */
[----:B------:R-:W-:Y:S01]  /*315f0*/  IMAD.WIDE R8, R8, 0x2, R2 ;  /* 0x0000000208087825 */ /* 0x000fe200078e0202 */
[----:B------:R-:W-:Y:S03]  /*31600*/  @P4 STG.E.U16 [R4.64], R24 ;  /* 0x0000001804004986 */ /* 0x000fe6000c101504 */
[----:B------:R-:W-:Y:S01]  /*31610*/  IMAD.WIDE R18, R0, 0x2, R16 ;  /* 0x0000000200127825 */ /* 0x000fe200078e0210 */
[----:B------:R-:W-:Y:S01]  /*31620*/  ISETP.GE.AND P4, PT, R12, c[0x0][0x17c], PT ;  /* 0x00005f000c007a0c */ /* 0x000fe20003f86270 */
[----:B------:R-:W-:Y:S01]  /*31630*/  @P0 STG.E.U16 [R8.64], R20 ;  /* 0x0000001408000986 */ /* 0x000fe2000c101504 */
[----:B------:R-:W-:-:S03]  /*31640*/  PRMT R12, R28, 0x7632, R12 ;  /* 0x000076321c0c7816 */ /* 0x000fc6000000000c */
[----:B------:R0:W-:Y:S04]  /*31650*/  @P6 STG.E.U16 [R18.64], R28 ;  /* 0x0000001c12006986 */ /* 0x0001e8000c101504 */
[----:B0-----:R-:W2:Y:S04]  /*31660*/  LDL.LU R28, [R1+0x2e8] ;  /* 0x0002e800011c7983 */ /* 0x001ea80000300800 */
[----:B------:R-:W3:Y:S01]  /*31670*/  LDL.LU R20, [R1+0x28] ;  /* 0x0000280001147983 */ /* 0x000ee20000300800 */
[C---:B------:R-:W-:Y:S02]  /*31680*/  ISETP.LT.AND P5, PT, R27.reuse, c[0x0][0x178], !P5 ;  /* 0x00005e001b007a0c */ /* 0x040fe40006fa1270 */
[----:B------:R-:W-:Y:S01]  /*31690*/  ISETP.LT.AND P6, PT, R26, c[0x0][0x178], !P2 ;  /* 0x00005e001a007a0c */ /* 0x000fe200057c1270 */
[----:B------:R-:W-:Y:S01]  /*316a0*/  IMAD.WIDE R4, R0, 0x2, R2 ;  /* 0x0000000200047825 */ /* 0x000fe200078e0202 */
[----:B------:R-:W-:-:S02]  /*316b0*/  ISETP.LT.AND P2, PT, R27, c[0x0][0x178], !P2 ;  /* 0x00005e001b007a0c */ /* 0x000fc40005741270 */
[----:B------:R-:W-:Y:S02]  /*316c0*/  IADD3 R8, R29, 0xe1, RZ ;  /* 0x000000e11d087810 */ /* 0x000fe40007ffe0ff */
[----:B------:R-:W-:Y:S02]  /*316d0*/  IADD3 R0, R0, c[0x0][0x198], RZ ;  /* 0x0000660000007a10 */ /* 0x000fe40007ffe0ff */
[----:B------:R-:W-:-:S03]  /*316e0*/  ISETP.GE.AND P0, PT, R8, c[0x0][0x17c], PT ;  /* 0x00005f0008007a0c */ /* 0x000fc60003f06270 */
[----:B------:R0:W-:Y:S01]  /*316f0*/  @P5 STG.E.U16 [R4.64], R13 ;  /* 0x0000000d04005986 */ /* 0x0001e2000c101504 */
[----:B------:R-:W-:Y:S01]  /*31700*/  IMAD.WIDE R8, R0, 0x2, R16 ;  /* 0x0000000200087825 */ /* 0x000fe200078e0210 */
[----:B------:R-:W-:Y:S02]  /*31710*/  ISETP.LT.AND P5, PT, R26, c[0x0][0x178], !P1 ;  /* 0x00005e001a007a0c */ /* 0x000fe40004fa1270 */
[----:B------:R-:W-:Y:S02]  /*31720*/  ISETP.LT.AND P1, PT, R27, c[0x0][0x178], !P1 ;  /* 0x00005e001b007a0c */ /* 0x000fe40004f21270 */
[----:B------:R1:W-:Y:S01]  /*31730*/  @P6 STG.E.U16 [R8.64], R12 ;  /* 0x0000000c08006986 */ /* 0x0003e2000c101504 */
[----:B0-----:R-:W-:Y:S01]  /*31740*/  PRMT R13, R13, 0x7632, R13 ;  /* 0x000076320d0d7816 */ /* 0x001fe2000000000d */
[C---:B------:R-:W-:Y:S01]  /*31750*/  IMAD.WIDE R4, R0.reuse, 0x2, R2 ;  /* 0x0000000200047825 */ /* 0x040fe200078e0202 */
[----:B------:R-:W-:-:S04]  /*31760*/  IADD3 R0, R0, c[0x0][0x198], RZ ;  /* 0x0000660000007a10 */ /* 0x000fc80007ffe0ff */
[----:B------:R0:W-:Y:S01]  /*31770*/  @P2 STG.E.U16 [R4.64], R13 ;  /* 0x0000000d04002986 */ /* 0x0001e2000c101504 */
[----:B------:R-:W-:Y:S01]  /*31780*/  ISETP.LT.AND P2, PT, R26, c[0x0][0x178], !P3 ;  /* 0x00005e001a007a0c */ /* 0x000fe20005f41270 */
[C---:B-1----:R-:W-:Y:S01]  /*31790*/  IMAD.WIDE R8, R0.reuse, 0x2, R2 ;  /* 0x0000000200087825 */ /* 0x042fe200078e0202 */
[----:B------:R-:W-:Y:S02]  /*317a0*/  ISETP.LT.AND P3, PT, R27, c[0x0][0x178], !P3 ;  /* 0x00005e001b007a0c */ /* 0x000fe40005f61270 */
[----:B------:R-:W-:Y:S01]  /*317b0*/  IADD3 R12, R29, 0xe3, RZ ;  /* 0x000000e31d0c7810 */ /* 0x000fe20007ffe0ff */
[C---:B0-----:R-:W-:Y:S01]  /*317c0*/  IMAD.WIDE R4, R0.reuse, 0x2, R16 ;  /* 0x0000000200047825 */ /* 0x041fe200078e0210 */
[----:B------:R-:W-:-:S04]  /*317d0*/  IADD3 R0, R0, c[0x0][0x198], RZ ;  /* 0x0000660000007a10 */ /* 0x000fc80007ffe0ff */
[----:B------:R0:W-:Y:S01]  /*317e0*/  @P5 STG.E.U16 [R4.64], R25 ;  /* 0x0000001904005986 */ /* 0x0001e2000c101504 */
[----:B------:R-:W-:Y:S02]  /*317f0*/  ISETP.GE.AND P5, PT, R12, c[0x0][0x17c], PT ;  /* 0x00005f000c007a0c */ /* 0x000fe40003fa6270 */
[----:B------:R-:W-:Y:S01]  /*31800*/  PRMT R12, R25, 0x7632, R12 ;  /* 0x00007632190c7816 */ /* 0x000fe2000000000c */
[----:B------:R1:W-:Y:S01]  /*31810*/  @P1 STG.E.U16 [R8.64], R21 ;  /* 0x0000001508001986 */ /* 0x0003e2000c101504 */
[----:B------:R-:W-:Y:S01]  /*31820*/  ISETP.LT.AND P1, PT, R26, c[0x0][0x178], !P4 ;  /* 0x00005e001a007a0c */ /* 0x000fe20006721270 */
[C---:B0-----:R-:W-:Y:S01]  /*31830*/  IMAD.WIDE R4, R0.reuse, 0x2, R16 ;  /* 0x0000000200047825 */ /* 0x041fe200078e0210 */
[----:B------:R-:W-:Y:S01]  /*31840*/  IADD3 R19, R29, 0xe6, RZ ;  /* 0x000000e61d137810 */ /* 0x000fe20007ffe0ff */
[----:B------:R-:W4:Y:S01]  /*31850*/  LDL.LU R25, [R1+0x38] ;  /* 0x0000380001197983 */ /* 0x000f220000300800 */
[----:B-1----:R-:W-:Y:S01]  /*31860*/  PRMT R21, R21, 0x7632, R21 ;  /* 0x0000763215157816 */ /* 0x002fe20000000015 */
[C---:B------:R-:W-:Y:S01]  /*31870*/  IMAD.WIDE R8, R0.reuse, 0x2, R2 ;  /* 0x0000000200087825 */ /* 0x040fe200078e0202 */
[----:B------:R-:W-:Y:S01]  /*31880*/  IADD3 R0, R0, c[0x0][0x198], RZ ;  /* 0x0000660000007a10 */ /* 0x000fe20007ffe0ff */
[----:B------:R0:W-:Y:S01]  /*31890*/  @P2 STG.E.U16 [R4.64], R12 ;  /* 0x0000000c04002986 */ /* 0x0001e2000c101504 */
[----:B------:R-:W-:-:S03]  /*318a0*/  ISETP.LT.AND P4, PT, R27, c[0x0][0x178], !P4 ;  /* 0x00005e001b007a0c */ /* 0x000fc60006781270 */
[----:B------:R1:W-:Y:S01]  /*318b0*/  @P3 STG.E.U16 [R8.64], R21 ;  /* 0x0000001508003986 */ /* 0x0003e2000c101504 */
[----:B------:R-:W-:Y:S02]  /*318c0*/  ISETP.LT.AND P3, PT, R26, c[0x0][0x178], !P0 ;  /* 0x00005e001a007a0c */ /* 0x000fe40004761270 */
[----:B0-----:R-:W-:Y:S01]  /*318d0*/  IADD3 R12, R29, 0xe4, RZ ;  /* 0x000000e41d0c7810 */ /* 0x001fe20007ffe0ff */
[----:B------:R-:W-:-:S03]  /*318e0*/  IMAD.WIDE R4, R0, 0x2, R16 ;  /* 0x0000000200047825 */ /* 0x000fc600078e0210 */
[----:B------:R-:W-:Y:S02]  /*318f0*/  ISETP.GE.AND P2, PT, R12, c[0x0][0x17c], PT ;  /* 0x00005f000c007a0c */ /* 0x000fe40003f46270 */
[----:B-1----:R-:W-:Y:S02]  /*31900*/  IADD3 R8, R29, 0xe5, RZ ;  /* 0x000000e51d087810 */ /* 0x002fe40007ffe0ff */
[----:B------:R-:W-:Y:S01]  /*31910*/  IADD3 R12, R0, c[0x0][0x198], RZ ;  /* 0x00006600000c7a10 */ /* 0x000fe20007ffe0ff */
[----:B--2---:R0:W-:Y:S01]  /*31920*/  @P1 STG.E.U16 [R4.64], R28 ;  /* 0x0000001c04001986 */ /* 0x0041e2000c101504 */
[----:B------:R-:W-:-:S03]  /*31930*/  ISETP.GE.AND P1, PT, R8, c[0x0][0x17c], PT ;  /* 0x00005f0008007a0c */ /* 0x000fc60003f26270 */
[----:B------:R-:W-:-:S04]  /*31940*/  IMAD.WIDE R8, R12, 0x2, R16 ;  /* 0x000000020c087825 */ /* 0x000fc800078e0210 */
[----:B0-----:R-:W-:Y:S01]  /*31950*/  IMAD.WIDE R4, R0, 0x2, R2 ;  /* 0x0000000200047825 */ /* 0x001fe200078e0202 */
[----:B------:R-:W-:Y:S02]  /*31960*/  PRMT R0, R28, 0x7632, R0 ;  /* 0x000076321c007816 */ /* 0x000fe40000000000 */
[----:B------:R-:W2:Y:S04]  /*31970*/  LDL.LU R28, [R1+0x18] ;  /* 0x00001800011c7983 */ /* 0x000ea80000300800 */
[----:B---3--:R-:W-:Y:S04]  /*31980*/  @P4 STG.E.U16 [R4.64], R20 ;  /* 0x0000001404004986 */ /* 0x008fe8000c101504 */
[----:B------:R0:W-:Y:S01]  /*31990*/  @P3 STG.E.U16 [R8.64], R0 ;  /* 0x0000000008003986 */ /* 0x0001e2000c101504 */
[----:B------:R-:W-:-:S03]  /*319a0*/  ISETP.GE.AND P3, PT, R19, c[0x0][0x17c], PT ;  /* 0x00005f0013007a0c */ /* 0x000fc60003f66270 */
[----:B------:R-:W3:Y:S01]  /*319b0*/  LDL.LU R19, [R1+0x308] ;  /* 0x0003080001137983 */ /* 0x000ee20000300800 */
[----:B------:R-:W-:-:S04]  /*319c0*/  IADD3 R18, R29, 0xe2, RZ ;  /* 0x000000e21d127810 */ /* 0x000fc80007ffe0ff */
[----:B------:R-:W-:Y:S02]  /*319d0*/  ISETP.GE.AND P6, PT, R18, c[0x0][0x17c], PT ;  /* 0x00005f0012007a0c */ /* 0x000fe40003fc6270 */
[----:B------:R-:W-:Y:S02]  /*319e0*/  ISETP.LT.AND P0, PT, R27, c[0x0][0x178], !P0 ;  /* 0x00005e001b007a0c */ /* 0x000fe40004701270 */
[----:B------:R-:W-:Y:S02]  /*319f0*/  ISETP.LT.AND P4, PT, R26, c[0x0][0x178], !P6 ;  /* 0x00005e001a007a0c */ /* 0x000fe40007781270 */
[C---:B0-----:R-:W-:Y:S01]  /*31a00*/  IADD3 R0, R12.reuse, c[0x0][0x198], RZ ;  /* 0x000066000c007a10 */ /* 0x041fe20007ffe0ff */
[----:B------:R-:W-:Y:S01]  /*31a10*/  IMAD.WIDE R4, R12, 0x2, R2 ;  /* 0x000000020c047825 */ /* 0x000fe200078e0202 */
[----:B------:R-:W-:-:S03]  /*31a20*/  PRMT R18, R20, 0x7632, R18 ;  /* 0x0000763214127816 */ /* 0x000fc60000000012 */
[----:B------:R-:W-:Y:S01]  /*31a30*/  IMAD.WIDE R8, R0, 0x2, R16 ;  /* 0x0000000200087825 */ /* 0x000fe200078e0210 */
[----:B------:R-:W-:-:S03]  /*31a40*/  ISETP.LT.AND P6, PT, R27, c[0x0][0x178], !P6 ;  /* 0x00005e001b007a0c */ /* 0x000fc600077c1270 */
[----:B------:R-:W-:Y:S01]  /*31a50*/  @P0 STG.E.U16 [R4.64], R18 ;  /* 0x0000001204000986 */ /* 0x000fe2000c101504 */
[----:B------:R-:W-:Y:S01]  /*31a60*/  IMAD.WIDE R12, R0, 0x2, R2 ;  /* 0x00000002000c7825 */ /* 0x000fe200078e0202 */
[----:B----4-:R-:W-:Y:S02]  /*31a70*/  PRMT R21, R25, 0x7632, R21 ;  /* 0x0000763219157816 */ /* 0x010fe40000000015 */
[----:B---3--:R0:W-:Y:S01]  /*31a80*/  @P4 STG.E.U16 [R8.64], R19 ;  /* 0x0000001308004986 */ /* 0x0081e2000c101504 */
[----:B------:R-:W-:Y:S02]  /*31a90*/  ISETP.LT.AND P4, PT, R26, c[0x0][0x178], !P5 ;  /* 0x00005e001a007a0c */ /* 0x000fe40006f81270 */
[----:B------:R-:W-:Y:S02]  /*31aa0*/  PRMT R24, R19, 0x7632, R24 ;  /* 0x0000763213187816 */ /* 0x000fe40000000018 */
[----:B0-----:R-:W-:Y:S01]  /*31ab0*/  IADD3 R8, R0, c[0x0][0x198], RZ ;  /* 0x0000660000087a10 */ /* 0x001fe20007ffe0ff */
[----:B------:R0:W-:Y:S04]  /*31ac0*/  @P6 STG.E.U16 [R12.64], R25 ;  /* 0x000000190c006986 */ /* 0x0001e8000c101504 */
[----:B------:R-:W-:-:S05]  /*31ad0*/  IMAD.WIDE R4, R8, 0x2, R16 ;  /* 0x0000000208047825 */ /* 0x000fca00078e0210 */
[----:B------:R1:W-:Y:S04]  /*31ae0*/  @P4 STG.E.U16 [R4.64], R24 ;  /* 0x0000001804004986 */ /* 0x0003e8000c101504 */
[----:B0-----:R-:W3:Y:S04]  /*31af0*/  LDL.LU R25, [R1+0x8] ;  /* 0x0000080001197983 */ /* 0x001ee80000300800 */
[----:B-1----:R-:W4:Y:S04]  /*31b00*/  LDL.LU R5, [R1+0x318] ;  /* 0x0003180001057983 */ /* 0x002f280000300800 */
[----:B------:R-:W2:Y:S01]  /*31b10*/  LDL.LU R24, [R1+0x328] ;  /* 0x0003280001187983 */ /* 0x000ea20000300800 */
[----:B------:R-:W-:-:S02]  /*31b20*/  ISETP.LT.AND P5, PT, R27, c[0x0][0x178], !P5 ;  /* 0x00005e001b007a0c */ /* 0x000fc40006fa1270 */
[----:B------:R-:W-:Y:S02]  /*31b30*/  ISETP.LT.AND P6, PT, R26, c[0x0][0x178], !P2 ;  /* 0x00005e001a007a0c */ /* 0x000fe400057c1270 */
[----:B------:R-:W-:Y:S02]  /*31b40*/  ISETP.LT.AND P2, PT, R27, c[0x0][0x178], !P2 ;  /* 0x00005e001b007a0c */ /* 0x000fe40005741270 */
[C---:B------:R-:W-:Y:S01]  /*31b50*/  IADD3 R0, R8.reuse, c[0x0][0x198], RZ ;  /* 0x0000660008007a10 */ /* 0x040fe20007ffe0ff */
[----:B------:R-:W-:-:S04]  /*31b60*/  IMAD.WIDE R8, R8, 0x2, R2 ;  /* 0x0000000208087825 */ /* 0x000fc800078e0202 */
[----:B------:R-:W-:-:S04]  /*31b70*/  IMAD.WIDE R12, R0, 0x2, R16 ;  /* 0x00000002000c7825 */ /* 0x000fc800078e0210 */
[----:B------:R-:W-:Y:S01]  /*31b80*/  IMAD.WIDE R18, R0, 0x2, R2 ;  /* 0x0000000200127825 */ /* 0x000fe200078e0202 */
[----:B------:R0:W-:Y:S01]  /*31b90*/  @P5 STG.E.U16 [R8.64], R21 ;  /* 0x0000001508005986 */ /* 0x0001e2000c101504 */
[----:B------:R-:W-:Y:S02]  /*31ba0*/  ISETP.LT.AND P5, PT, R26, c[0x0][0x178], !P1 ;  /* 0x00005e001a007a0c */ /* 0x000fe40004fa1270 */
[----:B------:R-:W-:Y:S02]  /*31bb0*/  ISETP.LT.AND P1, PT, R27, c[0x0][0x178], !P1 ;  /* 0x00005e001b007a0c */ /* 0x000fe40004f21270 */
[----:B0-----:R-:W-:Y:S01]  /*31bc0*/  IADD3 R8, R0, c[0x0][0x198], RZ ;  /* 0x0000660000087a10 */ /* 0x001fe20007ffe0ff */
[----:B----4-:R-:W-:Y:S04]  /*31bd0*/  @P6 STG.E.U16 [R12.64], R5 ;  /* 0x000000050c006986 */ /* 0x010fe8000c101504 */
[----:B--2---:R0:W-:Y:S02]  /*31be0*/  @P2 STG.E.U16 [R18.64], R28 ;  /* 0x0000001c12002986 */ /* 0x0041e4000c101504 */
[----:B0-----:R-:W-:-:S02]  /*31bf0*/  PRMT R19, R28, 0x7632, R19 ;  /* 0x000076321c137816 */ /* 0x001fc40000000013 */
[----:B------:R-:W2:Y:S01]  /*31c00*/  LDL.LU R28, [R1+0x358] ;  /* 0x00035800011c7983 */ /* 0x000ea20000300800 */
[----:B------:R-:W-:Y:S02]  /*31c10*/  ISETP.LT.AND P6, PT, R26, c[0x0][0x178], !P3 ;  /* 0x00005e001a007a0c */ /* 0x000fe40005fc1270 */
[----:B------:R-:W-:Y:S02]  /*31c20*/  ISETP.LT.AND P3, PT, R27, c[0x0][0x178], !P3 ;  /* 0x00005e001b007a0c */ /* 0x000fe40005f61270 */
[----:B------:R-:W-:Y:S01]  /*31c30*/  PRMT R18, R5, 0x7632, R18 ;  /* 0x0000763205127816 */ /* 0x000fe20000000012 */
[C---:B------:R-:W-:Y:S01]  /*31c40*/  IMAD.WIDE R4, R8.reuse, 0x2, R16 ;  /* 0x0000000208047825 */ /* 0x040fe200078e0210 */
[C---:B------:R-:W-:Y:S02]  /*31c50*/  IADD3 R12, R29.reuse, 0xe9, RZ ;  /* 0x000000e91d0c7810 */ /* 0x040fe40007ffe0ff */
[C---:B------:R-:W-:Y:S01]  /*31c60*/  IADD3 R0, R8.reuse, c[0x0][0x198], RZ ;  /* 0x0000660008007a10 */ /* 0x040fe20007ffe0ff */
[----:B------:R-:W-:Y:S01]  /*31c70*/  IMAD.WIDE R8, R8, 0x2, R2 ;  /* 0x0000000208087825 */ /* 0x000fe200078e0202 */
[----:B------:R-:W-:Y:S01]  /*31c80*/  ISETP.GE.AND P2, PT, R12, c[0x0][0x17c], PT ;  /* 0x00005f000c007a0c */ /* 0x000fe20003f46270 */
[----:B------:R0:W-:Y:S01]  /*31c90*/  @P5 STG.E.U16 [R4.64], R18 ;  /* 0x0000001204005986 */ /* 0x0001e2000c101504 */
[----:B------:R-:W-:Y:S01]  /*31ca0*/  IADD3 R20, R29, 0xe7, RZ ;  /* 0x000000e71d147810 */ /* 0x000fe20007ffe0ff */
[----:B------:R-:W-:-:S02]  /*31cb0*/  IMAD.WIDE R12, R0, 0x2, R16 ;  /* 0x00000002000c7825 */ /* 0x000fc400078e0210 */
[----:B------:R-:W-:Y:S01]  /*31cc0*/  @P1 STG.E.U16 [R8.64], R19 ;  /* 0x0000001308001986 */ /* 0x000fe2000c101504 */
[----:B------:R-:W-:-:S03]  /*31cd0*/  ISETP.GE.AND P0, PT, R20, c[0x0][0x17c], PT ;  /* 0x00005f0014007a0c */ /* 0x000fc60003f06270 */
[----:B------:R1:W-:Y:S01]  /*31ce0*/  @P6 STG.E.U16 [R12.64], R24 ;  /* 0x000000180c006986 */ /* 0x0003e2000c101504 */
[----:B0-----:R-:W-:Y:S01]  /*31cf0*/  IMAD.WIDE R4, R0, 0x2, R2 ;  /* 0x0000000200047825 */ /* 0x001fe200078e0202 */
[----:B------:R-:W-:-:S04]  /*31d00*/  IADD3 R20, R29, 0xe8, RZ ;  /* 0x000000e81d147810 */ /* 0x000fc80007ffe0ff */
[----:B---3--:R0:W-:Y:S01]  /*31d10*/  @P3 STG.E.U16 [R4.64], R25 ;  /* 0x0000001904003986 */ /* 0x0081e2000c101504 */
[----:B-1----:R-:W-:Y:S02]  /*31d20*/  PRMT R13, R25, 0x7632, R13 ;  /* 0x00007632190d7816 */ /* 0x002fe4000000000d */
[----:B------:R-:W-:Y:S02]  /*31d30*/  ISETP.LT.AND P6, PT, R26, c[0x0][0x178], !P0 ;  /* 0x00005e001a007a0c */ /* 0x000fe400047c1270 */
[----:B------:R-:W-:Y:S01]  /*31d40*/  ISETP.LT.AND P0, PT, R27, c[0x0][0x178], !P0 ;  /* 0x00005e001b007a0c */ /* 0x000fe20004701270 */
[----:B0-----:R-:W3:Y:S01]  /*31d50*/  LDL.LU R25, [R1+0x348] ;  /* 0x0003480001197983 */ /* 0x001ee20000300800 */
[----:B------:R-:W-:Y:S02]  /*31d60*/  ISETP.GE.AND P4, PT, R20, c[0x0][0x17c], PT ;  /* 0x00005f0014007a0c */ /* 0x000fe40003f86270 */
[----:B------:R-:W-:Y:S02]  /*31d70*/  IADD3 R8, R29, 0xeb, RZ ;  /* 0x000000eb1d087810 */ /* 0x000fe40007ffe0ff */
[----:B------:R-:W-:-:S02]  /*31d80*/  IADD3 R0, R0, c[0x0][0x198], RZ ;  /* 0x0000660000007a10 */ /* 0x000fc40007ffe0ff */
[----:B------:R-:W-:Y:S02]  /*31d90*/  ISETP.LT.AND P3, PT, R26, c[0x0][0x178], !P4 ;  /* 0x00005e001a007a0c */ /* 0x000fe40006761270 */
[----:B------:R-:W-:Y:S01]  /*31da0*/  ISETP.GE.AND P1, PT, R8, c[0x0][0x17c], PT ;  /* 0x00005f0008007a0c */ /* 0x000fe20003f26270 */
[----:B------:R-:W-:Y:S01]  /*31db0*/  IMAD.WIDE R4, R0, 0x2, R16 ;  /* 0x0000000200047825 */ /* 0x000fe200078e0210 */
[----:B------:R-:W-:Y:S02]  /*31dc0*/  ISETP.LT.AND P4, PT, R27, c[0x0][0x178], !P4 ;  /* 0x00005e001b007a0c */ /* 0x000fe40006781270 */
[----:B------:R-:W-:Y:S01]  /*31dd0*/  PRMT R12, R24, 0x7632, R12 ;  /* 0x00007632180c7816 */ /* 0x000fe2000000000c */
[C---:B------:R-:W-:Y:S01]  /*31de0*/  IMAD.WIDE R8, R0.reuse, 0x2, R2 ;  /* 0x0000000200087825 */ /* 0x040fe200078e0202 */
[----:B------:R-:W-:-:S03]  /*31df0*/  IADD3 R0, R0, c[0x0][0x198], RZ ;  /* 0x0000660000007a10 */ /* 0x000fc60007ffe0ff */
[----:B------:R0:W-:Y:S04]  /*31e00*/  @P6 STG.E.U16 [R4.64], R12 ;  /* 0x0000000c04006986 */ /* 0x0001e8000c101504 */
[----:B------:R1:W-:Y:S01]  /*31e10*/  @P0 STG.E.U16 [R8.64], R13 ;  /* 0x0000000d08000986 */ /* 0x0003e2000c101504 */
[----:B0-----:R-:W-:-:S04]  /*31e20*/  IMAD.WIDE R4, R0, 0x2, R16 ;  /* 0x0000000200047825 */ /* 0x001fc800078e0210 */
[----:B-1----:R-:W-:Y:S01]  /*31e30*/  IMAD.WIDE R8, R0, 0x2, R2 ;  /* 0x0000000200087825 */ /* 0x002fe200078e0202 */
[----:B--2---:R-:W-:Y:S04]  /*31e40*/  @P3 STG.E.U16 [R4.64], R28 ;  /* 0x0000001c04003986 */ /* 0x004fe8000c101504 */
[----:B------:R0:W-:Y:S02]  /*31e50*/  @P4 STG.E.U16 [R8.64], R6 ;  /* 0x0000000608004986 */ /* 0x0001e4000c101504 */
[----:B0-----:R-:W-:Y:S02]  /*31e60*/  PRMT R6, R28, 0x7632, R6 ;  /* 0x000076321c067816 */ /* 0x001fe40000000006 */
[----:B------:R-:W2:Y:S01]  /*31e70*/  LDL.LU R28, [R1+0x338] ;  /* 0x00033800011c7983 */ /* 0x000ea20000300800 */
[----:B------:R-:W-:-:S02]  /*31e80*/  IADD3 R20, R29, 0xea, RZ ;  /* 0x000000ea1d147810 */ /* 0x000fc40007ffe0ff */
[----:B------:R-:W-:Y:S02]  /*31e90*/  ISETP.LT.AND P0, PT, R26, c[0x0][0x178], !P2 ;  /* 0x00005e001a007a0c */ /* 0x000fe40005701270 */
[----:B------:R-:W-:Y:S02]  /*31ea0*/  ISETP.GE.AND P5, PT, R20, c[0x0][0x17c], PT ;  /* 0x00005f0014007a0c */ /* 0x000fe40003fa6270 */
[----:B------:R-:W-:Y:S02]  /*31eb0*/  IADD3 R0, R0, c[0x0][0x198], RZ ;  /* 0x0000660000007a10 */ /* 0x000fe40007ffe0ff */
[----:B------:R-:W-:Y:S02]  /*31ec0*/  ISETP.LT.AND P2, PT, R27, c[0x0][0x178], !P2 ;  /* 0x00005e001b007a0c */ /* 0x000fe40005741270 */
[----:B------:R-:W-:Y:S01]  /*31ed0*/  ISETP.LT.AND P4, PT, R26, c[0x0][0x178], !P5 ;  /* 0x00005e001a007a0c */ /* 0x000fe20006f81270 */
[----:B------:R-:W-:Y:S01]  /*31ee0*/  IMAD.WIDE R4, R0, 0x2, R16 ;  /* 0x0000000200047825 */ /* 0x000fe200078e0210 */
[----:B------:R-:W-:-:S03]  /*31ef0*/  IADD3 R12, R29, 0xed, RZ ;  /* 0x000000ed1d0c7810 */ /* 0x000fc60007ffe0ff */
[C---:B------:R-:W-:Y:S01]  /*31f00*/  IMAD.WIDE R8, R0.reuse, 0x2, R2 ;  /* 0x0000000200087825 */ /* 0x040fe200078e0202 */
[----:B------:R-:W-:Y:S01]  /*31f10*/  IADD3 R0, R0, c[0x0][0x198], RZ ;  /* 0x0000660000007a10 */ /* 0x000fe20007ffe0ff */
[----:B------:R0:W-:Y:S01]  /*31f20*/  @P0 STG.E.U16 [R4.64], R6 ;  /* 0x0000000604000986 */ /* 0x0001e2000c101504 */
[----:B------:R-:W-:Y:S02]  /*31f30*/  ISETP.GE.AND P3, PT, R12, c[0x0][0x17c], PT ;  /* 0x00005f000c007a0c */ /* 0x000fe40003f66270 */
[----:B------:R-:W-:Y:S02]  /*31f40*/  PRMT R12, R6, 0x7632, R12 ;  /* 0x00007632060c7816 */ /* 0x000fe4000000000c */
[----:B------:R-:W-:-:S03]  /*31f50*/  ISETP.LT.AND P5, PT, R27, c[0x0][0x178], !P5 ;  /* 0x00005e001b007a0c */ /* 0x000fc60006fa1270 */
[----:B------:R1:W-:Y:S01]  /*31f60*/  @P2 STG.E.U16 [R8.64], R12 ;  /* 0x0000000c08002986 */ /* 0x0003e2000c101504 */
[----:B0-----:R-:W-:Y:S01]  /*31f70*/  IMAD.WIDE R4, R0, 0x2, R16 ;  /* 0x0000000200047825 */ /* 0x001fe200078e0210 */
[C---:B------:R-:W-:Y:S02]  /*31f80*/  IADD3 R6, R29.reuse, 0xee, RZ ;  /* 0x000000ee1d067810 */ /* 0x040fe40007ffe0ff */
[----:B------:R-:W-:Y:S02]  /*31f90*/  ISETP.LT.AND P2, PT, R26, c[0x0][0x178], !P1 ;  /* 0x00005e001a007a0c */ /* 0x000fe40004f41270 */
[----:B------:R-:W-:Y:S01]  /*31fa0*/  ISETP.GE.AND P0, PT, R6, c[0x0][0x17c], PT ;  /* 0x00005f0006007a0c */ /* 0x000fe20003f06270 */
[----:B---3--:R0:W-:Y:S01]  /*31fb0*/  @P4 STG.E.U16 [R4.64], R25 ;  /* 0x0000001904004986 */ /* 0x0081e2000c101504 */
[----:B------:R-:W-:Y:S02]  /*31fc0*/  IADD3 R6, R0, c[0x0][0x198], RZ ;  /* 0x0000660000067a10 */ /* 0x000fe40007ffe0ff */
[----:B------:R-:W-:-:S02]  /*31fd0*/  IADD3 R18, R29, 0xec, RZ ;  /* 0x000000ec1d127810 */ /* 0x000fc40007ffe0ff */
[----:B-1----:R-:W-:Y:S01]  /*31fe0*/  IADD3 R8, R29, 0xef, RZ ;  /* 0x000000ef1d087810 */ /* 0x002fe20007ffe0ff */
[----:B0-----:R-:W-:Y:S01]  /*31ff0*/  IMAD.WIDE R4, R0, 0x2, R2 ;  /* 0x0000000200047825 */ /* 0x001fe200078e0202 */
[----:B------:R-:W-:Y:S02]  /*32000*/  PRMT R0, R25, 0x7632, R0 ;  /* 0x0000763219007816 */ /* 0x000fe40000000000 */
[----:B------:R-:W3:Y:S01]  /*32010*/  LDL.LU R25, [R1+0x2f8] ;  /* 0x0002f80001197983 */ /* 0x000ee20000300800 */
[----:B------:R-:W-:Y:S02]  /*32020*/  ISETP.GE.AND P6, PT, R18, c[0x0][0x17c], PT ;  /* 0x00005f0012007a0c */ /* 0x000fe40003fc6270 */
[----:B------:R-:W-:Y:S01]  /*32030*/  ISETP.GE.AND P4, PT, R8, c[0x0][0x17c], PT ;  /* 0x00005f0008007a0c */ /* 0x000fe20003f86270 */
[----:B------:R-:W-:Y:S01]  /*32040*/  IMAD.WIDE R8, R6, 0x2, R16 ;  /* 0x0000000206087825 */ /* 0x000fe200078e0210 */
[----:B------:R-:W-:Y:S01]  /*32050*/  ISETP.LT.AND P1, PT, R27, c[0x0][0x178], !P1 ;  /* 0x00005e001b007a0c */ /* 0x000fe20004f21270 */
[----:B------:R0:W-:Y:S01]  /*32060*/  @P5 STG.E.U16 [R4.64], R10 ;  /* 0x0000000a04005986 */ /* 0x0001e2000c101504 */
[----:B------:R-:W-:-:S03]  /*32070*/  ISETP.LT.AND P5, PT, R26, c[0x0][0x178], !P6 ;  /* 0x00005e001a007a0c */ /* 0x000fc600077a1270 */
[----:B------:R1:W-:Y:S04]  /*32080*/  @P2 STG.E.U16 [R8.64], R0 ;  /* 0x0000000008002986 */ /* 0x0003e8000c101504 */
[----:B------:R-:W4:Y:S01]  /*32090*/  LDL.LU R21, [R1+0x2ec] ;  /* 0x0002ec0001157983 */ /* 0x000f220000300800 */
[----:B0-----:R-:W-:Y:S01]  /*320a0*/  PRMT R10, R10, 0x7632, R10 ;  /* 0x000076320a0a7816 */ /* 0x001fe2000000000a */
[C---:B------:R-:W-:Y:S01]  /*320b0*/  IMAD.WIDE R4, R6.reuse, 0x2, R2 ;  /* 0x0000000206047825 */ /* 0x040fe200078e0202 */
[----:B-1----:R-:W-:Y:S02]  /*320c0*/  IADD3 R0, R6, c[0x0][0x198], RZ ;  /* 0x0000660006007a10 */ /* 0x002fe40007ffe0ff */
[----:B------:R-:W-:-:S03]  /*320d0*/  IADD3 R6, R29, 0xf1, RZ ;  /* 0x000000f11d067810 */ /* 0x000fc60007ffe0ff */
[----:B------:R-:W-:Y:S01]  /*320e0*/  IMAD.WIDE R8, R0, 0x2, R16 ;  /* 0x0000000200087825 */ /* 0x000fe200078e0210 */
[----:B------:R-:W-:Y:S01]  /*320f0*/  @P1 STG.E.U16 [R4.64], R10 ;  /* 0x0000000a04001986 */ /* 0x000fe2000c101504 */
[----:B------:R-:W-:-:S03]  /*32100*/  ISETP.GE.AND P1, PT, R6, c[0x0][0x17c], PT ;  /* 0x00005f0006007a0c */ /* 0x000fc60003f26270 */
[----:B--2---:R0:W-:Y:S01]  /*32110*/  @P5 STG.E.U16 [R8.64], R28 ;  /* 0x0000001c08005986 */ /* 0x0041e2000c101504 */
[----:B------:R-:W-:-:S03]  /*32120*/  PRMT R6, R28, 0x7632, R6 ;  /* 0x000076321c067816 */ /* 0x000fc60000000006 */
[----:B0-----:R-:W2:Y:S01]  /*32130*/  LDL.LU R28, [R1+0x2c] ;  /* 0x00002c00011c7983 */ /* 0x001ea20000300800 */
[C---:B------:R-:W-:Y:S01]  /*32140*/  ISETP.LT.AND P6, PT, R27.reuse, c[0x0][0x178], !P6 ;  /* 0x00005e001b007a0c */ /* 0x040fe200077c1270 */
[----:B------:R-:W-:Y:S01]  /*32150*/  IMAD.WIDE R12, R0, 0x2, R2 ;  /* 0x00000002000c7825 */ /* 0x000fe200078e0202 */
[----:B------:R-:W-:Y:S01]  /*32160*/  ISETP.LT.AND P5, PT, R26, c[0x0][0x178], !P3 ;  /* 0x00005e001a007a0c */ /* 0x000fe20005fa1270 */
[----:B------:R-:W2:Y:S01]  /*32170*/  LDL.LU R24, [R1+0x30c] ;  /* 0x00030c0001187983 */ /* 0x000ea20000300800 */
[----:B------:R-:W-:Y:S02]  /*32180*/  ISETP.LT.AND P3, PT, R27, c[0x0][0x178], !P3 ;  /* 0x00005e001b007a0c */ /* 0x000fe40005f61270 */
[----:B------:R-:W-:Y:S02]  /*32190*/  IADD3 R8, R0, c[0x0][0x198], RZ ;  /* 0x0000660000087a10 */ /* 0x000fe40007ffe0ff */
[----:B------:R-:W-:-:S05]  /*321a0*/  IADD3 R18, R29, 0xf0, RZ ;  /* 0x000000f01d127810 */ /* 0x000fca0007ffe0ff */
[----:B------:R0:W-:Y:S01]  /*321b0*/  @P6 STG.E.U16 [R12.64], R14 ;  /* 0x0000000e0c006986 */ /* 0x0001e2000c101504 */
[----:B------:R-:W-:Y:S02]  /*321c0*/  ISETP.LT.AND P6, PT, R26, c[0x0][0x178], !P0 ;  /* 0x00005e001a007a0c */ /* 0x000fe400047c1270 */
[----:B------:R-:W-:Y:S02]  /*321d0*/  ISETP.LT.AND P0, PT, R27, c[0x0][0x178], !P0 ;  /* 0x00005e001b007a0c */ /* 0x000fe40004701270 */
[C---:B------:R-:W-:Y:S01]  /*321e0*/  IADD3 R0, R8.reuse, c[0x0][0x198], RZ ;  /* 0x0000660008007a10 */ /* 0x040fe20007ffe0ff */
[----:B------:R-:W-:Y:S01]  /*321f0*/  IMAD.WIDE R4, R8, 0x2, R16 ;  /* 0x0000000208047825 */ /* 0x000fe200078e0210 */
[----:B------:R-:W-:-:S03]  /*32200*/  ISETP.GE.AND P2, PT, R18, c[0x0][0x17c], PT ;  /* 0x00005f0012007a0c */ /* 0x000fc60003f46270 */
[----:B------:R-:W-:Y:S01]  /*32210*/  IMAD.WIDE R8, R8, 0x2, R2 ;  /* 0x0000000208087825 */ /* 0x000fe200078e0202 */
[----:B0-----:R-:W-:-:S03]  /*32220*/  PRMT R14, R14, 0x7632, R14 ;  /* 0x000076320e0e7816 */ /* 0x001fc6000000000e */
[C---:B------:R-:W-:Y:S01]  /*32230*/  IMAD.WIDE R12, R0.reuse, 0x2, R16 ;  /* 0x00000002000c7825 */ /* 0x040fe200078e0210 */
[----:B------:R0:W-:Y:S03]  /*32240*/  @P5 STG.E.U16 [R4.64], R6 ;  /* 0x0000000604005986 */ /* 0x0001e6000c101504 */
[----:B------:R-:W-:Y:S01]  /*32250*/  IMAD.WIDE R18, R0, 0x2, R2 ;  /* 0x0000000200127825 */ /* 0x000fe200078e0202 */
[----:B------:R1:W-:Y:S01]  /*32260*/  @P3 STG.E.U16 [R8.64], R14 ;  /* 0x0000000e08003986 */ /* 0x0003e2000c101504 */
[----:B------:R-:W-:-:S03]  /*32270*/  IADD3 R10, R29, 0xf2, RZ ;  /* 0x000000f21d0a7810 */ /* 0x000fc60007ffe0ff */
[----:B---3--:R3:W-:Y:S04]  /*32280*/  @P6 STG.E.U16 [R12.64], R25 ;  /* 0x000000190c006986 */ /* 0x0087e8000c101504 */
[----:B------:R3:W-:Y:S01]  /*32290*/  @P0 STG.E.U16 [R18.64], R22 ;  /* 0x0000001612000986 */ /* 0x0007e2000c101504 */
[----:B------:R-:W-:Y:S02]  /*322a0*/  ISETP.LT.AND P0, PT, R26, c[0x0][0x178], !P4 ;  /* 0x00005e001a007a0c */ /* 0x000fe40006701270 */
[----:B------:R-:W-:Y:S02]  /*322b0*/  ISETP.LT.AND P4, PT, R27, c[0x0][0x178], !P4 ;  /* 0x00005e001b007a0c */ /* 0x000fe40006781270 */
[----:B0-----:R-:W-:Y:S02]  /*322c0*/  IADD3 R4, R0, c[0x0][0x198], RZ ;  /* 0x0000660000047a10 */ /* 0x001fe40007ffe0ff */
[----:B------:R-:W-:-:S02]  /*322d0*/  ISETP.GE.AND P5, PT, R10, c[0x0][0x17c], PT ;  /* 0x00005f000a007a0c */ /* 0x000fc40003fa6270 */
[----:B------:R-:W-:Y:S01]  /*322e0*/  ISETP.LT.AND P3, PT, R26, c[0x0][0x178], !P2 ;  /* 0x00005e001a007a0c */ /* 0x000fe20005761270 */
[C---:B-1----:R-:W-:Y:S01]  /*322f0*/  IMAD.WIDE R8, R4.reuse, 0x2, R16 ;  /* 0x0000000204087825 */ /* 0x042fe200078e0210 */
[----:B------:R-:W-:Y:S02]  /*32300*/  PRMT R10, R25, 0x7632, R10 ;  /* 0x00007632190a7816 */ /* 0x000fe4000000000a */
[----:B------:R-:W-:Y:S01]  /*32310*/  ISETP.LT.AND P2, PT, R27, c[0x0][0x178], !P2 ;  /* 0x00005e001b007a0c */ /* 0x000fe20005741270 */
[----:B---3--:R-:W3:Y:S01]  /*32320*/  LDL.LU R25, [R1+0x3c] ;  /* 0x00003c0001197983 */ /* 0x008ee20000300800 */
[C---:B------:R-:W-:Y:S01]  /*32330*/  IADD3 R6, R4.reuse, c[0x0][0x198], RZ ;  /* 0x0000660004067a10 */ /* 0x040fe20007ffe0ff */
[----:B------:R-:W-:Y:S01]  /*32340*/  IMAD.WIDE R4, R4, 0x2, R2 ;  /* 0x0000000204047825 */ /* 0x000fe200078e0202 */
[----:B------:R-:W-:Y:S01]  /*32350*/  PRMT R22, R22, 0x7632, R22 ;  /* 0x0000763216167816 */ /* 0x000fe20000000016 */
[----:B------:R0:W-:Y:S04]  /*32360*/  @P0 STG.E.U16 [R8.64], R10 ;  /* 0x0000000a08000986 */ /* 0x0001e8000c101504 */
[----:B------:R1:W-:Y:S01]  /*32370*/  @P4 STG.E.U16 [R4.64], R22 ;  /* 0x0000001604004986 */ /* 0x0003e2000c101504 */
[----:B0-----:R-:W-:-:S04]  /*32380*/  IMAD.WIDE R8, R6, 0x2, R16 ;  /* 0x0000000206087825 */ /* 0x001fc800078e0210 */
[----:B-1----:R-:W-:Y:S01]  /*32390*/  IMAD.WIDE R4, R6, 0x2, R2 ;  /* 0x0000000206047825 */ /* 0x002fe200078e0202 */
[----:B----4-:R-:W-:Y:S01]  /*323a0*/  @P3 STG.E.U16 [R8.64], R21 ;  /* 0x0000001508003986 */ /* 0x010fe2000c101504 */
[----:B--2---:R-:W-:-:S03]  /*323b0*/  PRMT R10, R28, 0x7632, R10 ;  /* 0x000076321c0a7816 */ /* 0x004fc6000000000a */
[----:B------:R0:W-:Y:S04]  /*323c0*/  @P2 STG.E.U16 [R4.64], R28 ;  /* 0x0000001c04002986 */ /* 0x0001e8000c101504 */
[----:B0-----:R-:W2:Y:S01]  /*323d0*/  LDL.LU R28, [R1+0x31c] ;  /* 0x00031c00011c7983 */ /* 0x001ea20000300800 */
[----:B------:R-:W-:Y:S02]  /*323e0*/  IADD3 R0, R29, 0xf4, RZ ;  /* 0x000000f41d007810 */ /* 0x000fe40007ffe0ff */
[----:B------:R-:W-:Y:S02]  /*323f0*/  ISETP.LT.AND P3, PT, R26, c[0x0][0x178], !P1 ;  /* 0x00005e001a007a0c */ /* 0x000fe40004f61270 */
[----:B------:R-:W-:Y:S02]  /*32400*/  ISETP.LT.AND P1, PT, R27, c[0x0][0x178], !P1 ;  /* 0x00005e001b007a0c */ /* 0x000fe40004f21270 */
[----:B------:R-:W-:-:S02]  /*32410*/  IADD3 R13, R6, c[0x0][0x198], RZ ;  /* 0x00006600060d7a10 */ /* 0x000fc40007ffe0ff */
[----:B------:R-:W-:Y:S02]  /*32420*/  IADD3 R12, R29, 0xf3, RZ ;  /* 0x000000f31d0c7810 */ /* 0x000fe40007ffe0ff */
[----:B------:R-:W-:Y:S02]  /*32430*/  ISETP.GE.AND P0, PT, R0, c[0x0][0x17c], PT ;  /* 0x00005f0000007a0c */ /* 0x000fe40003f06270 */
[----:B------:R-:W-:Y:S02]  /*32440*/  PRMT R0, R21, 0x7632, R0 ;  /* 0x0000763215007816 */ /* 0x000fe40000000000 */
[----:B------:R-:W4:Y:S01]  /*32450*/  LDL.LU R21, [R1+0x1c] ;  /* 0x00001c0001157983 */ /* 0x000f220000300800 */
[----:B------:R-:W-:Y:S01]  /*32460*/  ISETP.LT.AND P4, PT, R26, c[0x0][0x178], !P5 ;  /* 0x00005e001a007a0c */ /* 0x000fe20006f81270 */
[----:B------:R-:W-:Y:S01]  /*32470*/  IMAD.WIDE R4, R13, 0x2, R16 ;  /* 0x000000020d047825 */ /* 0x000fe200078e0210 */
[----:B------:R-:W-:Y:S02]  /*32480*/  ISETP.GE.AND P6, PT, R12, c[0x0][0x17c], PT ;  /* 0x00005f000c007a0c */ /* 0x000fe40003fc6270 */
[----:B------:R-:W-:Y:S01]  /*32490*/  ISETP.LT.AND P5, PT, R27, c[0x0][0x178], !P5 ;  /* 0x00005e001b007a0c */ /* 0x000fe20006fa1270 */
[----:B------:R-:W-:Y:S01]  /*324a0*/  IMAD.WIDE R8, R13, 0x2, R2 ;  /* 0x000000020d087825 */ /* 0x000fe200078e0202 */
[----:B------:R-:W-:-:S02]  /*324b0*/  IADD3 R12, R29, 0xf5, RZ ;  /* 0x000000f51d0c7810 */ /* 0x000fc40007ffe0ff */
[----:B------:R-:W-:Y:S01]  /*324c0*/  IADD3 R6, R13, c[0x0][0x198], RZ ;  /* 0x000066000d067a10 */ /* 0x000fe20007ffe0ff */
[----:B------:R0:W-:Y:S01]  /*324d0*/  @P3 STG.E.U16 [R4.64], R0 ;  /* 0x0000000004003986 */ /* 0x0001e2000c101504 */
[----:B------:R-:W-:-:S03]  /*324e0*/  ISETP.GE.AND P2, PT, R12, c[0x0][0x17c], PT ;  /* 0x00005f000c007a0c */ /* 0x000fc60003f46270 */
[----:B------:R-:W-:Y:S01]  /*324f0*/  IMAD.WIDE R12, R6, 0x2, R16 ;  /* 0x00000002060c7825 */ /* 0x000fe200078e0210 */
[----:B------:R3:W-:Y:S01]  /*32500*/  @P1 STG.E.U16 [R8.64], R10 ;  /* 0x0000000a08001986 */ /* 0x0007e2000c101504 */
[----:B------:R-:W-:Y:S02]  /*32510*/  ISETP.LT.AND P1, PT, R26, c[0x0][0x178], !P6 ;  /* 0x00005e001a007a0c */ /* 0x000fe40007721270 */
[C---:B------:R-:W-:Y:S01]  /*32520*/  IADD3 R19, R6.reuse, c[0x0][0x198], RZ ;  /* 0x0000660006137a10 */ /* 0x040fe20007ffe0ff */
[----:B------:R1:W-:Y:S01]  /*32530*/  @P4 STG.E.U16 [R12.64], R24 ;  /* 0x000000180c004986 */ /* 0x0003e2000c101504 */
[----:B0-----:R-:W-:Y:S01]  /*32540*/  IMAD.WIDE R4, R6, 0x2, R2 ;  /* 0x0000000206047825 */ /* 0x001fe200078e0202 */
[----:B------:R-:W-:Y:S02]  /*32550*/  PRMT R0, R24, 0x7632, R0 ;  /* 0x0000763218007816 */ /* 0x000fe40000000000 */
[----:B------:R-:W-:Y:S02]  /*32560*/  ISETP.LT.AND P6, PT, R27, c[0x0][0x178], !P6 ;  /* 0x00005e001b007a0c */ /* 0x000fe400077c1270 */
[----:B------:R-:W-:-:S02]  /*32570*/  ISETP.LT.AND P4, PT, R26, c[0x0][0x178], !P0 ;  /* 0x00005e001a007a0c */ /* 0x000fc40004781270 */
[----:B---3--:R-:W-:Y:S01]  /*32580*/  PRMT R10, R25, 0x7632, R10 ;  /* 0x00007632190a7816 */ /* 0x008fe2000000000a */
[----:B------:R0:W-:Y:S01]  /*32590*/  @P5 STG.E.U16 [R4.64], R25 ;  /* 0x0000001904005986 */ /* 0x0001e2000c101504 */
[----:B------:R-:W-:-:S03]  /*325a0*/  IMAD.WIDE R8, R19, 0x2, R16 ;  /* 0x0000000213087825 */ /* 0x000fc600078e0210 */
[----:B-1----:R-:W3:Y:S01]  /*325b0*/  LDL.LU R24, [R1+0x32c] ;  /* 0x00032c0001187983 */ /* 0x002ee20000300800 */
[----:B------:R-:W-:-:S03]  /*325c0*/  IADD3 R6, R19, c[0x0][0x198], RZ ;  /* 0x0000660013067a10 */ /* 0x000fc60007ffe0ff */
[----:B0-----:R-:W3:Y:S01]  /*325d0*/  LDL.LU R25, [R1+0xc] ;  /* 0x00000c0001197983 */ /* 0x001ee20000300800 */
[----:B------:R-:W-:-:S03]  /*325e0*/  IMAD.WIDE R4, R19, 0x2, R2 ;  /* 0x0000000213047825 */ /* 0x000fc600078e0202 */
[----:B------:R0:W-:Y:S04]  /*325f0*/  @P1 STG.E.U16 [R8.64], R0 ;  /* 0x0000000008001986 */ /* 0x0001e8000c101504 */
[----:B------:R-:W-:Y:S01]  /*32600*/  @P6 STG.E.U16 [R4.64], R10 ;  /* 0x0000000a04006986 */ /* 0x000fe2000c101504 */
[----:B0-----:R-:W-:-:S05]  /*32610*/  IMAD.WIDE R8, R6, 0x2, R16 ;  /* 0x0000000206087825 */ /* 0x001fca00078e0210 */
[----:B--2---:R0:W-:Y:S02]  /*32620*/  @P4 STG.E.U16 [R8.64], R28 ;  /* 0x0000001c08004986 */ /* 0x0041e4000c101504 */
[----:B0-----:R-:W-:Y:S02]  /*32630*/  PRMT R9, R28, 0x7632, R9 ;  /* 0x000076321c097816 */ /* 0x001fe40000000009 */
[----:B------:R-:W2:Y:S01]  /*32640*/  LDL.LU R28, [R1+0x35c] ;  /* 0x00035c00011c7983 */ /* 0x000ea20000300800 */
[----:B------:R-:W-:Y:S02]  /*32650*/  ISETP.LT.AND P0, PT, R27, c[0x0][0x178], !P0 ;  /* 0x00005e001b007a0c */ /* 0x000fe40004701270 */
[----:B------:R-:W-:Y:S01]  /*32660*/  IADD3 R14, R29, 0xf6, RZ ;  /* 0x000000f61d0e7810 */ /* 0x000fe20007ffe0ff */
[----:B------:R-:W-:Y:S01]  /*32670*/  IMAD.WIDE R4, R6, 0x2, R2 ;  /* 0x0000000206047825 */ /* 0x000fe200078e0202 */
[----:B------:R-:W-:Y:S02]  /*32680*/  ISETP.LT.AND P6, PT, R26, c[0x0][0x178], !P2 ;  /* 0x00005e001a007a0c */ /* 0x000fe400057c1270 */
[----:B------:R-:W-:-:S02]  /*32690*/  ISETP.GE.AND P3, PT, R14, c[0x0][0x17c], PT ;  /* 0x00005f000e007a0c */ /* 0x000fc40003f66270 */
[----:B------:R-:W-:Y:S02]  /*326a0*/  IADD3 R13, R6, c[0x0][0x198], RZ ;  /* 0x00006600060d7a10 */ /* 0x000fe40007ffe0ff */
[----:B------:R-:W-:-:S03]  /*326b0*/  ISETP.LT.AND P2, PT, R27, c[0x0][0x178], !P2 ;  /* 0x00005e001b007a0c */ /* 0x000fc60005741270 */
[----:B----4-:R0:W-:Y:S01]  /*326c0*/  @P0 STG.E.U16 [R4.64], R21 ;  /* 0x0000001504000986 */ /* 0x0101e2000c101504 */
[----:B------:R-:W-:Y:S02]  /*326d0*/  ISETP.LT.AND P0, PT, R26, c[0x0][0x178], !P3 ;  /* 0x00005e001a007a0c */ /* 0x000fe40005f01270 */
[----:B------:R-:W-:Y:S02]  /*326e0*/  ISETP.LT.AND P3, PT, R27, c[0x0][0x178], !P3 ;  /* 0x00005e001b007a0c */ /* 0x000fe40005f61270 */
[----:B------:R-:W-:Y:S02]  /*326f0*/  IADD3 R19, R13, c[0x0][0x198], RZ ;  /* 0x000066000d137a10 */ /* 0x000fe40007ffe0ff */
[----:B------:R-:W-:Y:S01]  /*32700*/  IADD3 R12, R29, 0xf9, RZ ;  /* 0x000000f91d0c7810 */ /* 0x000fe20007ffe0ff */
[----:B0-----:R-:W-:Y:S01]  /*32710*/  IMAD.WIDE R4, R13, 0x2, R16 ;  /* 0x000000020d047825 */ /* 0x001fe200078e0210 */
[----:B------:R-:W-:Y:S02]  /*32720*/  IADD3 R18, R29, 0xf7, RZ ;  /* 0x000000f71d127810 */ /* 0x000fe40007ffe0ff */
[----:B------:R-:W-:-:S02]  /*32730*/  PRMT R0, R21, 0x7632, R0 ;  /* 0x0000763215007816 */ /* 0x000fc40000000000 */
[----:B------:R0:W-:Y:S01]  /*32740*/  @P6 STG.E.U16 [R4.64], R9 ;  /* 0x0000000904006986 */ /* 0x0001e2000c101504 */
[C---:B------:R-:W-:Y:S02]  /*32750*/  IADD3 R14, R29.reuse, 0xf8, RZ ;  /* 0x000000f81d0e7810 */ /* 0x040fe40007ffe0ff */
[----:B------:R-:W-:Y:S02]  /*32760*/  ISETP.GE.AND P4, PT, R12, c[0x0][0x17c], PT ;  /* 0x00005f000c007a0c */ /* 0x000fe40003f86270 */
[----:B------:R-:W-:Y:S02]  /*32770*/  ISETP.GE.AND P5, PT, R18, c[0x0][0x17c], PT ;  /* 0x00005f0012007a0c */ /* 0x000fe40003fa6270 */
[----:B------:R-:W-:Y:S01]  /*32780*/  IADD3 R6, R29, 0xfb, RZ ;  /* 0x000000fb1d067810 */ /* 0x000fe20007ffe0ff */
[----:B0-----:R-:W-:-:S04]  /*32790*/  IMAD.WIDE R4, R13, 0x2, R2 ;  /* 0x000000020d047825 */ /* 0x001fc800078e0202 */
[C---:B------:R-:W-:Y:S01]  /*327a0*/  IMAD.WIDE R8, R19.reuse, 0x2, R16 ;  /* 0x0000000213087825 */ /* 0x040fe200078e0210 */
[----:B------:R-:W-:Y:S01]  /*327b0*/  ISETP.GE.AND P1, PT, R14, c[0x0][0x17c], PT ;  /* 0x00005f000e007a0c */ /* 0x000fe20003f26270 */
[----:B------:R-:W-:Y:S02]  /*327c0*/  @P2 STG.E.U16 [R4.64], R0 ;  /* 0x0000000004002986 */ /* 0x000fe4000c101504 */
[----:B------:R-:W-:Y:S01]  /*327d0*/  IMAD.WIDE R12, R19, 0x2, R2 ;  /* 0x00000002130c7825 */ /* 0x000fe200078e0202 */
[----:B------:R-:W-:Y:S01]  /*327e0*/  ISETP.GE.AND P2, PT, R6, c[0x0][0x17c], PT ;  /* 0x00005f0006007a0c */ /* 0x000fe20003f46270 */
[----:B---3--:R0:W-:Y:S01]  /*327f0*/  @P0 STG.E.U16 [R8.64], R24 ;  /* 0x0000001808000986 */ /* 0x0081e2000c101504 */
[----:B------:R-:W-:Y:S02]  /*32800*/  ISETP.LT.AND P0, PT, R26, c[0x0][0x178], !P5 ;  /* 0x00005e001a007a0c */ /* 0x000fe40006f01270 */
[----:B------:R-:W-:Y:S01]  /*32810*/  ISETP.LT.AND P5, PT, R27, c[0x0][0x178], !P5 ;  /* 0x00005e001b007a0c */ /* 0x000fe20006fa1270 */
[----:B------:R1:W-:Y:S01]  /*32820*/  @P3 STG.E.U16 [R12.64], R25 ;  /* 0x000000190c003986 */ /* 0x0003e2000c101504 */
[----:B------:R-:W-:-:S02]  /*32830*/  IADD3 R19, R19, c[0x0][0x198], RZ ;  /* 0x0000660013137a10 */ /* 0x000fc40007ffe0ff */
[----:B------:R-:W-:Y:S02]  /*32840*/  PRMT R6, R24, 0x7632, R6 ;  /* 0x0000763218067816 */ /* 0x000fe40000000006 */
[----:B------:R-:W-:Y:S01]  /*32850*/  ISETP.LT.AND P3, PT, R26, c[0x0][0x178], !P1 ;  /* 0x00005e001a007a0c */ /* 0x000fe20004f61270 */
[----:B0-----:R-:W3:Y:S01]  /*32860*/  LDL.LU R24, [R1+0x34c] ;  /* 0x00034c0001187983 */ /* 0x001ee20000300800 */
[----:B------:R-:W-:Y:S02]  /*32870*/  IADD3 R10, R29, 0xfa, RZ ;  /* 0x000000fa1d0a7810 */ /* 0x000fe40007ffe0ff */
[C---:B------:R-:W-:Y:S01]  /*32880*/  IADD3 R21, R19.reuse, c[0x0][0x198], RZ ;  /* 0x0000660013157a10 */ /* 0x040fe20007ffe0ff */
[----:B------:R-:W-:Y:S01]  /*32890*/  IMAD.WIDE R4, R19, 0x2, R16 ;  /* 0x0000000213047825 */ /* 0x000fe200078e0210 */
[----:B------:R-:W-:Y:S02]  /*328a0*/  ISETP.GE.AND P6, PT, R10, c[0x0][0x17c], PT ;  /* 0x00005f000a007a0c */ /* 0x000fe40003fc6270 */
[----:B------:R-:W-:Y:S01]  /*328b0*/  PRMT R10, R25, 0x7632, R10 ;  /* 0x00007632190a7816 */ /* 0x000fe2000000000a */
[----:B------:R-:W-:Y:S01]  /*328c0*/  IMAD.WIDE R8, R19, 0x2, R2 ;  /* 0x0000000213087825 */ /* 0x000fe200078e0202 */
[----:B------:R-:W-:-:S03]  /*328d0*/  IADD3 R0, R29, 0xfc, RZ ;  /* 0x000000fc1d007810 */ /* 0x000fc60007ffe0ff */
[----:B-1----:R-:W-:Y:S01]  /*328e0*/  IMAD.WIDE R12, R21, 0x2, R16 ;  /* 0x00000002150c7825 */ /* 0x002fe200078e0210 */
[----:B------:R-:W-:Y:S01]  /*328f0*/  ISETP.LT.AND P1, PT, R27, c[0x0][0x178], !P1 ;  /* 0x00005e001b007a0c */ /* 0x000fe20004f21270 */
[----:B------:R-:W-:Y:S01]  /*32900*/  @P0 STG.E.U16 [R4.64], R6 ;  /* 0x0000000604000986 */ /* 0x000fe2000c101504 */
[----:B------:R-:W-:-:S03]  /*32910*/  ISETP.GE.AND P0, PT, R0, c[0x0][0x17c], PT ;  /* 0x00005f0000007a0c */ /* 0x000fc60003f06270 */
[----:B------:R0:W-:Y:S01]  /*32920*/  @P5 STG.E.U16 [R8.64], R10 ;  /* 0x0000000a08005986 */ /* 0x0001e2000c101504 */
[----:B------:R-:W-:Y:S01]  /*32930*/  IMAD.WIDE R18, R21, 0x2, R2 ;  /* 0x0000000215127825 */ /* 0x000fe200078e0202 */
[C---:B0-----:R-:W-:Y:S02]  /*32940*/  IADD3 R10, R29.reuse, 0xfd, RZ ;  /* 0x000000fd1d0a7810 */ /* 0x041fe40007ffe0ff */
[----:B------:R-:W-:Y:S02]  /*32950*/  IADD3 R6, R29, 0xfe, RZ ;  /* 0x000000fe1d067810 */ /* 0x000fe40007ffe0ff */
[----:B--2---:R-:W-:Y:S01]  /*32960*/  PRMT R0, R28, 0x7632, R0 ;  /* 0x000076321c007816 */ /* 0x004fe20000000000 */
[----:B------:R0:W-:Y:S04]  /*32970*/  @P3 STG.E.U16 [R12.64], R28 ;  /* 0x0000001c0c003986 */ /* 0x0001e8000c101504 */
[----:B0-----:R-:W2:Y:S04]  /*32980*/  LDL.LU R28, [R1+0x33c] ;  /* 0x00033c00011c7983 */ /* 0x001ea80000300800 */
[----:B------:R0:W-:Y:S01]  /*32990*/  @P1 STG.E.U16 [R18.64], R7 ;  /* 0x0000000712001986 */ /* 0x0001e2000c101504 */
[----:B------:R-:W-:-:S02]  /*329a0*/  ISETP.GE.AND P1, PT, R10, c[0x0][0x17c], PT ;  /* 0x00005f000a007a0c */ /* 0x000fc40003f26270 */
[----:B------:R-:W-:Y:S02]  /*329b0*/  IADD3 R10, R29, 0xff, RZ ;  /* 0x000000ff1d0a7810 */ /* 0x000fe40007ffe0ff */
[----:B------:R-:W4:Y:S01]  /*329c0*/  LDL.LU R29, [R1+0x2fc] ;  /* 0x0002fc00011d7983 */ /* 0x000f220000300800 */
[C---:B------:R-:W-:Y:S02]  /*329d0*/  ISETP.LT.AND P3, PT, R26.reuse, c[0x0][0x178], !P4 ;  /* 0x00005e001a007a0c */ /* 0x040fe40006761270 */
[----:B------:R-:W-:Y:S02]  /*329e0*/  ISETP.LT.AND P4, PT, R27, c[0x0][0x178], !P4 ;  /* 0x00005e001b007a0c */ /* 0x000fe40006781270 */
[----:B------:R-:W-:Y:S02]  /*329f0*/  IADD3 R21, R21, c[0x0][0x198], RZ ;  /* 0x0000660015157a10 */ /* 0x000fe40007ffe0ff */
[----:B------:R-:W-:Y:S02]  /*32a00*/  ISETP.LT.AND P5, PT, R26, c[0x0][0x178], !P6 ;  /* 0x00005e001a007a0c */ /* 0x000fe400077a1270 */
[C---:B------:R-:W-:Y:S01]  /*32a10*/  IADD3 R25, R21.reuse, c[0x0][0x198], RZ ;  /* 0x0000660015197a10 */ /* 0x040fe20007ffe0ff */
[----:B------:R-:W-:Y:S01]  /*32a20*/  IMAD.WIDE R4, R21, 0x2, R16 ;  /* 0x0000000215047825 */ /* 0x000fe200078e0210 */
[----:B------:R-:W-:-:S03]  /*32a30*/  PRMT R14, R7, 0x7632, R14 ;  /* 0x00007632070e7816 */ /* 0x000fc6000000000e */
[----:B------:R-:W-:Y:S01]  /*32a40*/  IMAD.WIDE R8, R21, 0x2, R2 ;  /* 0x0000000215087825 */ /* 0x000fe200078e0202 */
[----:B------:R1:W-:Y:S03]  /*32a50*/  @P3 STG.E.U16 [R4.64], R0 ;  /* 0x0000000004003986 */ /* 0x0003e6000c101504 */
[----:B------:R-:W-:Y:S01]  /*32a60*/  IMAD.WIDE R12, R25, 0x2, R16 ;  /* 0x00000002190c7825 */ /* 0x000fe200078e0210 */
[----:B------:R1:W-:Y:S01]  /*32a70*/  @P4 STG.E.U16 [R8.64], R14 ;  /* 0x0000000e08004986 */ /* 0x0003e2000c101504 */
[C---:B------:R-:W-:Y:S02]  /*32a80*/  ISETP.LT.AND P6, PT, R27.reuse, c[0x0][0x178], !P6 ;  /* 0x00005e001b007a0c */ /* 0x040fe400077c1270 */
[----:B------:R-:W-:Y:S02]  /*32a90*/  ISETP.LT.AND P4, PT, R26, c[0x0][0x178], !P2 ;  /* 0x00005e001a007a0c */ /* 0x000fe40005781270 */
[----:B------:R-:W-:-:S02]  /*32aa0*/  ISETP.LT.AND P2, PT, R27, c[0x0][0x178], !P2 ;  /* 0x00005e001b007a0c */ /* 0x000fc40005741270 */
[C---:B0-----:R-:W-:Y:S01]  /*32ab0*/  IADD3 R19, R25.reuse, c[0x0][0x198], RZ ;  /* 0x0000660019137a10 */ /* 0x041fe20007ffe0ff */
[----:B-1----:R-:W-:Y:S01]  /*32ac0*/  IMAD.WIDE R4, R25, 0x2, R2 ;  /* 0x0000000219047825 */ /* 0x002fe200078e0202 */
[----:B------:R-:W-:Y:S02]  /*32ad0*/  ISETP.GE.AND P3, PT, R6, c[0x0][0x17c], PT ;  /* 0x00005f0006007a0c */ /* 0x000fe40003f66270 */
[C---:B------:R-:W-:Y:S01]  /*32ae0*/  IADD3 R21, R19.reuse, c[0x0][0x198], RZ ;  /* 0x0000660013157a10 */ /* 0x040fe20007ffe0ff */
[----:B------:R-:W-:Y:S01]  /*32af0*/  IMAD.WIDE R6, R19, 0x2, R16 ;  /* 0x0000000213067825 */ /* 0x000fe200078e0210 */
[----:B------:R-:W-:-:S03]  /*32b00*/  PRMT R0, R11, 0x7632, R0 ;  /* 0x000076320b007816 */ /* 0x000fc60000000000 */
[----:B------:R-:W-:Y:S01]  /*32b10*/  IMAD.WIDE R8, R19, 0x2, R2 ;  /* 0x0000000213087825 */ /* 0x000fe200078e0202 */
[----:B---3--:R0:W-:Y:S01]  /*32b20*/  @P5 STG.E.U16 [R12.64], R24 ;  /* 0x000000180c005986 */ /* 0x0081e2000c101504 */
[----:B------:R-:W-:Y:S02]  /*32b30*/  ISETP.LT.AND P5, PT, R26, c[0x0][0x178], !P0 ;  /* 0x00005e001a007a0c */ /* 0x000fe400047a1270 */
[----:B------:R-:W-:Y:S01]  /*32b40*/  PRMT R18, R24, 0x7632, R18 ;  /* 0x0000763218127816 */ /* 0x000fe20000000012 */
[----:B------:R1:W-:Y:S01]  /*32b50*/  @P6 STG.E.U16 [R4.64], R11 ;  /* 0x0000000b04006986 */ /* 0x0003e2000c101504 */
[----:B------:R-:W-:-:S03]  /*32b60*/  ISETP.LT.AND P0, PT, R27, c[0x0][0x178], !P0 ;  /* 0x00005e001b007a0c */ /* 0x000fc60004701270 */
[----:B------:R3:W-:Y:S01]  /*32b70*/  @P4 STG.E.U16 [R6.64], R18 ;  /* 0x0000001206004986 */ /* 0x0007e2000c101504 */
[----:B0-----:R-:W-:-:S03]  /*32b80*/  IMAD.WIDE R12, R21, 0x2, R16 ;  /* 0x00000002150c7825 */ /* 0x001fc600078e0210 */
[----:B------:R0:W-:Y:S01]  /*32b90*/  @P2 STG.E.U16 [R8.64], R0 ;  /* 0x0000000008002986 */ /* 0x0001e2000c101504 */
[----:B------:R-:W-:Y:S02]  /*32ba0*/  IADD3 R19, R21, c[0x0][0x198], RZ ;  /* 0x0000660015137a10 */ /* 0x000fe40007ffe0ff */
[----:B------:R-:W-:Y:S02]  /*32bb0*/  ISETP.GE.AND P6, PT, R10, c[0x0][0x17c], PT ;  /* 0x00005f000a007a0c */ /* 0x000fe40003fc6270 */
[C---:B------:R-:W-:Y:S02]  /*32bc0*/  ISETP.LT.AND P4, PT, R26.reuse, c[0x0][0x178], !P3 ;  /* 0x00005e001a007a0c */ /* 0x040fe40005f81270 */
[----:B------:R-:W-:Y:S02]  /*32bd0*/  ISETP.LT.AND P3, PT, R27, c[0x0][0x178], !P3 ;  /* 0x00005e001b007a0c */ /* 0x000fe40005f61270 */
[----:B------:R-:W-:Y:S02]  /*32be0*/  IADD3 R25, R19, c[0x0][0x198], RZ ;  /* 0x0000660013197a10 */ /* 0x000fe40007ffe0ff */
[----:B------:R-:W-:Y:S01]  /*32bf0*/  ISETP.LT.AND P2, PT, R26, c[0x0][0x178], !P6 ;  /* 0x00005e001a007a0c */ /* 0x000fe20007741270 */
[----:B-1----:R-:W-:Y:S01]  /*32c00*/  IMAD.WIDE R4, R21, 0x2, R2 ;  /* 0x0000000215047825 */ /* 0x002fe200078e0202 */
[----:B------:R-:W-:-:S02]  /*32c10*/  ISETP.LT.AND P6, PT, R27, c[0x0][0x178], !P6 ;  /* 0x00005e001b007a0c */ /* 0x000fc400077c1270 */
[----:B------:R-:W-:Y:S01]  /*32c20*/  IADD3 R21, R25, c[0x0][0x198], RZ ;  /* 0x0000660019157a10 */ /* 0x000fe20007ffe0ff */
[----:B---3--:R-:W-:Y:S01]  /*32c30*/  IMAD.WIDE R6, R19, 0x2, R16 ;  /* 0x0000000213067825 */ /* 0x008fe200078e0210 */
[----:B------:R-:W-:-:S03]  /*32c40*/  PRMT R14, R15, 0x7632, R14 ;  /* 0x000076320f0e7816 */ /* 0x000fc6000000000e */
[----:B0-----:R-:W-:-:S04]  /*32c50*/  IMAD.WIDE R8, R19, 0x2, R2 ;  /* 0x0000000213087825 */ /* 0x001fc800078e0202 */
[----:B------:R-:W-:-:S04]  /*32c60*/  IMAD.WIDE R10, R25, 0x2, R16 ;  /* 0x00000002190a7825 */ /* 0x000fc800078e0210 */
[----:B------:R-:W-:Y:S01]  /*32c70*/  IMAD.WIDE R16, R21, 0x2, R16 ;  /* 0x0000000215107825 */ /* 0x000fe200078e0210 */
[----:B--2---:R0:W-:Y:S01]  /*32c80*/  @P5 STG.E.U16 [R12.64], R28 ;  /* 0x0000001c0c005986 */ /* 0x0041e2000c101504 */
[----:B------:R-:W-:Y:S02]  /*32c90*/  ISETP.LT.AND P5, PT, R26, c[0x0][0x178], !P1 ;  /* 0x00005e001a007a0c */ /* 0x000fe40004fa1270 */
[----:B------:R-:W-:Y:S02]  /*32ca0*/  ISETP.LT.AND P1, PT, R27, c[0x0][0x178], !P1 ;  /* 0x00005e001b007a0c */ /* 0x000fe40004f21270 */
[----:B------:R-:W-:Y:S01]  /*32cb0*/  PRMT R0, R28, 0x7632, R0 ;  /* 0x000076321c007816 */ /* 0x000fe20000000000 */
[----:B------:R4:W-:Y:S01]  /*32cc0*/  @P0 STG.E.U16 [R4.64], R15 ;  /* 0x0000000f04000986 */ /* 0x0009e2000c101504 */
[----:B0-----:R-:W-:-:S07]  /*32cd0*/  IMAD.WIDE R12, R25, 0x2, R2 ;  /* 0x00000002190c7825 */ /* 0x001fce00078e0202 */
[----:B------:R0:W-:Y:S01]  /*32ce0*/  @P5 STG.E.U16 [R6.64], R0 ;  /* 0x0000000006005986 */ /* 0x0001e2000c101504 */
[----:B----4-:R-:W-:-:S03]  /*32cf0*/  PRMT R5, R29, 0x7632, R5 ;  /* 0x000076321d057816 */ /* 0x010fc60000000005 */
[----:B------:R0:W-:Y:S04]  /*32d00*/  @P1 STG.E.U16 [R8.64], R14 ;  /* 0x0000000e08001986 */ /* 0x0001e8000c101504 */
[----:B------:R0:W-:Y:S04]  /*32d10*/  @P4 STG.E.U16 [R10.64], R29 ;  /* 0x0000001d0a004986 */ /* 0x0001e8000c101504 */
[----:B------:R0:W-:Y:S01]  /*32d20*/  @P3 STG.E.U16 [R12.64], R23 ;  /* 0x000000170c003986 */ /* 0x0001e2000c101504 */
[----:B------:R-:W-:-:S03]  /*32d30*/  IMAD.WIDE R2, R21, 0x2, R2 ;  /* 0x0000000215027825 */ /* 0x000fc600078e0202 */
[----:B------:R0:W-:Y:S01]  /*32d40*/  @P2 STG.E.U16 [R16.64], R5 ;  /* 0x0000000510002986 */ /* 0x0001e2000c101504 */
[----:B------:R-:W-:Y:S05]  /*32d50*/  @!P6 EXIT ;  /* 0x000000000000e94d */ /* 0x000fea0003800000 */
[----:B0-----:R-:W-:-:S05]  /*32d60*/  PRMT R23, R23, 0x7632, R23 ;  /* 0x0000763217177816 */ /* 0x001fca0000000017 */
[----:B------:R-:W-:Y:S01]  /*32d70*/  STG.E.U16 [R2.64], R23 ;  /* 0x0000001702007986 */ /* 0x000fe2000c101504 */
[----:B------:R-:W-:Y:S05]  /*32d80*/  EXIT ;  /* 0x000000000000794d */ /* 0x000fea0003800000 */
.L_x_3:
[----:B------:R-:W-:-:S00]  /*32d90*/  BRA `(.L_x_3) ;  /* 0xfffffff000007947 */ /* 0x000fc0000383ffff */
[----:B------:R-:W-:-:S00]  /*32da0*/  NOP ;  /* 0x0000000000007918 */ /* 0x000fc00000000000 */
        /* <DEDUP_REMOVED lines=13> */
.L_x_4:


//--------------------- .nv.shared.matmul_kernel  --------------------------
	.section	.nv.shared.matmul_kernel,"aw",@nobits
	.sectionflags	@""
	.align	16
